	.target	sm_90a

	.elftype	@"ET_EXEC"


//--------------------- .note.nv.tkinfo           --------------------------
	.section	.note.nv.tkinfo,"",@"SHT_NOTE"
	.sectionflags	@"SHF_NOTE_NV_TKINFO"
	.tkinfo
        /*0018*/ 	.word	0x00000002
        /*0030*/ 	.string	""
        /*0030*/ 	.string	"ptxas"
        /*0030*/ 	.string	"Cuda compilation tools, release 13.0, V13.0.88"
        /*0030*/ 	.string	"Build cuda_13.0.r13.0/compiler.36424714_0"
        /*0030*/ 	.string	"-arch sm_90a -m 64 "



//--------------------- .note.nv.cuinfo           --------------------------
	.section	.note.nv.cuinfo,"",@"SHT_NOTE"
	.sectionflags	@"SHF_NOTE_NV_CUINFO"
        /*0018*/ 	.short	0x0002
        /*001a*/ 	.short	0x005a
        /*001c*/ 	.short	0x0082
	.zero		2


//--------------------- .nv.info                  --------------------------
	.section	.nv.info,"",@"SHT_CUDA_INFO"
	.align	4


	//----- nvinfo : EIATTR_REGCOUNT
	.align		4
        /*0000*/ 	.byte	0x04, 0x2f
        /*0002*/ 	.short	(.L_15 - .L_14)
	.align		4
.L_14:
        /*0004*/ 	.word	index@(_ZN7cutlass13device_kernelINS_4gemm6kernel13GemmUniversalINS1_17GroupProblemShapeIN4cute5tupleIJiiiEEEEENS1_10collective13CollectiveMmaINS1_39MainloopSm90ArrayTmaGmmaWarpSpecializedILi2ENS6_IJNS5_1CILi1EEESD_SD_EEENS1_43KernelPtrArrayTmaWarpSpecializedCooperativeEEENS6_IJNSC_ILi256EEENSC_ILi128EEESI_EEENS_10bfloat16_tEPNS6_IJlSD_NSC_ILi0EEEEEESK_SN_NS5_8TiledMMAINS5_8MMA_AtomIJNS5_4SM904GMMA28MMA_64x128x16_F32BF16BF16_SSILNSR_5MajorE0ELST_0ELNSR_7ScaleInE1ELSU_1EEEEEENS5_6LayoutINS6_IJNSC_ILi2EEESD_SD_EEENS6_IJSD_SL_SL_EEEEENS6_IJNS5_10UnderscoreES12_S12_EEEEENS5_13SM90_TMA_LOADENS5_14ComposedLayoutINS5_7SwizzleILi3ELi4ELi3EEENS5_18smem_ptr_flag_bitsILi16EEENSX_INS6_IJNSC_ILi8EEENSC_ILi64EEEEEENS6_IJS1C_SD_EEEEEEEvNS5_8identityES15_S1G_vS1H_EENS_8epilogue10collective18CollectiveEpilogueINS1J_30Sm90PtrArrayTmaWarpSpecializedILi4ELi2ELi16ELb1ELb0ELi2EEEJSJ_NS6_IJSI_NSC_ILi32EEEEEENS_6half_tEPNS6_IJSD_lSL_EEES1Q_S1S_NS1J_6fusion15FusionCallbacksIS1N_NS1T_17LinearCombinationIS1Q_fS1Q_fLNS_15FloatRoundStyleE2EEESJ_S1P_JEEES15_NS16_IS18_S1A_NSX_INS6_IJS1C_S1B_EEENS6_IJSD_S1C_EEEEEEENS5_17SM75_U16x8_LDSM_TENS5_14SM90_TMA_STOREES22_NS5_17SM90_U16x8_STSM_TENS5_9Copy_AtomIJNS5_17SM90_U32x4_STSM_NES1Q_EEEvEEEvvEEEEvNT_6ParamsE)
        /*0008*/ 	.word	0x000000a8


	//----- nvinfo : EIATTR_FRAME_SIZE
	.align		4
.L_15:
        /*000c*/ 	.byte	0x04, 0x11
        /*000e*/ 	.short	(.L_17 - .L_16)
	.align		4
.L_16:
        /*0010*/ 	.word	index@($__internal_0_$__cuda_sm20_div_u64)
        /*0014*/ 	.word	0x00000000


	//----- nvinfo : EIATTR_FRAME_SIZE
	.align		4
.L_17:
        /*0018*/ 	.byte	0x04, 0x11
        /*001a*/ 	.short	(.L_19 - .L_18)
	.align		4
.L_18:
        /*001c*/ 	.word	index@(_ZN7cutlass13device_kernelINS_4gemm6kernel13GemmUniversalINS1_17GroupProblemShapeIN4cute5tupleIJiiiEEEEENS1_10collective13CollectiveMmaINS1_39MainloopSm90ArrayTmaGmmaWarpSpecializedILi2ENS6_IJNS5_1CILi1EEESD_SD_EEENS1_43KernelPtrArrayTmaWarpSpecializedCooperativeEEENS6_IJNSC_ILi256EEENSC_ILi128EEESI_EEENS_10bfloat16_tEPNS6_IJlSD_NSC_ILi0EEEEEESK_SN_NS5_8TiledMMAINS5_8MMA_AtomIJNS5_4SM904GMMA28MMA_64x128x16_F32BF16BF16_SSILNSR_5MajorE0ELST_0ELNSR_7ScaleInE1ELSU_1EEEEEENS5_6LayoutINS6_IJNSC_ILi2EEESD_SD_EEENS6_IJSD_SL_SL_EEEEENS6_IJNS5_10UnderscoreES12_S12_EEEEENS5_13SM90_TMA_LOADENS5_14ComposedLayoutINS5_7SwizzleILi3ELi4ELi3EEENS5_18smem_ptr_flag_bitsILi16EEENSX_INS6_IJNSC_ILi8EEENSC_ILi64EEEEEENS6_IJS1C_SD_EEEEEEEvNS5_8identityES15_S1G_vS1H_EENS_8epilogue10collective18CollectiveEpilogueINS1J_30Sm90PtrArrayTmaWarpSpecializedILi4ELi2ELi16ELb1ELb0ELi2EEEJSJ_NS6_IJSI_NSC_ILi32EEEEEENS_6half_tEPNS6_IJSD_lSL_EEES1Q_S1S_NS1J_6fusion15FusionCallbacksIS1N_NS1T_17LinearCombinationIS1Q_fS1Q_fLNS_15FloatRoundStyleE2EEESJ_S1P_JEEES15_NS16_IS18_S1A_NSX_INS6_IJS1C_S1B_EEENS6_IJSD_S1C_EEEEEEENS5_17SM75_U16x8_LDSM_TENS5_14SM90_TMA_STOREES22_NS5_17SM90_U16x8_STSM_TENS5_9Copy_AtomIJNS5_17SM90_U32x4_STSM_NES1Q_EEEvEEEvvEEEEvNT_6ParamsE)
        /*0020*/ 	.word	0x00000000


	//----- nvinfo : EIATTR_MIN_STACK_SIZE
	.align		4
.L_19:
        /*0024*/ 	.byte	0x04, 0x12
        /*0026*/ 	.short	(.L_21 - .L_20)
	.align		4
.L_20:
        /*0028*/ 	.word	index@(_ZN7cutlass13device_kernelINS_4gemm6kernel13GemmUniversalINS1_17GroupProblemShapeIN4cute5tupleIJiiiEEEEENS1_10collective13CollectiveMmaINS1_39MainloopSm90ArrayTmaGmmaWarpSpecializedILi2ENS6_IJNS5_1CILi1EEESD_SD_EEENS1_43KernelPtrArrayTmaWarpSpecializedCooperativeEEENS6_IJNSC_ILi256EEENSC_ILi128EEESI_EEENS_10bfloat16_tEPNS6_IJlSD_NSC_ILi0EEEEEESK_SN_NS5_8TiledMMAINS5_8MMA_AtomIJNS5_4SM904GMMA28MMA_64x128x16_F32BF16BF16_SSILNSR_5MajorE0ELST_0ELNSR_7ScaleInE1ELSU_1EEEEEENS5_6LayoutINS6_IJNSC_ILi2EEESD_SD_EEENS6_IJSD_SL_SL_EEEEENS6_IJNS5_10UnderscoreES12_S12_EEEEENS5_13SM90_TMA_LOADENS5_14ComposedLayoutINS5_7SwizzleILi3ELi4ELi3EEENS5_18smem_ptr_flag_bitsILi16EEENSX_INS6_IJNSC_ILi8EEENSC_ILi64EEEEEENS6_IJS1C_SD_EEEEEEEvNS5_8identityES15_S1G_vS1H_EENS_8epilogue10collective18CollectiveEpilogueINS1J_30Sm90PtrArrayTmaWarpSpecializedILi4ELi2ELi16ELb1ELb0ELi2EEEJSJ_NS6_IJSI_NSC_ILi32EEEEEENS_6half_tEPNS6_IJSD_lSL_EEES1Q_S1S_NS1J_6fusion15FusionCallbacksIS1N_NS1T_17LinearCombinationIS1Q_fS1Q_fLNS_15FloatRoundStyleE2EEESJ_S1P_JEEES15_NS16_IS18_S1A_NSX_INS6_IJS1C_S1B_EEENS6_IJSD_S1C_EEEEEEENS5_17SM75_U16x8_LDSM_TENS5_14SM90_TMA_STOREES22_NS5_17SM90_U16x8_STSM_TENS5_9Copy_AtomIJNS5_17SM90_U32x4_STSM_NES1Q_EEEvEEEvvEEEEvNT_6ParamsE)
        /*002c*/ 	.word	0x00000000
.L_21:


//--------------------- .nv.compat                --------------------------
	.section	.nv.compat,"",@"SHT_CUDA_COMPAT_INFO"
	.align	4
        /*0000*/ 	.byte	0x02, 0x09, 0x01, 0x00, 0x02, 0x02, 0x04, 0x00, 0x02, 0x05, 0x05, 0x00, 0x03, 0x07, 0x01, 0x01
        /*0010*/ 	.byte	0x02, 0x03, 0x03, 0x00, 0x02, 0x06, 0x01, 0x00, 0x04, 0x0b, 0x08, 0x00, 0x00, 0x00, 0x00, 0x00
        /*0020*/ 	.byte	0x00, 0x00, 0x00, 0x00


//--------------------- .nv.info._ZN7cutlass13device_kernelINS_4gemm6kernel13GemmUniversalINS1_17GroupProblemShapeIN4cute5tupleIJiiiEEEEENS1_10collective13CollectiveMmaINS1_39MainloopSm90ArrayTmaGmmaWarpSpecializedILi2ENS6_IJNS5_1CILi1EEESD_SD_EEENS1_43KernelPtrArrayTmaWarpSpecializedCooperativeEEENS6_IJNSC_ILi256EEENSC_ILi128EEESI_EEENS_10bfloat16_tEPNS6_IJlSD_NSC_ILi0EEEEEESK_SN_NS5_8TiledMMAINS5_8MMA_AtomIJNS5_4SM904GMMA28MMA_64x128x16_F32BF16BF16_SSILNSR_5MajorE0ELST_0ELNSR_7ScaleInE1ELSU_1EEEEEENS5_6LayoutINS6_IJNSC_ILi2EEESD_SD_EEENS6_IJSD_SL_SL_EEEEENS6_IJNS5_10UnderscoreES12_S12_EEEEENS5_13SM90_TMA_LOADENS5_14ComposedLayoutINS5_7SwizzleILi3ELi4ELi3EEENS5_18smem_ptr_flag_bitsILi16EEENSX_INS6_IJNSC_ILi8EEENSC_ILi64EEEEEENS6_IJS1C_SD_EEEEEEEvNS5_8identityES15_S1G_vS1H_EENS_8epilogue10collective18CollectiveEpilogueINS1J_30Sm90PtrArrayTmaWarpSpecializedILi4ELi2ELi16ELb1ELb0ELi2EEEJSJ_NS6_IJSI_NSC_ILi32EEEEEENS_6half_tEPNS6_IJSD_lSL_EEES1Q_S1S_NS1J_6fusion15FusionCallbacksIS1N_NS1T_17LinearCombinationIS1Q_fS1Q_fLNS_15FloatRoundStyleE2EEESJ_S1P_JEEES15_NS16_IS18_S1A_NSX_INS6_IJS1C_S1B_EEENS6_IJSD_S1C_EEEEEEENS5_17SM75_U16x8_LDSM_TENS5_14SM90_TMA_STOREES22_NS5_17SM90_U16x8_STSM_TENS5_9Copy_AtomIJNS5_17SM90_U32x4_STSM_NES1Q_EEEvEEEvvEEEEvNT_6ParamsE --------------------------
	.section	.nv.info._ZN7cutlass13device_kernelINS_4gemm6kernel13GemmUniversalINS1_17GroupProblemShapeIN4cute5tupleIJiiiEEEEENS1_10collective13CollectiveMmaINS1_39MainloopSm90ArrayTmaGmmaWarpSpecializedILi2ENS6_IJNS5_1CILi1EEESD_SD_EEENS1_43KernelPtrArrayTmaWarpSpecializedCooperativeEEENS6_IJNSC_ILi256EEENSC_ILi128EEESI_EEENS_10bfloat16_tEPNS6_IJlSD_NSC_ILi0EEEEEESK_SN_NS5_8TiledMMAINS5_8MMA_AtomIJNS5_4SM904GMMA28MMA_64x128x16_F32BF16BF16_SSILNSR_5MajorE0ELST_0ELNSR_7ScaleInE1ELSU_1EEEEEENS5_6LayoutINS6_IJNSC_ILi2EEESD_SD_EEENS6_IJSD_SL_SL_EEEEENS6_IJNS5_10UnderscoreES12_S12_EEEEENS5_13SM90_TMA_LOADENS5_14ComposedLayoutINS5_7SwizzleILi3ELi4ELi3EEENS5_18smem_ptr_flag_bitsILi16EEENSX_INS6_IJNSC_ILi8EEENSC_ILi64EEEEEENS6_IJS1C_SD_EEEEEEEvNS5_8identityES15_S1G_vS1H_EENS_8epilogue10collective18CollectiveEpilogueINS1J_30Sm90PtrArrayTmaWarpSpecializedILi4ELi2ELi16ELb1ELb0ELi2EEEJSJ_NS6_IJSI_NSC_ILi32EEEEEENS_6half_tEPNS6_IJSD_lSL_EEES1Q_S1S_NS1J_6fusion15FusionCallbacksIS1N_NS1T_17LinearCombinationIS1Q_fS1Q_fLNS_15FloatRoundStyleE2EEESJ_S1P_JEEES15_NS16_IS18_S1A_NSX_INS6_IJS1C_S1B_EEENS6_IJSD_S1C_EEEEEEENS5_17SM75_U16x8_LDSM_TENS5_14SM90_TMA_STOREES22_NS5_17SM90_U16x8_STSM_TENS5_9Copy_AtomIJNS5_17SM90_U32x4_STSM_NES1Q_EEEvEEEvvEEEEvNT_6ParamsE,"",@"SHT_CUDA_INFO"
	.sectionflags	@""
	.align	4


	//----- nvinfo : EIATTR_CUDA_API_VERSION
	.align		4
        /*0000*/ 	.byte	0x04, 0x37
        /*0002*/ 	.short	(.L_23 - .L_22)
.L_22:
        /*0004*/ 	.word	0x00000082


	//----- nvinfo : EIATTR_KPARAM_INFO
	.align		4
.L_23:
        /*0008*/ 	.byte	0x04, 0x17
        /*000a*/ 	.short	(.L_25 - .L_24)
.L_24:
        /*000c*/ 	.word	0x00000000
        /*0010*/ 	.short	0x0000
        /*0012*/ 	.short	0x0070
        /*0014*/ 	.byte	0x00, 0xf0, 0x01, 0x1c


	//----- nvinfo : EIATTR_SPARSE_MMA_MASK
	.align		4
.L_25:
        /*0018*/ 	.byte	0x03, 0x50
        /*001a*/ 	.short	0x0000


	//----- nvinfo : EIATTR_MAXREG_COUNT
	.align		4
        /*001c*/ 	.byte	0x03, 0x1b
        /*001e*/ 	.short	0x00a8


	//----- nvinfo : EIATTR_NUM_BARRIERS
	.align		4
        /*0020*/ 	.byte	0x02, 0x4c
        /*0022*/ 	.byte	0x02
	.zero		1


	//----- nvinfo : EIATTR_EXTERNS
	.align		4
        /*0024*/ 	.byte	0x04, 0x0f
        /*0026*/ 	.short	(.L_27 - .L_26)


	//   ....[0]....
	.align		4
.L_26:
        /*0028*/ 	.word	index@(__assertfail)


	//----- nvinfo : EIATTR_MERCURY_ISA_VERSION
	.align		4
.L_27:
        /*002c*/ 	.byte	0x03, 0x5f
        /*002e*/ 	.short	0x0101


	//----- nvinfo : EIATTR_INT_WARP_WIDE_INSTR_OFFSETS
	.align		4
        /*0030*/ 	.byte	0x04, 0x31
        /*0032*/ 	.short	(.L_29 - .L_28)


	//   ....[0]....
.L_28:
        /*0034*/ 	.word	0x00001110


	//   ....[1]....
        /*0038*/ 	.word	0x00001120


	//   ....[2]....
        /*003c*/ 	.word	0x00001190


	//----- nvinfo : EIATTR_COOP_GROUP_MASK_REGIDS
	.align		4
.L_29:
        /*0040*/ 	.byte	0x04, 0x29
        /*0042*/ 	.short	(.L_31 - .L_30)


	//   ....[0]....
.L_30:
        /*0044*/ 	.word	0xffffffff


	//   ....[1]....
        /*0048*/ 	.word	0xffffffff


	//   ....[2]....
        /*004c*/ 	.word	0xffffffff


	//   ....[3]....
        /*0050*/ 	.word	0xffffffff


	//   ....[4]....
        /*0054*/ 	.word	0xffffffff


	//   ....[5]....
        /*0058*/ 	.word	0xffffffff


	//   ....[6]....
        /*005c*/ 	.word	0xffffffff


	//   ....[7]....
        /*0060*/ 	.word	0xffffffff


	//   ....[8]....
        /*0064*/ 	.word	0xffffffff


	//   ....[9]....
        /*0068*/ 	.word	0xffffffff


	//   ....[10]....
        /*006c*/ 	.word	0xffffffff


	//   ....[11]....
        /*0070*/ 	.word	0xffffffff


	//   ....[12]....
        /*0074*/ 	.word	0xffffffff


	//   ....[13]....
        /*0078*/ 	.word	0xffffffff


	//   ....[14]....
        /*007c*/ 	.word	0xffffffff


	//   ....[15]....
        /*0080*/ 	.word	0xffffffff


	//   ....[16]....
        /*0084*/ 	.word	0xffffffff


	//   ....[17]....
        /*0088*/ 	.word	0xffffffff


	//   ....[18]....
        /*008c*/ 	.word	0xffffffff


	//   ....[19]....
        /*0090*/ 	.word	0xffffffff


	//   ....[20]....
        /*0094*/ 	.word	0xffffffff


	//   ....[21]....
        /*0098*/ 	.word	0xffffffff


	//   ....[22]....
        /*009c*/ 	.word	0xffffffff


	//   ....[23]....
        /*00a0*/ 	.word	0xffffffff


	//   ....[24]....
        /*00a4*/ 	.word	0xffffffff


	//   ....[25]....
        /*00a8*/ 	.word	0xffffffff


	//   ....[26]....
        /*00ac*/ 	.word	0xffffffff


	//   ....[27]....
        /*00b0*/ 	.word	0xffffffff


	//   ....[28]....
        /*00b4*/ 	.word	0xffffffff


	//   ....[29]....
        /*00b8*/ 	.word	0xffffffff


	//   ....[30]....
        /*00bc*/ 	.word	0xffffffff


	//   ....[31]....
        /*00c0*/ 	.word	0xffffffff


	//   ....[32]....
        /*00c4*/ 	.word	0xffffffff


	//   ....[33]....
        /*00c8*/ 	.word	0xffffffff


	//   ....[34]....
        /*00cc*/ 	.word	0xffffffff


	//   ....[35]....
        /*00d0*/ 	.word	0xffffffff


	//   ....[36]....
        /*00d4*/ 	.word	0xffffffff


	//   ....[37]....
        /*00d8*/ 	.word	0xffffffff


	//   ....[38]....
        /*00dc*/ 	.word	0xffffffff


	//   ....[39]....
        /*00e0*/ 	.word	0xffffffff


	//   ....[40]....
        /*00e4*/ 	.word	0xffffffff


	//   ....[41]....
        /*00e8*/ 	.word	0xffffffff


	//   ....[42]....
        /*00ec*/ 	.word	0xffffffff


	//   ....[43]....
        /*00f0*/ 	.word	0xffffffff


	//   ....[44]....
        /*00f4*/ 	.word	0xffffffff


	//   ....[45]....
        /*00f8*/ 	.word	0xffffffff


	//   ....[46]....
        /*00fc*/ 	.word	0xffffffff


	//   ....[47]....
        /*0100*/ 	.word	0xffffffff


	//   ....[48]....
        /*0104*/ 	.word	0xffffffff


	//   ....[49]....
        /*0108*/ 	.word	0xffffffff


	//   ....[50]....
        /*010c*/ 	.word	0xffffffff


	//   ....[51]....
        /*0110*/ 	.word	0xffffffff


	//   ....[52]....
        /*0114*/ 	.word	0xffffffff


	//   ....[53]....
        /*0118*/ 	.word	0xffffffff


	//   ....[54]....
        /*011c*/ 	.word	0xffffffff


	//   ....[55]....
        /*0120*/ 	.word	0xffffffff


	//   ....[56]....
        /*0124*/ 	.word	0xffffffff


	//   ....[57]....
        /*0128*/ 	.word	0xffffffff


	//   ....[58]....
        /*012c*/ 	.word	0xffffffff


	//   ....[59]....
        /*0130*/ 	.word	0xffffffff


	//   ....[60]....
        /*0134*/ 	.word	0xffffffff


	//   ....[61]....
        /*0138*/ 	.word	0xffffffff


	//   ....[62]....
        /*013c*/ 	.word	0xffffffff


	//   ....[63]....
        /*0140*/ 	.word	0xffffffff


	//   ....[64]....
        /*0144*/ 	.word	0xffffffff


	//   ....[65]....
        /*0148*/ 	.word	0xffffffff


	//   ....[66]....
        /*014c*/ 	.word	0xffffffff


	//   ....[67]....
        /*0150*/ 	.word	0xffffffff


	//   ....[68]....
        /*0154*/ 	.word	0xffffffff


	//   ....[69]....
        /*0158*/ 	.word	0xffffffff


	//   ....[70]....
        /*015c*/ 	.word	0xffffffff


	//   ....[71]....
        /*0160*/ 	.word	0xffffffff


	//   ....[72]....
        /*0164*/ 	.word	0xffffffff


	//   ....[73]....
        /*0168*/ 	.word	0xffffffff


	//   ....[74]....
        /*016c*/ 	.word	0xffffffff


	//   ....[75]....
        /*0170*/ 	.word	0xffffffff


	//   ....[76]....
        /*0174*/ 	.word	0xffffffff


	//   ....[77]....
        /*0178*/ 	.word	0xffffffff


	//   ....[78]....
        /*017c*/ 	.word	0x0500000f


	//----- nvinfo : EIATTR_COOP_GROUP_INSTR_OFFSETS
	.align		4
.L_31:
        /*0180*/ 	.byte	0x04, 0x28
        /*0182*/ 	.short	(.L_33 - .L_32)


	//   ....[0]....
.L_32:
        /*0184*/ 	.word	0x00000780


	//   ....[1]....
        /*0188*/ 	.word	0x00000840


	//   ....[2]....
        /*018c*/ 	.word	0x00000ce0


	//   ....[3]....
        /*0190*/ 	.word	0x00000e90


	//   ....[4]....
        /*0194*/ 	.word	0x00001060


	//   ....[5]....
        /*0198*/ 	.word	0x000018a0


	//   ....[6]....
        /*019c*/ 	.word	0x000018d0


	//   ....[7]....
        /*01a0*/ 	.word	0x00001950


	//   ....[8]....
        /*01a4*/ 	.word	0x00001960


	//   ....[9]....
        /*01a8*/ 	.word	0x000019a0


	//   ....[10]....
        /*01ac*/ 	.word	0x000019c0


	//   ....[11]....
        /*01b0*/ 	.word	0x00001a00


	//   ....[12]....
        /*01b4*/ 	.word	0x00001a20


	//   ....[13]....
        /*01b8*/ 	.word	0x00001a60


	//   ....[14]....
        /*01bc*/ 	.word	0x00001a80


	//   ....[15]....
        /*01c0*/ 	.word	0x00001af0


	//   ....[16]....
        /*01c4*/ 	.word	0x00001c70


	//   ....[17]....
        /*01c8*/ 	.word	0x00001c80


	//   ....[18]....
        /*01cc*/ 	.word	0x00002260


	//   ....[19]....
        /*01d0*/ 	.word	0x00002270


	//   ....[20]....
        /*01d4*/ 	.word	0x000022c0


	//   ....[21]....
        /*01d8*/ 	.word	0x000022d0


	//   ....[22]....
        /*01dc*/ 	.word	0x00002320


	//   ....[23]....
        /*01e0*/ 	.word	0x00002330


	//   ....[24]....
        /*01e4*/ 	.word	0x00002380


	//   ....[25]....
        /*01e8*/ 	.word	0x00002390


	//   ....[26]....
        /*01ec*/ 	.word	0x000023e0


	//   ....[27]....
        /*01f0*/ 	.word	0x000023f0


	//   ....[28]....
        /*01f4*/ 	.word	0x00002480


	//   ....[29]....
        /*01f8*/ 	.word	0x000024f0


	//   ....[30]....
        /*01fc*/ 	.word	0x00002580


	//   ....[31]....
        /*0200*/ 	.word	0x000025a0


	//   ....[32]....
        /*0204*/ 	.word	0x000025b0


	//   ....[33]....
        /*0208*/ 	.word	0x000025c0


	//   ....[34]....
        /*020c*/ 	.word	0x000025d0


	//   ....[35]....
        /*0210*/ 	.word	0x000025e0


	//   ....[36]....
        /*0214*/ 	.word	0x00002b80


	//   ....[37]....
        /*0218*/ 	.word	0x00002e20


	//   ....[38]....
        /*021c*/ 	.word	0x000031d0


	//   ....[39]....
        /*0220*/ 	.word	0x00003660


	//   ....[40]....
        /*0224*/ 	.word	0x00008940


	//   ....[41]....
        /*0228*/ 	.word	0x00008eb0


	//   ....[42]....
        /*022c*/ 	.word	0x00009250


	//   ....[43]....
        /*0230*/ 	.word	0x0000a7f0


	//   ....[44]....
        /*0234*/ 	.word	0x0000aec0


	//   ....[45]....
        /*0238*/ 	.word	0x0000b3f0


	//   ....[46]....
        /*023c*/ 	.word	0x0000c300


	//   ....[47]....
        /*0240*/ 	.word	0x0000d020


	//   ....[48]....
        /*0244*/ 	.word	0x0000d040


	//   ....[49]....
        /*0248*/ 	.word	0x0000d090


	//   ....[50]....
        /*024c*/ 	.word	0x0000d0b0


	//   ....[51]....
        /*0250*/ 	.word	0x0000d0f0


	//   ....[52]....
        /*0254*/ 	.word	0x0000d120


	//   ....[53]....
        /*0258*/ 	.word	0x0000d160


	//   ....[54]....
        /*025c*/ 	.word	0x0000d190


	//   ....[55]....
        /*0260*/ 	.word	0x0000d1d0


	//   ....[56]....
        /*0264*/ 	.word	0x0000d200


	//   ....[57]....
        /*0268*/ 	.word	0x0000d290


	//   ....[58]....
        /*026c*/ 	.word	0x0000d3b0


	//   ....[59]....
        /*0270*/ 	.word	0x0000d3d0


	//   ....[60]....
        /*0274*/ 	.word	0x0000da20


	//   ....[61]....
        /*0278*/ 	.word	0x0000da30


	//   ....[62]....
        /*027c*/ 	.word	0x0000da80


	//   ....[63]....
        /*0280*/ 	.word	0x0000da90


	//   ....[64]....
        /*0284*/ 	.word	0x0000dae0


	//   ....[65]....
        /*0288*/ 	.word	0x0000daf0


	//   ....[66]....
        /*028c*/ 	.word	0x0000db40


	//   ....[67]....
        /*0290*/ 	.word	0x0000db50


	//   ....[68]....
        /*0294*/ 	.word	0x0000dba0


	//   ....[69]....
        /*0298*/ 	.word	0x0000dbb0


	//   ....[70]....
        /*029c*/ 	.word	0x0000dc40


	//   ....[71]....
        /*02a0*/ 	.word	0x0000dcb0


	//   ....[72]....
        /*02a4*/ 	.word	0x0000dd40


	//   ....[73]....
        /*02a8*/ 	.word	0x0000dd60


	//   ....[74]....
        /*02ac*/ 	.word	0x0000dd70


	//   ....[75]....
        /*02b0*/ 	.word	0x0000dd80


	//   ....[76]....
        /*02b4*/ 	.word	0x0000dd90


	//   ....[77]....
        /*02b8*/ 	.word	0x0000dda0


	//   ....[78]....
        /*02bc*/ 	.word	0x0000f4d0


	//----- nvinfo : EIATTR_REG_RECONFIG
	.align		4
.L_33:
        /*02c0*/ 	.byte	0x01, 0x54
	.zero		2


	//----- nvinfo : EIATTR_SYSCALL_OFFSETS
	.align		4
        /*02c4*/ 	.byte	0x04, 0x46
        /*02c6*/ 	.short	(.L_35 - .L_34)


	//   ....[0]....
.L_34:
        /*02c8*/ 	.word	0x00004ef0


	//   ....[1]....
        /*02cc*/ 	.word	0x00004fe0


	//----- nvinfo : EIATTR_MBARRIER_INSTR_OFFSETS
	.align		4
.L_35:
        /*02d0*/ 	.byte	0x04, 0x39
        /*02d2*/ 	.short	(.L_37 - .L_36)


	//   ....[0]....
.L_36:
        /*02d4*/ 	.word	0x00000bc0
        /*02d8*/ 	.word	0x000000ff
        /*02dc*/ 	.word	0x00038400
        /*02e0*/ 	.short	0x0100
        /*02e2*/ 	.byte	0x06
	.zero		1


	//   ....[1]....
        /*02e4*/ 	.word	0x00000bd0
        /*02e8*/ 	.word	0x000000ff
        /*02ec*/ 	.word	0x00038440
        /*02f0*/ 	.short	0x0100
        /*02f2*/ 	.byte	0x06
	.zero		1


	//   ....[2]....
        /*02f4*/ 	.word	0x00000be0
        /*02f8*/ 	.word	0x000000ff
        /*02fc*/ 	.word	0x00038408
        /*0300*/ 	.short	0x0100
        /*0302*/ 	.byte	0x06
	.zero		1


	//   ....[3]....
        /*0304*/ 	.word	0x00000bf0
        /*0308*/ 	.word	0x000000ff
        /*030c*/ 	.word	0x00038448
        /*0310*/ 	.short	0x0100
        /*0312*/ 	.byte	0x06
	.zero		1


	//   ....[4]....
        /*0314*/ 	.word	0x00000c00
        /*0318*/ 	.word	0x000000ff
        /*031c*/ 	.word	0x00038410
        /*0320*/ 	.short	0x0100
        /*0322*/ 	.byte	0x06
	.zero		1


	//   ....[5]....
        /*0324*/ 	.word	0x00000c10
        /*0328*/ 	.word	0x000000ff
        /*032c*/ 	.word	0x00038450
        /*0330*/ 	.short	0x0100
        /*0332*/ 	.byte	0x06
	.zero		1


	//   ....[6]....
        /*0334*/ 	.word	0x00000c20
        /*0338*/ 	.word	0x000000ff
        /*033c*/ 	.word	0x00038418
        /*0340*/ 	.short	0x0100
        /*0342*/ 	.byte	0x06
	.zero		1


	//   ....[7]....
        /*0344*/ 	.word	0x00000c30
        /*0348*/ 	.word	0x000000ff
        /*034c*/ 	.word	0x00038458
        /*0350*/ 	.short	0x0100
        /*0352*/ 	.byte	0x06
	.zero		1


	//   ....[8]....
        /*0354*/ 	.word	0x00000c40
        /*0358*/ 	.word	0x000000ff
        /*035c*/ 	.word	0x00038420
        /*0360*/ 	.short	0x0100
        /*0362*/ 	.byte	0x06
	.zero		1


	//   ....[9]....
        /*0364*/ 	.word	0x00000c50
        /*0368*/ 	.word	0x000000ff
        /*036c*/ 	.word	0x00038460
        /*0370*/ 	.short	0x0100
        /*0372*/ 	.byte	0x06
	.zero		1


	//   ....[10]....
        /*0374*/ 	.word	0x00000c60
        /*0378*/ 	.word	0x000000ff
        /*037c*/ 	.word	0x00038428
        /*0380*/ 	.short	0x0100
        /*0382*/ 	.byte	0x06
	.zero		1


	//   ....[11]....
        /*0384*/ 	.word	0x00000c70
        /*0388*/ 	.word	0x000000ff
        /*038c*/ 	.word	0x00038468
        /*0390*/ 	.short	0x0100
        /*0392*/ 	.byte	0x06
	.zero		1


	//   ....[12]....
        /*0394*/ 	.word	0x00000c80
        /*0398*/ 	.word	0x000000ff
        /*039c*/ 	.word	0x00038430
        /*03a0*/ 	.short	0x0100
        /*03a2*/ 	.byte	0x06
	.zero		1


	//   ....[13]....
        /*03a4*/ 	.word	0x00000c90
        /*03a8*/ 	.word	0x000000ff
        /*03ac*/ 	.word	0x00038470
        /*03b0*/ 	.short	0x0100
        /*03b2*/ 	.byte	0x06
	.zero		1


	//   ....[14]....
        /*03b4*/ 	.word	0x00000ca0
        /*03b8*/ 	.word	0x000000ff
        /*03bc*/ 	.word	0x00038438
        /*03c0*/ 	.short	0x0100
        /*03c2*/ 	.byte	0x06
	.zero		1


	//   ....[15]....
        /*03c4*/ 	.word	0x00000cb0
        /*03c8*/ 	.word	0x000000ff
        /*03cc*/ 	.word	0x00038478
        /*03d0*/ 	.short	0x0100
        /*03d2*/ 	.byte	0x06
	.zero		1


	//   ....[16]....
        /*03d4*/ 	.word	0x00000e40
        /*03d8*/ 	.word	0x000000ff
        /*03dc*/ 	.word	0x00038480
        /*03e0*/ 	.short	0x0100
        /*03e2*/ 	.byte	0x06
	.zero		1


	//   ....[17]....
        /*03e4*/ 	.word	0x00000e50
        /*03e8*/ 	.word	0x000000ff
        /*03ec*/ 	.word	0x00038490
        /*03f0*/ 	.short	0x0100
        /*03f2*/ 	.byte	0x06
	.zero		1


	//   ....[18]....
        /*03f4*/ 	.word	0x00000e60
        /*03f8*/ 	.word	0x000000ff
        /*03fc*/ 	.word	0x00038488
        /*0400*/ 	.short	0x0100
        /*0402*/ 	.byte	0x06
	.zero		1


	//   ....[19]....
        /*0404*/ 	.word	0x00000e70
        /*0408*/ 	.word	0x000000ff
        /*040c*/ 	.word	0x00038498
        /*0410*/ 	.short	0x0100
        /*0412*/ 	.byte	0x06
	.zero		1


	//   ....[20]....
        /*0414*/ 	.word	0x00000fd0
        /*0418*/ 	.word	0x000000ff
        /*041c*/ 	.word	0x000384a0
        /*0420*/ 	.short	0x0100
        /*0422*/ 	.byte	0x06
	.zero		1


	//   ....[21]....
        /*0424*/ 	.word	0x00000fe0
        /*0428*/ 	.word	0x000000ff
        /*042c*/ 	.word	0x000384c0
        /*0430*/ 	.short	0x0100
        /*0432*/ 	.byte	0x06
	.zero		1


	//   ....[22]....
        /*0434*/ 	.word	0x00000ff0
        /*0438*/ 	.word	0x000000ff
        /*043c*/ 	.word	0x000384a8
        /*0440*/ 	.short	0x0100
        /*0442*/ 	.byte	0x06
	.zero		1


	//   ....[23]....
        /*0444*/ 	.word	0x00001000
        /*0448*/ 	.word	0x000000ff
        /*044c*/ 	.word	0x000384c8
        /*0450*/ 	.short	0x0100
        /*0452*/ 	.byte	0x06
	.zero		1


	//   ....[24]....
        /*0454*/ 	.word	0x00001010
        /*0458*/ 	.word	0x000000ff
        /*045c*/ 	.word	0x000384b0
        /*0460*/ 	.short	0x0100
        /*0462*/ 	.byte	0x06
	.zero		1


	//   ....[25]....
        /*0464*/ 	.word	0x00001020
        /*0468*/ 	.word	0x000000ff
        /*046c*/ 	.word	0x000384d0
        /*0470*/ 	.short	0x0100
        /*0472*/ 	.byte	0x06
	.zero		1


	//   ....[26]....
        /*0474*/ 	.word	0x00001030
        /*0478*/ 	.word	0x000000ff
        /*047c*/ 	.word	0x000384b8
        /*0480*/ 	.short	0x0100
        /*0482*/ 	.byte	0x06
	.zero		1


	//   ....[27]....
        /*0484*/ 	.word	0x00001040
        /*0488*/ 	.word	0x000000ff
        /*048c*/ 	.word	0x000384d8
        /*0490*/ 	.short	0x0100
        /*0492*/ 	.byte	0x06
	.zero		1


	//   ....[28]....
        /*0494*/ 	.word	0x000011e0
        /*0498*/ 	.word	0x000000ff
        /*049c*/ 	.word	0x000384e0
        /*04a0*/ 	.short	0x0100
        /*04a2*/ 	.byte	0x06
	.zero		1


	//   ....[29]....
        /*04a4*/ 	.word	0x000011f0
        /*04a8*/ 	.word	0x000000ff
        /*04ac*/ 	.word	0x000384e8
        /*04b0*/ 	.short	0x0100
        /*04b2*/ 	.byte	0x06
	.zero		1


	//   ....[30]....
        /*04b4*/ 	.word	0x00003be0
        /*04b8*/ 	.word	0x000000ff
        /*04bc*/ 	.word	0x00038480
        /*04c0*/ 	.short	0x010a
        /*04c2*/ 	.byte	0x04
	.zero		1


	//   ....[31]....
        /*04c4*/ 	.word	0x00003c20
        /*04c8*/ 	.word	0x000000ff
        /*04cc*/ 	.word	0x00038480
        /*04d0*/ 	.short	0x010a
        /*04d2*/ 	.byte	0x04
	.zero		1


	//   ....[32]....
        /*04d4*/ 	.word	0x00004400
        /*04d8*/ 	.word	0x000000ff
        /*04dc*/ 	.word	0x00038480
        /*04e0*/ 	.short	0x010a
        /*04e2*/ 	.byte	0x04
	.zero		1


	//   ....[33]....
        /*04e4*/ 	.word	0x00004440
        /*04e8*/ 	.word	0x000000ff
        /*04ec*/ 	.word	0x00038480
        /*04f0*/ 	.short	0x010a
        /*04f2*/ 	.byte	0x04
	.zero		1


	//   ....[34]....
        /*04f4*/ 	.word	0x00004b50
        /*04f8*/ 	.word	0x000000ff
        /*04fc*/ 	.word	0x00000000
        /*0500*/ 	.short	0x0101
        /*0502*/ 	.byte	0x04
	.zero		1


	//   ....[35]....
        /*0504*/ 	.word	0x00004d00
        /*0508*/ 	.word	0x000000ff
        /*050c*/ 	.word	0x00000000
        /*0510*/ 	.short	0x0101
        /*0512*/ 	.byte	0x09
	.zero		1


	//   ....[36]....
        /*0514*/ 	.word	0x00005390
        /*0518*/ 	.word	0x000000ff
        /*051c*/ 	.word	0x000384a0
        /*0520*/ 	.short	0x010a
        /*0522*/ 	.byte	0x2f
	.zero		1


	//   ....[37]....
        /*0524*/ 	.word	0x00005a10
        /*0528*/ 	.word	0x000000ff
        /*052c*/ 	.word	0x00000000
        /*0530*/ 	.short	0x0101
        /*0532*/ 	.byte	0x04
	.zero		1


	//   ....[38]....
        /*0534*/ 	.word	0x00005a40
        /*0538*/ 	.word	0x000000ff
        /*053c*/ 	.word	0x000384a8
        /*0540*/ 	.short	0x010a
        /*0542*/ 	.byte	0x2f
	.zero		1


	//   ....[39]....
        /*0544*/ 	.word	0x00005fe0
        /*0548*/ 	.word	0x000000ff
        /*054c*/ 	.word	0x00000000
        /*0550*/ 	.short	0x0101
        /*0552*/ 	.byte	0x04
	.zero		1


	//   ....[40]....
        /*0554*/ 	.word	0x00006010
        /*0558*/ 	.word	0x000000ff
        /*055c*/ 	.word	0x000384b0
        /*0560*/ 	.short	0x010a
        /*0562*/ 	.byte	0x2f
	.zero		1


	//   ....[41]....
        /*0564*/ 	.word	0x000065e0
        /*0568*/ 	.word	0x000000ff
        /*056c*/ 	.word	0x00000000
        /*0570*/ 	.short	0x0101
        /*0572*/ 	.byte	0x04
	.zero		1


	//   ....[42]....
        /*0574*/ 	.word	0x00006610
        /*0578*/ 	.word	0x000000ff
        /*057c*/ 	.word	0x000384b8
        /*0580*/ 	.short	0x010a
        /*0582*/ 	.byte	0x2f
	.zero		1


	//   ....[43]....
        /*0584*/ 	.word	0x00006be0
        /*0588*/ 	.word	0x000000ff
        /*058c*/ 	.word	0x00000000
        /*0590*/ 	.short	0x0101
        /*0592*/ 	.byte	0x04
	.zero		1


	//   ....[44]....
        /*0594*/ 	.word	0x00006c30
        /*0598*/ 	.word	0x000000ff
        /*059c*/ 	.word	0x000384a0
        /*05a0*/ 	.short	0x010a
        /*05a2*/ 	.byte	0x2f
	.zero		1


	//   ....[45]....
        /*05a4*/ 	.word	0x00007200
        /*05a8*/ 	.word	0x000000ff
        /*05ac*/ 	.word	0x00000000
        /*05b0*/ 	.short	0x0101
        /*05b2*/ 	.byte	0x04
	.zero		1


	//   ....[46]....
        /*05b4*/ 	.word	0x00007230
        /*05b8*/ 	.word	0x000000ff
        /*05bc*/ 	.word	0x000384a8
        /*05c0*/ 	.short	0x010a
        /*05c2*/ 	.byte	0x2f
	.zero		1


	//   ....[47]....
        /*05c4*/ 	.word	0x00007800
        /*05c8*/ 	.word	0x000000ff
        /*05cc*/ 	.word	0x00000000
        /*05d0*/ 	.short	0x0101
        /*05d2*/ 	.byte	0x04
	.zero		1


	//   ....[48]....
        /*05d4*/ 	.word	0x00007830
        /*05d8*/ 	.word	0x000000ff
        /*05dc*/ 	.word	0x000384b0
        /*05e0*/ 	.short	0x010a
        /*05e2*/ 	.byte	0x2f
	.zero		1


	//   ....[49]....
        /*05e4*/ 	.word	0x00007e00
        /*05e8*/ 	.word	0x000000ff
        /*05ec*/ 	.word	0x00000000
        /*05f0*/ 	.short	0x0101
        /*05f2*/ 	.byte	0x04
	.zero		1


	//   ....[50]....
        /*05f4*/ 	.word	0x00007e30
        /*05f8*/ 	.word	0x000000ff
        /*05fc*/ 	.word	0x000384b8
        /*0600*/ 	.short	0x010a
        /*0602*/ 	.byte	0x2f
	.zero		1


	//   ....[51]....
        /*0604*/ 	.word	0x00008480
        /*0608*/ 	.word	0x000000ff
        /*060c*/ 	.word	0x00000000
        /*0610*/ 	.short	0x0101
        /*0612*/ 	.byte	0x05
	.zero		1


	//   ....[52]....
        /*0614*/ 	.word	0x000084d0
        /*0618*/ 	.word	0x000000ff
        /*061c*/ 	.word	0x00038400
        /*0620*/ 	.short	0x010a
        /*0622*/ 	.byte	0x04
	.zero		1


	//   ....[53]....
        /*0624*/ 	.word	0x000085e0
        /*0628*/ 	.word	0x000000ff
        /*062c*/ 	.word	0x00000000
        /*0630*/ 	.short	0x0101
        /*0632*/ 	.byte	0x04
	.zero		1


	//   ....[54]....
        /*0634*/ 	.word	0x00008be0
        /*0638*/ 	.word	0x000000ff
        /*063c*/ 	.word	0x00000000
        /*0640*/ 	.short	0x0101
        /*0642*/ 	.byte	0x2f
	.zero		1


	//   ....[55]....
        /*0644*/ 	.word	0x00009360
        /*0648*/ 	.word	0x000000ff
        /*064c*/ 	.word	0x000384e8
        /*0650*/ 	.short	0x010a
        /*0652*/ 	.byte	0x1f
	.zero		1


	//   ....[56]....
        /*0654*/ 	.word	0x00009460
        /*0658*/ 	.word	0x000000ff
        /*065c*/ 	.word	0x00038400
        /*0660*/ 	.short	0x010a
        /*0662*/ 	.byte	0x08
	.zero		1


	//   ....[57]....
        /*0664*/ 	.word	0x00009590
        /*0668*/ 	.word	0x000000ff
        /*066c*/ 	.word	0x00000000
        /*0670*/ 	.short	0x0101
        /*0672*/ 	.byte	0x08
	.zero		1


	//   ....[58]....
        /*0674*/ 	.word	0x00009780
        /*0678*/ 	.word	0x000000ff
        /*067c*/ 	.word	0x000384c0
        /*0680*/ 	.short	0x010a
        /*0682*/ 	.byte	0x1f
	.zero		1


	//   ....[59]....
        /*0684*/ 	.word	0x00009890
        /*0688*/ 	.word	0x000000ff
        /*068c*/ 	.word	0x000384a0
        /*0690*/ 	.short	0x010b
        /*0692*/ 	.byte	0x1f
	.zero		1


	//   ....[60]....
        /*0694*/ 	.word	0x000098f0
        /*0698*/ 	.word	0x000000ff
        /*069c*/ 	.word	0x00000000
        /*06a0*/ 	.short	0x0101
        /*06a2*/ 	.byte	0x10
	.zero		1


	//   ....[61]....
        /*06a4*/ 	.word	0x00009920
        /*06a8*/ 	.word	0x000000ff
        /*06ac*/ 	.word	0x000384c8
        /*06b0*/ 	.short	0x010a
        /*06b2*/ 	.byte	0x1f
	.zero		1


	//   ....[62]....
        /*06b4*/ 	.word	0x00009a50
        /*06b8*/ 	.word	0x000000ff
        /*06bc*/ 	.word	0x000384a8
        /*06c0*/ 	.short	0x010b
        /*06c2*/ 	.byte	0x1f
	.zero		1


	//   ....[63]....
        /*06c4*/ 	.word	0x00009ac0
        /*06c8*/ 	.word	0x000000ff
        /*06cc*/ 	.word	0x00000000
        /*06d0*/ 	.short	0x0101
        /*06d2*/ 	.byte	0x24
	.zero		1


	//   ....[64]....
        /*06d4*/ 	.word	0x00009af0
        /*06d8*/ 	.word	0x000000ff
        /*06dc*/ 	.word	0x000384d0
        /*06e0*/ 	.short	0x010a
        /*06e2*/ 	.byte	0x1f
	.zero		1


	//   ....[65]....
        /*06e4*/ 	.word	0x00009c10
        /*06e8*/ 	.word	0x000000ff
        /*06ec*/ 	.word	0x000384b0
        /*06f0*/ 	.short	0x010b
        /*06f2*/ 	.byte	0x1f
	.zero		1


	//   ....[66]....
        /*06f4*/ 	.word	0x00009c70
        /*06f8*/ 	.word	0x000000ff
        /*06fc*/ 	.word	0x00000000
        /*0700*/ 	.short	0x0101
        /*0702*/ 	.byte	0x23
	.zero		1


	//   ....[67]....
        /*0704*/ 	.word	0x00009ca0
        /*0708*/ 	.word	0x000000ff
        /*070c*/ 	.word	0x000384d8
        /*0710*/ 	.short	0x010a
        /*0712*/ 	.byte	0x1f
	.zero		1


	//   ....[68]....
        /*0714*/ 	.word	0x00009dc0
        /*0718*/ 	.word	0x000000ff
        /*071c*/ 	.word	0x000384b8
        /*0720*/ 	.short	0x010b
        /*0722*/ 	.byte	0x1f
	.zero		1


	//   ....[69]....
        /*0724*/ 	.word	0x00009e30
        /*0728*/ 	.word	0x000000ff
        /*072c*/ 	.word	0x00000000
        /*0730*/ 	.short	0x0101
        /*0732*/ 	.byte	0x25
	.zero		1


	//   ....[70]....
        /*0734*/ 	.word	0x00009e70
        /*0738*/ 	.word	0x000000ff
        /*073c*/ 	.word	0x000384c0
        /*0740*/ 	.short	0x010a
        /*0742*/ 	.byte	0x1f
	.zero		1


	//   ....[71]....
        /*0744*/ 	.word	0x00009f80
        /*0748*/ 	.word	0x000000ff
        /*074c*/ 	.word	0x000384a0
        /*0750*/ 	.short	0x010b
        /*0752*/ 	.byte	0x1f
	.zero		1


	//   ....[72]....
        /*0754*/ 	.word	0x00009fc0
        /*0758*/ 	.word	0x000000ff
        /*075c*/ 	.word	0x00000000
        /*0760*/ 	.short	0x0101
        /*0762*/ 	.byte	0x10
	.zero		1


	//   ....[73]....
        /*0764*/ 	.word	0x00009ff0
        /*0768*/ 	.word	0x000000ff
        /*076c*/ 	.word	0x000384c8
        /*0770*/ 	.short	0x010a
        /*0772*/ 	.byte	0x1f
	.zero		1


	//   ....[74]....
        /*0774*/ 	.word	0x0000a100
        /*0778*/ 	.word	0x000000ff
        /*077c*/ 	.word	0x000384a8
        /*0780*/ 	.short	0x010b
        /*0782*/ 	.byte	0x1f
	.zero		1


	//   ....[75]....
        /*0784*/ 	.word	0x0000a140
        /*0788*/ 	.word	0x000000ff
        /*078c*/ 	.word	0x00000000
        /*0790*/ 	.short	0x0101
        /*0792*/ 	.byte	0x24
	.zero		1


	//   ....[76]....
        /*0794*/ 	.word	0x0000a180
        /*0798*/ 	.word	0x000000ff
        /*079c*/ 	.word	0x000384d0
        /*07a0*/ 	.short	0x010a
        /*07a2*/ 	.byte	0x1f
	.zero		1


	//   ....[77]....
        /*07a4*/ 	.word	0x0000a280
        /*07a8*/ 	.word	0x000000ff
        /*07ac*/ 	.word	0x000384b0
        /*07b0*/ 	.short	0x010b
        /*07b2*/ 	.byte	0x1f
	.zero		1


	//   ....[78]....
        /*07b4*/ 	.word	0x0000a2c0
        /*07b8*/ 	.word	0x000000ff
        /*07bc*/ 	.word	0x00000000
        /*07c0*/ 	.short	0x0101
        /*07c2*/ 	.byte	0x23
	.zero		1


	//   ....[79]....
        /*07c4*/ 	.word	0x0000a2f0
        /*07c8*/ 	.word	0x000000ff
        /*07cc*/ 	.word	0x000384d8
        /*07d0*/ 	.short	0x010a
        /*07d2*/ 	.byte	0x1f
	.zero		1


	//   ....[80]....
        /*07d4*/ 	.word	0x0000a410
        /*07d8*/ 	.word	0x000000ff
        /*07dc*/ 	.word	0x000384b8
        /*07e0*/ 	.short	0x010b
        /*07e2*/ 	.byte	0x1f
	.zero		1


	//   ....[81]....
        /*07e4*/ 	.word	0x0000a460
        /*07e8*/ 	.word	0x000000ff
        /*07ec*/ 	.word	0x00000000
        /*07f0*/ 	.short	0x0101
        /*07f2*/ 	.byte	0x25
	.zero		1


	//   ....[82]....
        /*07f4*/ 	.word	0x0000a9b0
        /*07f8*/ 	.word	0x000000ff
        /*07fc*/ 	.word	0x000384c0
        /*0800*/ 	.short	0x010a
        /*0802*/ 	.byte	0x1f
	.zero		1


	//   ....[83]....
        /*0804*/ 	.word	0x0000a9f0
        /*0808*/ 	.word	0x000000ff
        /*080c*/ 	.word	0x000384c8
        /*0810*/ 	.short	0x010a
        /*0812*/ 	.byte	0x1f
	.zero		1


	//   ....[84]....
        /*0814*/ 	.word	0x0000aa30
        /*0818*/ 	.word	0x000000ff
        /*081c*/ 	.word	0x000384d0
        /*0820*/ 	.short	0x010a
        /*0822*/ 	.byte	0x1f
	.zero		1


	//   ....[85]....
        /*0824*/ 	.word	0x0000aaa0
        /*0828*/ 	.word	0x00000003
        /*082c*/ 	.word	0x000384d8
        /*0830*/ 	.short	0x010a
        /*0832*/ 	.byte	0x3f
	.zero		1


	//   ....[86]....
        /*0834*/ 	.word	0x0000b7f0
        /*0838*/ 	.word	0x00000008
        /*083c*/ 	.word	0x00038490
        /*0840*/ 	.short	0x010a
        /*0842*/ 	.byte	0x3f
	.zero		1


	//   ....[87]....
        /*0844*/ 	.word	0x0000bb20
        /*0848*/ 	.word	0x000000ff
        /*084c*/ 	.word	0x000384e8
        /*0850*/ 	.short	0x0101
        /*0852*/ 	.byte	0x16
	.zero		1


	//   ....[88]....
        /*0854*/ 	.word	0x0000bc10
        /*0858*/ 	.word	0x00000003
        /*085c*/ 	.word	0x00038400
        /*0860*/ 	.short	0x010a
        /*0862*/ 	.byte	0x3f
	.zero		1


	//   ....[89]....
        /*0864*/ 	.word	0x0000bd50
        /*0868*/ 	.word	0x00000002
        /*086c*/ 	.word	0x00000000
        /*0870*/ 	.short	0x0101
        /*0872*/ 	.byte	0x3f
	.zero		1


	//   ....[90]....
        /*0874*/ 	.word	0x0000c590
        /*0878*/ 	.word	0x00000007
        /*087c*/ 	.word	0x00000000
        /*0880*/ 	.short	0x010a
        /*0882*/ 	.byte	0x3f
	.zero		1


	//   ....[91]....
        /*0884*/ 	.word	0x0000c610
        /*0888*/ 	.word	0x00000003
        /*088c*/ 	.word	0x00000000
        /*0890*/ 	.short	0x010a
        /*0892*/ 	.byte	0x3f
	.zero		1


	//   ....[92]....
        /*0894*/ 	.word	0x0000e290
        /*0898*/ 	.word	0x00000011
        /*089c*/ 	.word	0x00038440
        /*08a0*/ 	.short	0x010a
        /*08a2*/ 	.byte	0x3f
	.zero		1


	//   ....[93]....
        /*08a4*/ 	.word	0x0000e3b0
        /*08a8*/ 	.word	0x00000011
        /*08ac*/ 	.word	0x00038400
        /*08b0*/ 	.short	0x0101
        /*08b2*/ 	.byte	0x3f
	.zero		1


	//   ....[94]....
        /*08b4*/ 	.word	0x0000e480
        /*08b8*/ 	.word	0x00000005
        /*08bc*/ 	.word	0x00038440
        /*08c0*/ 	.short	0x010a
        /*08c2*/ 	.byte	0x3f
	.zero		1


	//   ....[95]....
        /*08c4*/ 	.word	0x0000e530
        /*08c8*/ 	.word	0x00000007
        /*08cc*/ 	.word	0x00038440
        /*08d0*/ 	.short	0x010a
        /*08d2*/ 	.byte	0x3f
	.zero		1


	//   ....[96]....
        /*08d4*/ 	.word	0x0000e5e0
        /*08d8*/ 	.word	0x00000007
        /*08dc*/ 	.word	0x00038440
        /*08e0*/ 	.short	0x010a
        /*08e2*/ 	.byte	0x3f
	.zero		1


	//   ....[97]....
        /*08e4*/ 	.word	0x0000e690
        /*08e8*/ 	.word	0x00000007
        /*08ec*/ 	.word	0x00038440
        /*08f0*/ 	.short	0x010a
        /*08f2*/ 	.byte	0x3f
	.zero		1


	//   ....[98]....
        /*08f4*/ 	.word	0x0000e740
        /*08f8*/ 	.word	0x00000007
        /*08fc*/ 	.word	0x00038440
        /*0900*/ 	.short	0x010a
        /*0902*/ 	.byte	0x3f
	.zero		1


	//   ....[99]....
        /*0904*/ 	.word	0x0000e7f0
        /*0908*/ 	.word	0x00000007
        /*090c*/ 	.word	0x00038440
        /*0910*/ 	.short	0x010a
        /*0912*/ 	.byte	0x3f
	.zero		1


	//   ....[100]....
        /*0914*/ 	.word	0x0000e8a0
        /*0918*/ 	.word	0x00000007
        /*091c*/ 	.word	0x00038440
        /*0920*/ 	.short	0x010a
        /*0922*/ 	.byte	0x3f
	.zero		1


	//   ....[101]....
        /*0924*/ 	.word	0x0000e950
        /*0928*/ 	.word	0x00000003
        /*092c*/ 	.word	0x00038440
        /*0930*/ 	.short	0x010a
        /*0932*/ 	.byte	0x3f
	.zero		1


	//   ....[102]....
        /*0934*/ 	.word	0x0000e9b0
        /*0938*/ 	.word	0x00000003
        /*093c*/ 	.word	0x00038480
        /*0940*/ 	.short	0x010a
        /*0942*/ 	.byte	0x3f
	.zero		1


	//   ....[103]....
        /*0944*/ 	.word	0x0000ea10
        /*0948*/ 	.word	0x00000006
        /*094c*/ 	.word	0x00038480
        /*0950*/ 	.short	0x010a
        /*0952*/ 	.byte	0x3f
	.zero		1


	//   ....[104]....
        /*0954*/ 	.word	0x0000ead0
        /*0958*/ 	.word	0x00000006
        /*095c*/ 	.word	0x000384a0
        /*0960*/ 	.short	0x010a
        /*0962*/ 	.byte	0x3f
	.zero		1


	//   ....[105]....
        /*0964*/ 	.word	0x0000eb30
        /*0968*/ 	.word	0x0000000e
        /*096c*/ 	.word	0x000384a8
        /*0970*/ 	.short	0x010a
        /*0972*/ 	.byte	0x3f
	.zero		1


	//   ....[106]....
        /*0974*/ 	.word	0x0000eb90
        /*0978*/ 	.word	0x0000000e
        /*097c*/ 	.word	0x000384b0
        /*0980*/ 	.short	0x010a
        /*0982*/ 	.byte	0x3f
	.zero		1


	//   ....[107]....
        /*0984*/ 	.word	0x0000ebf0
        /*0988*/ 	.word	0x0000000e
        /*098c*/ 	.word	0x000384b8
        /*0990*/ 	.short	0x010a
        /*0992*/ 	.byte	0x3f
	.zero		1


	//   ....[108]....
        /*0994*/ 	.word	0x0000ec50
        /*0998*/ 	.word	0x0000000e
        /*099c*/ 	.word	0x000384a0
        /*09a0*/ 	.short	0x010a
        /*09a2*/ 	.byte	0x3f
	.zero		1


	//   ....[109]....
        /*09a4*/ 	.word	0x0000ecb0
        /*09a8*/ 	.word	0x0000000e
        /*09ac*/ 	.word	0x000384a8
        /*09b0*/ 	.short	0x010a
        /*09b2*/ 	.byte	0x3f
	.zero		1


	//   ....[110]....
        /*09b4*/ 	.word	0x0000ed10
        /*09b8*/ 	.word	0x0000000e
        /*09bc*/ 	.word	0x000384b0
        /*09c0*/ 	.short	0x010a
        /*09c2*/ 	.byte	0x3f
	.zero		1


	//   ....[111]....
        /*09c4*/ 	.word	0x0000ed70
        /*09c8*/ 	.word	0x0000000e
        /*09cc*/ 	.word	0x000384b8
        /*09d0*/ 	.short	0x010a
        /*09d2*/ 	.byte	0x3f
	.zero		1


	//   ....[112]....
        /*09d4*/ 	.word	0x0000edd0
        /*09d8*/ 	.word	0x00000003
        /*09dc*/ 	.word	0x00038400
        /*09e0*/ 	.short	0x010a
        /*09e2*/ 	.byte	0x3f
	.zero		1


	//   ....[113]....
        /*09e4*/ 	.word	0x0000ee30
        /*09e8*/ 	.word	0x00000003
        /*09ec*/ 	.word	0x000384e8
        /*09f0*/ 	.short	0x010a
        /*09f2*/ 	.byte	0x3f
	.zero		1


	//   ....[114]....
        /*09f4*/ 	.word	0x0000ee90
        /*09f8*/ 	.word	0x00000003
        /*09fc*/ 	.word	0x00038400
        /*0a00*/ 	.short	0x010a
        /*0a02*/ 	.byte	0x3f
	.zero		1


	//   ....[115]....
        /*0a04*/ 	.word	0x0000eef0
        /*0a08*/ 	.word	0x00000003
        /*0a0c*/ 	.word	0x000384c0
        /*0a10*/ 	.short	0x010a
        /*0a12*/ 	.byte	0x3f
	.zero		1


	//   ....[116]....
        /*0a14*/ 	.word	0x0000ef50
        /*0a18*/ 	.word	0x00000003
        /*0a1c*/ 	.word	0x000384c8
        /*0a20*/ 	.short	0x010a
        /*0a22*/ 	.byte	0x3f
	.zero		1


	//   ....[117]....
        /*0a24*/ 	.word	0x0000efb0
        /*0a28*/ 	.word	0x00000003
        /*0a2c*/ 	.word	0x000384d0
        /*0a30*/ 	.short	0x010a
        /*0a32*/ 	.byte	0x3f
	.zero		1


	//   ....[118]....
        /*0a34*/ 	.word	0x0000f010
        /*0a38*/ 	.word	0x00000003
        /*0a3c*/ 	.word	0x000384d8
        /*0a40*/ 	.short	0x010a
        /*0a42*/ 	.byte	0x3f
	.zero		1


	//   ....[119]....
        /*0a44*/ 	.word	0x0000f070
        /*0a48*/ 	.word	0x00000003
        /*0a4c*/ 	.word	0x000384c0
        /*0a50*/ 	.short	0x010a
        /*0a52*/ 	.byte	0x3f
	.zero		1


	//   ....[120]....
        /*0a54*/ 	.word	0x0000f0d0
        /*0a58*/ 	.word	0x00000003
        /*0a5c*/ 	.word	0x000384c8
        /*0a60*/ 	.short	0x010a
        /*0a62*/ 	.byte	0x3f
	.zero		1


	//   ....[121]....
        /*0a64*/ 	.word	0x0000f130
        /*0a68*/ 	.word	0x00000003
        /*0a6c*/ 	.word	0x000384d0
        /*0a70*/ 	.short	0x010a
        /*0a72*/ 	.byte	0x3f
	.zero		1


	//   ....[122]....
        /*0a74*/ 	.word	0x0000f190
        /*0a78*/ 	.word	0x00000003
        /*0a7c*/ 	.word	0x000384d8
        /*0a80*/ 	.short	0x010a
        /*0a82*/ 	.byte	0x3f
	.zero		1


	//   ....[123]....
        /*0a84*/ 	.word	0x0000f1f0
        /*0a88*/ 	.word	0x00000003
        /*0a8c*/ 	.word	0x000384c0
        /*0a90*/ 	.short	0x010a
        /*0a92*/ 	.byte	0x3f
	.zero		1


	//   ....[124]....
        /*0a94*/ 	.word	0x0000f250
        /*0a98*/ 	.word	0x00000003
        /*0a9c*/ 	.word	0x000384c8
        /*0aa0*/ 	.short	0x010a
        /*0aa2*/ 	.byte	0x3f
	.zero		1


	//   ....[125]....
        /*0aa4*/ 	.word	0x0000f2b0
        /*0aa8*/ 	.word	0x00000003
        /*0aac*/ 	.word	0x000384d0
        /*0ab0*/ 	.short	0x010a
        /*0ab2*/ 	.byte	0x3f
	.zero		1


	//   ....[126]....
        /*0ab4*/ 	.word	0x0000f380
        /*0ab8*/ 	.word	0x00000008
        /*0abc*/ 	.word	0x00038490
        /*0ac0*/ 	.short	0x010a
        /*0ac2*/ 	.byte	0x3f
	.zero		1


	//   ....[127]....
        /*0ac4*/ 	.word	0x0000f3d0
        /*0ac8*/ 	.word	0x00000003
        /*0acc*/ 	.word	0x00038400
        /*0ad0*/ 	.short	0x010a
        /*0ad2*/ 	.byte	0x3f
	.zero		1


	//   ....[128]....
        /*0ad4*/ 	.word	0x0000f5e0
        /*0ad8*/ 	.word	0x00000007
        /*0adc*/ 	.word	0x00000000
        /*0ae0*/ 	.short	0x010a
        /*0ae2*/ 	.byte	0x3f
	.zero		1


	//   ....[129]....
        /*0ae4*/ 	.word	0x0000f630
        /*0ae8*/ 	.word	0x00000011
        /*0aec*/ 	.word	0x00038440
        /*0af0*/ 	.short	0x010a
        /*0af2*/ 	.byte	0x3f
	.zero		1


	//   ....[130]....
        /*0af4*/ 	.word	0x0000f680
        /*0af8*/ 	.word	0x00000005
        /*0afc*/ 	.word	0x00038440
        /*0b00*/ 	.short	0x010a
        /*0b02*/ 	.byte	0x3f
	.zero		1


	//   ....[131]....
        /*0b04*/ 	.word	0x0000f6d0
        /*0b08*/ 	.word	0x00000007
        /*0b0c*/ 	.word	0x00038440
        /*0b10*/ 	.short	0x010a
        /*0b12*/ 	.byte	0x3f
	.zero		1


	//   ....[132]....
        /*0b14*/ 	.word	0x0000f720
        /*0b18*/ 	.word	0x00000007
        /*0b1c*/ 	.word	0x00038440
        /*0b20*/ 	.short	0x010a
        /*0b22*/ 	.byte	0x3f
	.zero		1


	//   ....[133]....
        /*0b24*/ 	.word	0x0000f770
        /*0b28*/ 	.word	0x00000007
        /*0b2c*/ 	.word	0x00038440
        /*0b30*/ 	.short	0x010a
        /*0b32*/ 	.byte	0x3f
	.zero		1


	//   ....[134]....
        /*0b34*/ 	.word	0x0000f7c0
        /*0b38*/ 	.word	0x00000007
        /*0b3c*/ 	.word	0x00038440
        /*0b40*/ 	.short	0x010a
        /*0b42*/ 	.byte	0x3f
	.zero		1


	//   ....[135]....
        /*0b44*/ 	.word	0x0000f810
        /*0b48*/ 	.word	0x00000007
        /*0b4c*/ 	.word	0x00038440
        /*0b50*/ 	.short	0x010a
        /*0b52*/ 	.byte	0x3f
	.zero		1


	//   ....[136]....
        /*0b54*/ 	.word	0x0000f860
        /*0b58*/ 	.word	0x00000007
        /*0b5c*/ 	.word	0x00038440
        /*0b60*/ 	.short	0x010a
        /*0b62*/ 	.byte	0x3f
	.zero		1


	//----- nvinfo : EIATTR_NUM_MBARRIERS
	.align		4
.L_37:
        /*0b64*/ 	.byte	0x03, 0x38
        /*0b66*/ 	.short	0x001e


	//----- nvinfo : EIATTR_EXIT_INSTR_OFFSETS
	.align		4
        /*0b68*/ 	.byte	0x04, 0x1c
        /*0b6a*/ 	.short	(.L_39 - .L_38)


	//   ....[0]....
.L_38:
        /*0b6c*/ 	.word	0x00002a70


	//   ....[1]....
        /*0b70*/ 	.word	0x00002b30


	//   ....[2]....
        /*0b74*/ 	.word	0x00008bf0


	//   ....[3]....
        /*0b78*/ 	.word	0x00008c90


	//   ....[4]....
        /*0b7c*/ 	.word	0x0000aaf0


	//   ....[5]....
        /*0b80*/ 	.word	0x0000c660


	//   ....[6]....
        /*0b84*/ 	.word	0x0000e980


	//----- nvinfo : EIATTR_MAX_THREADS
	.align		4
.L_39:
        /*0b88*/ 	.byte	0x04, 0x05
        /*0b8a*/ 	.short	(.L_41 - .L_40)
.L_40:
        /*0b8c*/ 	.word	0x00000180
        /*0b90*/ 	.word	0x00000001
        /*0b94*/ 	.word	0x00000001


	//----- nvinfo : EIATTR_CRS_STACK_SIZE
	.align		4
.L_41:
        /*0b98*/ 	.byte	0x04, 0x1e
        /*0b9a*/ 	.short	(.L_43 - .L_42)
.L_42:
        /*0b9c*/ 	.word	0x00000000


	//----- nvinfo : EIATTR_CBANK_PARAM_SIZE
	.align		4
.L_43:
        /*0ba0*/ 	.byte	0x03, 0x19
        /*0ba2*/ 	.short	0x0770


	//----- nvinfo : EIATTR_PARAM_CBANK
	.align		4
        /*0ba4*/ 	.byte	0x04, 0x0a
        /*0ba6*/ 	.short	(.L_45 - .L_44)
	.align		4
.L_44:
        /*0ba8*/ 	.word	index@(.nv.constant0._ZN7cutlass13device_kernelINS_4gemm6kernel13GemmUniversalINS1_17GroupProblemShapeIN4cute5tupleIJiiiEEEEENS1_10collective13CollectiveMmaINS1_39MainloopSm90ArrayTmaGmmaWarpSpecializedILi2ENS6_IJNS5_1CILi1EEESD_SD_EEENS1_43KernelPtrArrayTmaWarpSpecializedCooperativeEEENS6_IJNSC_ILi256EEENSC_ILi128EEESI_EEENS_10bfloat16_tEPNS6_IJlSD_NSC_ILi0EEEEEESK_SN_NS5_8TiledMMAINS5_8MMA_AtomIJNS5_4SM904GMMA28MMA_64x128x16_F32BF16BF16_SSILNSR_5MajorE0ELST_0ELNSR_7ScaleInE1ELSU_1EEEEEENS5_6LayoutINS6_IJNSC_ILi2EEESD_SD_EEENS6_IJSD_SL_SL_EEEEENS6_IJNS5_10UnderscoreES12_S12_EEEEENS5_13SM90_TMA_LOADENS5_14ComposedLayoutINS5_7SwizzleILi3ELi4ELi3EEENS5_18smem_ptr_flag_bitsILi16EEENSX_INS6_IJNSC_ILi8EEENSC_ILi64EEEEEENS6_IJS1C_SD_EEEEEEEvNS5_8identityES15_S1G_vS1H_EENS_8epilogue10collective18CollectiveEpilogueINS1J_30Sm90PtrArrayTmaWarpSpecializedILi4ELi2ELi16ELb1ELb0ELi2EEEJSJ_NS6_IJSI_NSC_ILi32EEEEEENS_6half_tEPNS6_IJSD_lSL_EEES1Q_S1S_NS1J_6fusion15FusionCallbacksIS1N_NS1T_17LinearCombinationIS1Q_fS1Q_fLNS_15FloatRoundStyleE2EEESJ_S1P_JEEES15_NS16_IS18_S1A_NSX_INS6_IJS1C_S1B_EEENS6_IJSD_S1C_EEEEEEENS5_17SM75_U16x8_LDSM_TENS5_14SM90_TMA_STOREES22_NS5_17SM90_U16x8_STSM_TENS5_9Copy_AtomIJNS5_17SM90_U32x4_STSM_NES1Q_EEEvEEEvvEEEEvNT_6ParamsE)
        /*0bac*/ 	.short	0x0210
        /*0bae*/ 	.short	0x0770


	//----- nvinfo : EIATTR_SW_WAR
	.align		4
.L_45:
        /*0bb0*/ 	.byte	0x04, 0x36
        /*0bb2*/ 	.short	(.L_47 - .L_46)
.L_46:
        /*0bb4*/ 	.word	0x00000008
.L_47:


//--------------------- .nv.callgraph             --------------------------
	.section	.nv.callgraph,"",@"SHT_CUDA_CALLGRAPH"
	.align	4
	.sectionentsize	8
	.align		4
        /*0000*/ 	.word	0x00000000
	.align		4
        /*0004*/ 	.word	0xffffffff
	.align		4
        /*0008*/ 	.word	index@(_ZN7cutlass13device_kernelINS_4gemm6kernel13GemmUniversalINS1_17GroupProblemShapeIN4cute5tupleIJiiiEEEEENS1_10collective13CollectiveMmaINS1_39MainloopSm90ArrayTmaGmmaWarpSpecializedILi2ENS6_IJNS5_1CILi1EEESD_SD_EEENS1_43KernelPtrArrayTmaWarpSpecializedCooperativeEEENS6_IJNSC_ILi256EEENSC_ILi128EEESI_EEENS_10bfloat16_tEPNS6_IJlSD_NSC_ILi0EEEEEESK_SN_NS5_8TiledMMAINS5_8MMA_AtomIJNS5_4SM904GMMA28MMA_64x128x16_F32BF16BF16_SSILNSR_5MajorE0ELST_0ELNSR_7ScaleInE1ELSU_1EEEEEENS5_6LayoutINS6_IJNSC_ILi2EEESD_SD_EEENS6_IJSD_SL_SL_EEEEENS6_IJNS5_10UnderscoreES12_S12_EEEEENS5_13SM90_TMA_LOADENS5_14ComposedLayoutINS5_7SwizzleILi3ELi4ELi3EEENS5_18smem_ptr_flag_bitsILi16EEENSX_INS6_IJNSC_ILi8EEENSC_ILi64EEEEEENS6_IJS1C_SD_EEEEEEEvNS5_8identityES15_S1G_vS1H_EENS_8epilogue10collective18CollectiveEpilogueINS1J_30Sm90PtrArrayTmaWarpSpecializedILi4ELi2ELi16ELb1ELb0ELi2EEEJSJ_NS6_IJSI_NSC_ILi32EEEEEENS_6half_tEPNS6_IJSD_lSL_EEES1Q_S1S_NS1J_6fusion15FusionCallbacksIS1N_NS1T_17LinearCombinationIS1Q_fS1Q_fLNS_15FloatRoundStyleE2EEESJ_S1P_JEEES15_NS16_IS18_S1A_NSX_INS6_IJS1C_S1B_EEENS6_IJSD_S1C_EEEEEEENS5_17SM75_U16x8_LDSM_TENS5_14SM90_TMA_STOREES22_NS5_17SM90_U16x8_STSM_TENS5_9Copy_AtomIJNS5_17SM90_U32x4_STSM_NES1Q_EEEvEEEvvEEEEvNT_6ParamsE)
	.align		4
        /*000c*/ 	.word	index@(__assertfail)
	.align		4
        /*0010*/ 	.word	0x00000000
	.align		4
        /*0014*/ 	.word	0xfffffffe
	.align		4
        /*0018*/ 	.word	0x00000000
	.align		4
        /*001c*/ 	.word	0xfffffffd
	.align		4
        /*0020*/ 	.word	0x00000000
	.align		4
        /*0024*/ 	.word	0xfffffffc


//--------------------- .nv.constant4             --------------------------
	.section	.nv.constant4,"a",@progbits
	.align	8
	.align		8
.nv.constant4:
        /*0000*/ 	.dword	__assertfail
	.align		8
        /*0008*/ 	.dword	__unnamed_1
	.align		8
        /*0010*/ 	.dword	_ZN39_INTERNAL_3c899d4c_4_k_cu_fccc26fc_25544cuda3std3__45__cpo5beginE
	.align		8
        /*0018*/ 	.dword	_ZN39_INTERNAL_3c899d4c_4_k_cu_fccc26fc_25544cuda3std3__45__cpo3endE
	.align		8
        /*0020*/ 	.dword	_ZN39_INTERNAL_3c899d4c_4_k_cu_fccc26fc_25544cuda3std3__45__cpo6cbeginE
	.align		8
        /*0028*/ 	.dword	_ZN39_INTERNAL_3c899d4c_4_k_cu_fccc26fc_25544cuda3std3__45__cpo4cendE
	.align		8
        /*0030*/ 	.dword	_ZN39_INTERNAL_3c899d4c_4_k_cu_fccc26fc_25544cuda3std3__441_GLOBAL__N__3c899d4c_4_k_cu_fccc26fc_25546ignoreE
	.align		8
        /*0038*/ 	.dword	_ZN39_INTERNAL_3c899d4c_4_k_cu_fccc26fc_25544cuda3std3__419piecewise_constructE
	.align		8
        /*0040*/ 	.dword	_ZN39_INTERNAL_3c899d4c_4_k_cu_fccc26fc_25544cuda3std3__48in_placeE
	.align		8
        /*0048*/ 	.dword	_ZN39_INTERNAL_3c899d4c_4_k_cu_fccc26fc_25544cuda3std6ranges3__45__cpo4swapE
	.align		8
        /*0050*/ 	.dword	_ZN39_INTERNAL_3c899d4c_4_k_cu_fccc26fc_25544cuda3std6ranges3__45__cpo9iter_moveE
	.align		8
        /*0058*/ 	.dword	_ZN39_INTERNAL_3c899d4c_4_k_cu_fccc26fc_25544cute7productE
	.align		8
        /*0060*/ 	.dword	_ZN39_INTERNAL_3c899d4c_4_k_cu_fccc26fc_25544cute1_E
	.align		8
        /*0068*/ 	.dword	$str$24
	.align		8
        /*0070*/ 	.dword	$str$25


//--------------------- .text._ZN7cutlass13device_kernelINS_4gemm6kernel13GemmUniversalINS1_17GroupProblemShapeIN4cute5tupleIJiiiEEEEENS1_10collective13CollectiveMmaINS1_39MainloopSm90ArrayTmaGmmaWarpSpecializedILi2ENS6_IJNS5_1CILi1EEESD_SD_EEENS1_43KernelPtrArrayTmaWarpSpecializedCooperativeEEENS6_IJNSC_ILi256EEENSC_ILi128EEESI_EEENS_10bfloat16_tEPNS6_IJlSD_NSC_ILi0EEEEEESK_SN_NS5_8TiledMMAINS5_8MMA_AtomIJNS5_4SM904GMMA28MMA_64x128x16_F32BF16BF16_SSILNSR_5MajorE0ELST_0ELNSR_7ScaleInE1ELSU_1EEEEEENS5_6LayoutINS6_IJNSC_ILi2EEESD_SD_EEENS6_IJSD_SL_SL_EEEEENS6_IJNS5_10UnderscoreES12_S12_EEEEENS5_13SM90_TMA_LOADENS5_14ComposedLayoutINS5_7SwizzleILi3ELi4ELi3EEENS5_18smem_ptr_flag_bitsILi16EEENSX_INS6_IJNSC_ILi8EEENSC_ILi64EEEEEENS6_IJS1C_SD_EEEEEEEvNS5_8identityES15_S1G_vS1H_EENS_8epilogue10collective18CollectiveEpilogueINS1J_30Sm90PtrArrayTmaWarpSpecializedILi4ELi2ELi16ELb1ELb0ELi2EEEJSJ_NS6_IJSI_NSC_ILi32EEEEEENS_6half_tEPNS6_IJSD_lSL_EEES1Q_S1S_NS1J_6fusion15FusionCallbacksIS1N_NS1T_17LinearCombinationIS1Q_fS1Q_fLNS_15FloatRoundStyleE2EEESJ_S1P_JEEES15_NS16_IS18_S1A_NSX_INS6_IJS1C_S1B_EEENS6_IJSD_S1C_EEEEEEENS5_17SM75_U16x8_LDSM_TENS5_14SM90_TMA_STOREES22_NS5_17SM90_U16x8_STSM_TENS5_9Copy_AtomIJNS5_17SM90_U32x4_STSM_NES1Q_EEEvEEEvvEEEEvNT_6ParamsE --------------------------
	.section	.text._ZN7cutlass13device_kernelINS_4gemm6kernel13GemmUniversalINS1_17GroupProblemShapeIN4cute5tupleIJiiiEEEEENS1_10collective13CollectiveMmaINS1_39MainloopSm90ArrayTmaGmmaWarpSpecializedILi2ENS6_IJNS5_1CILi1EEESD_SD_EEENS1_43KernelPtrArrayTmaWarpSpecializedCooperativeEEENS6_IJNSC_ILi256EEENSC_ILi128EEESI_EEENS_10bfloat16_tEPNS6_IJlSD_NSC_ILi0EEEEEESK_SN_NS5_8TiledMMAINS5_8MMA_AtomIJNS5_4SM904GMMA28MMA_64x128x16_F32BF16BF16_SSILNSR_5MajorE0ELST_0ELNSR_7ScaleInE1ELSU_1EEEEEENS5_6LayoutINS6_IJNSC_ILi2EEESD_SD_EEENS6_IJSD_SL_SL_EEEEENS6_IJNS5_10UnderscoreES12_S12_EEEEENS5_13SM90_TMA_LOADENS5_14ComposedLayoutINS5_7SwizzleILi3ELi4ELi3EEENS5_18smem_ptr_flag_bitsILi16EEENSX_INS6_IJNSC_ILi8EEENSC_ILi64EEEEEENS6_IJS1C_SD_EEEEEEEvNS5_8identityES15_S1G_vS1H_EENS_8epilogue10collective18CollectiveEpilogueINS1J_30Sm90PtrArrayTmaWarpSpecializedILi4ELi2ELi16ELb1ELb0ELi2EEEJSJ_NS6_IJSI_NSC_ILi32EEEEEENS_6half_tEPNS6_IJSD_lSL_EEES1Q_S1S_NS1J_6fusion15FusionCallbacksIS1N_NS1T_17LinearCombinationIS1Q_fS1Q_fLNS_15FloatRoundStyleE2EEESJ_S1P_JEEES15_NS16_IS18_S1A_NSX_INS6_IJS1C_S1B_EEENS6_IJSD_S1C_EEEEEEENS5_17SM75_U16x8_LDSM_TENS5_14SM90_TMA_STOREES22_NS5_17SM90_U16x8_STSM_TENS5_9Copy_AtomIJNS5_17SM90_U32x4_STSM_NES1Q_EEEvEEEvvEEEEvNT_6ParamsE,"ax",@progbits
	.align	128
.text._ZN7cutlass13device_kernelINS_4gemm6kernel13GemmUniversalINS1_17GroupProblemShapeIN4cute5tupleIJiiiEEEEENS1_10collective13CollectiveMmaINS1_39MainloopSm90ArrayTmaGmmaWarpSpecializedILi2ENS6_IJNS5_1CILi1EEESD_SD_EEENS1_43KernelPtrArrayTmaWarpSpecializedCooperativeEEENS6_IJNSC_ILi256EEENSC_ILi128EEESI_EEENS_10bfloat16_tEPNS6_IJlSD_NSC_ILi0EEEEEESK_SN_NS5_8TiledMMAINS5_8MMA_AtomIJNS5_4SM904GMMA28MMA_64x128x16_F32BF16BF16_SSILNSR_5MajorE0ELST_0ELNSR_7ScaleInE1ELSU_1EEEEEENS5_6LayoutINS6_IJNSC_ILi2EEESD_SD_EEENS6_IJSD_SL_SL_EEEEENS6_IJNS5_10UnderscoreES12_S12_EEEEENS5_13SM90_TMA_LOADENS5_14ComposedLayoutINS5_7SwizzleILi3ELi4ELi3EEENS5_18smem_ptr_flag_bitsILi16EEENSX_INS6_IJNSC_ILi8EEENSC_ILi64EEEEEENS6_IJS1C_SD_EEEEEEEvNS5_8identityES15_S1G_vS1H_EENS_8epilogue10collective18CollectiveEpilogueINS1J_30Sm90PtrArrayTmaWarpSpecializedILi4ELi2ELi16ELb1ELb0ELi2EEEJSJ_NS6_IJSI_NSC_ILi32EEEEEENS_6half_tEPNS6_IJSD_lSL_EEES1Q_S1S_NS1J_6fusion15FusionCallbacksIS1N_NS1T_17LinearCombinationIS1Q_fS1Q_fLNS_15FloatRoundStyleE2EEESJ_S1P_JEEES15_NS16_IS18_S1A_NSX_INS6_IJS1C_S1B_EEENS6_IJSD_S1C_EEEEEEENS5_17SM75_U16x8_LDSM_TENS5_14SM90_TMA_STOREES22_NS5_17SM90_U16x8_STSM_TENS5_9Copy_AtomIJNS5_17SM90_U32x4_STSM_NES1Q_EEEvEEEvvEEEEvNT_6ParamsE:
        .type           _ZN7cutlass13device_kernelINS_4gemm6kernel13GemmUniversalINS1_17GroupProblemShapeIN4cute5tupleIJiiiEEEEENS1_10collective13CollectiveMmaINS1_39MainloopSm90ArrayTmaGmmaWarpSpecializedILi2ENS6_IJNS5_1CILi1EEESD_SD_EEENS1_43KernelPtrArrayTmaWarpSpecializedCooperativeEEENS6_IJNSC_ILi256EEENSC_ILi128EEESI_EEENS_10bfloat16_tEPNS6_IJlSD_NSC_ILi0EEEEEESK_SN_NS5_8TiledMMAINS5_8MMA_AtomIJNS5_4SM904GMMA28MMA_64x128x16_F32BF16BF16_SSILNSR_5MajorE0ELST_0ELNSR_7ScaleInE1ELSU_1EEEEEENS5_6LayoutINS6_IJNSC_ILi2EEESD_SD_EEENS6_IJSD_SL_SL_EEEEENS6_IJNS5_10UnderscoreES12_S12_EEEEENS5_13SM90_TMA_LOADENS5_14ComposedLayoutINS5_7SwizzleILi3ELi4ELi3EEENS5_18smem_ptr_flag_bitsILi16EEENSX_INS6_IJNSC_ILi8EEENSC_ILi64EEEEEENS6_IJS1C_SD_EEEEEEEvNS5_8identityES15_S1G_vS1H_EENS_8epilogue10collective18CollectiveEpilogueINS1J_30Sm90PtrArrayTmaWarpSpecializedILi4ELi2ELi16ELb1ELb0ELi2EEEJSJ_NS6_IJSI_NSC_ILi32EEEEEENS_6half_tEPNS6_IJSD_lSL_EEES1Q_S1S_NS1J_6fusion15FusionCallbacksIS1N_NS1T_17LinearCombinationIS1Q_fS1Q_fLNS_15FloatRoundStyleE2EEESJ_S1P_JEEES15_NS16_IS18_S1A_NSX_INS6_IJS1C_S1B_EEENS6_IJSD_S1C_EEEEEEENS5_17SM75_U16x8_LDSM_TENS5_14SM90_TMA_STOREES22_NS5_17SM90_U16x8_STSM_TENS5_9Copy_AtomIJNS5_17SM90_U32x4_STSM_NES1Q_EEEvEEEvvEEEEvNT_6ParamsE,@function
        .size           _ZN7cutlass13device_kernelINS_4gemm6kernel13GemmUniversalINS1_17GroupProblemShapeIN4cute5tupleIJiiiEEEEENS1_10collective13CollectiveMmaINS1_39MainloopSm90ArrayTmaGmmaWarpSpecializedILi2ENS6_IJNS5_1CILi1EEESD_SD_EEENS1_43KernelPtrArrayTmaWarpSpecializedCooperativeEEENS6_IJNSC_ILi256EEENSC_ILi128EEESI_EEENS_10bfloat16_tEPNS6_IJlSD_NSC_ILi0EEEEEESK_SN_NS5_8TiledMMAINS5_8MMA_AtomIJNS5_4SM904GMMA28MMA_64x128x16_F32BF16BF16_SSILNSR_5MajorE0ELST_0ELNSR_7ScaleInE1ELSU_1EEEEEENS5_6LayoutINS6_IJNSC_ILi2EEESD_SD_EEENS6_IJSD_SL_SL_EEEEENS6_IJNS5_10UnderscoreES12_S12_EEEEENS5_13SM90_TMA_LOADENS5_14ComposedLayoutINS5_7SwizzleILi3ELi4ELi3EEENS5_18smem_ptr_flag_bitsILi16EEENSX_INS6_IJNSC_ILi8EEENSC_ILi64EEEEEENS6_IJS1C_SD_EEEEEEEvNS5_8identityES15_S1G_vS1H_EENS_8epilogue10collective18CollectiveEpilogueINS1J_30Sm90PtrArrayTmaWarpSpecializedILi4ELi2ELi16ELb1ELb0ELi2EEEJSJ_NS6_IJSI_NSC_ILi32EEEEEENS_6half_tEPNS6_IJSD_lSL_EEES1Q_S1S_NS1J_6fusion15FusionCallbacksIS1N_NS1T_17LinearCombinationIS1Q_fS1Q_fLNS_15FloatRoundStyleE2EEESJ_S1P_JEEES15_NS16_IS18_S1A_NSX_INS6_IJS1C_S1B_EEENS6_IJSD_S1C_EEEEEEENS5_17SM75_U16x8_LDSM_TENS5_14SM90_TMA_STOREES22_NS5_17SM90_U16x8_STSM_TENS5_9Copy_AtomIJNS5_17SM90_U32x4_STSM_NES1Q_EEEvEEEvvEEEEvNT_6ParamsE,(.L_x_311 - _ZN7cutlass13device_kernelINS_4gemm6kernel13GemmUniversalINS1_17GroupProblemShapeIN4cute5tupleIJiiiEEEEENS1_10collective13CollectiveMmaINS1_39MainloopSm90ArrayTmaGmmaWarpSpecializedILi2ENS6_IJNS5_1CILi1EEESD_SD_EEENS1_43KernelPtrArrayTmaWarpSpecializedCooperativeEEENS6_IJNSC_ILi256EEENSC_ILi128EEESI_EEENS_10bfloat16_tEPNS6_IJlSD_NSC_ILi0EEEEEESK_SN_NS5_8TiledMMAINS5_8MMA_AtomIJNS5_4SM904GMMA28MMA_64x128x16_F32BF16BF16_SSILNSR_5MajorE0ELST_0ELNSR_7ScaleInE1ELSU_1EEEEEENS5_6LayoutINS6_IJNSC_ILi2EEESD_SD_EEENS6_IJSD_SL_SL_EEEEENS6_IJNS5_10UnderscoreES12_S12_EEEEENS5_13SM90_TMA_LOADENS5_14ComposedLayoutINS5_7SwizzleILi3ELi4ELi3EEENS5_18smem_ptr_flag_bitsILi16EEENSX_INS6_IJNSC_ILi8EEENSC_ILi64EEEEEENS6_IJS1C_SD_EEEEEEEvNS5_8identityES15_S1G_vS1H_EENS_8epilogue10collective18CollectiveEpilogueINS1J_30Sm90PtrArrayTmaWarpSpecializedILi4ELi2ELi16ELb1ELb0ELi2EEEJSJ_NS6_IJSI_NSC_ILi32EEEEEENS_6half_tEPNS6_IJSD_lSL_EEES1Q_S1S_NS1J_6fusion15FusionCallbacksIS1N_NS1T_17LinearCombinationIS1Q_fS1Q_fLNS_15FloatRoundStyleE2EEESJ_S1P_JEEES15_NS16_IS18_S1A_NSX_INS6_IJS1C_S1B_EEENS6_IJSD_S1C_EEEEEEENS5_17SM75_U16x8_LDSM_TENS5_14SM90_TMA_STOREES22_NS5_17SM90_U16x8_STSM_TENS5_9Copy_AtomIJNS5_17SM90_U32x4_STSM_NES1Q_EEEvEEEvvEEEEvNT_6ParamsE)
        .other          _ZN7cutlass13device_kernelINS_4gemm6kernel13GemmUniversalINS1_17GroupProblemShapeIN4cute5tupleIJiiiEEEEENS1_10collective13CollectiveMmaINS1_39MainloopSm90ArrayTmaGmmaWarpSpecializedILi2ENS6_IJNS5_1CILi1EEESD_SD_EEENS1_43KernelPtrArrayTmaWarpSpecializedCooperativeEEENS6_IJNSC_ILi256EEENSC_ILi128EEESI_EEENS_10bfloat16_tEPNS6_IJlSD_NSC_ILi0EEEEEESK_SN_NS5_8TiledMMAINS5_8MMA_AtomIJNS5_4SM904GMMA28MMA_64x128x16_F32BF16BF16_SSILNSR_5MajorE0ELST_0ELNSR_7ScaleInE1ELSU_1EEEEEENS5_6LayoutINS6_IJNSC_ILi2EEESD_SD_EEENS6_IJSD_SL_SL_EEEEENS6_IJNS5_10UnderscoreES12_S12_EEEEENS5_13SM90_TMA_LOADENS5_14ComposedLayoutINS5_7SwizzleILi3ELi4ELi3EEENS5_18smem_ptr_flag_bitsILi16EEENSX_INS6_IJNSC_ILi8EEENSC_ILi64EEEEEENS6_IJS1C_SD_EEEEEEEvNS5_8identityES15_S1G_vS1H_EENS_8epilogue10collective18CollectiveEpilogueINS1J_30Sm90PtrArrayTmaWarpSpecializedILi4ELi2ELi16ELb1ELb0ELi2EEEJSJ_NS6_IJSI_NSC_ILi32EEEEEENS_6half_tEPNS6_IJSD_lSL_EEES1Q_S1S_NS1J_6fusion15FusionCallbacksIS1N_NS1T_17LinearCombinationIS1Q_fS1Q_fLNS_15FloatRoundStyleE2EEESJ_S1P_JEEES15_NS16_IS18_S1A_NSX_INS6_IJS1C_S1B_EEENS6_IJSD_S1C_EEEEEEENS5_17SM75_U16x8_LDSM_TENS5_14SM90_TMA_STOREES22_NS5_17SM90_U16x8_STSM_TENS5_9Copy_AtomIJNS5_17SM90_U32x4_STSM_NES1Q_EEEvEEEvvEEEEvNT_6ParamsE,@"STO_CUDA_ENTRY STV_DEFAULT"
_ZN7cutlass13device_kernelINS_4gemm6kernel13GemmUniversalINS1_17GroupProblemShapeIN4cute5tupleIJiiiEEEEENS1_10collective13CollectiveMmaINS1_39MainloopSm90ArrayTmaGmmaWarpSpecializedILi2ENS6_IJNS5_1CILi1EEESD_SD_EEENS1_43KernelPtrArrayTmaWarpSpecializedCooperativeEEENS6_IJNSC_ILi256EEENSC_ILi128EEESI_EEENS_10bfloat16_tEPNS6_IJlSD_NSC_ILi0EEEEEESK_SN_NS5_8TiledMMAINS5_8MMA_AtomIJNS5_4SM904GMMA28MMA_64x128x16_F32BF16BF16_SSILNSR_5MajorE0ELST_0ELNSR_7ScaleInE1ELSU_1EEEEEENS5_6LayoutINS6_IJNSC_ILi2EEESD_SD_EEENS6_IJSD_SL_SL_EEEEENS6_IJNS5_10UnderscoreES12_S12_EEEEENS5_13SM90_TMA_LOADENS5_14ComposedLayoutINS5_7SwizzleILi3ELi4ELi3EEENS5_18smem_ptr_flag_bitsILi16EEENSX_INS6_IJNSC_ILi8EEENSC_ILi64EEEEEENS6_IJS1C_SD_EEEEEEEvNS5_8identityES15_S1G_vS1H_EENS_8epilogue10collective18CollectiveEpilogueINS1J_30Sm90PtrArrayTmaWarpSpecializedILi4ELi2ELi16ELb1ELb0ELi2EEEJSJ_NS6_IJSI_NSC_ILi32EEEEEENS_6half_tEPNS6_IJSD_lSL_EEES1Q_S1S_NS1J_6fusion15FusionCallbacksIS1N_NS1T_17LinearCombinationIS1Q_fS1Q_fLNS_15FloatRoundStyleE2EEESJ_S1P_JEEES15_NS16_IS18_S1A_NSX_INS6_IJS1C_S1B_EEENS6_IJSD_S1C_EEEEEEENS5_17SM75_U16x8_LDSM_TENS5_14SM90_TMA_STOREES22_NS5_17SM90_U16x8_STSM_TENS5_9Copy_AtomIJNS5_17SM90_U32x4_STSM_NES1Q_EEEvEEEvvEEEEvNT_6ParamsE:
[----:B------:R-:W1:Y:S08]  /*0000*/  LDC R1, c[0x0][0x28] ;  /* 0x00000a00ff017b82 */ /* 0x000e700000000800 */
[----:B------:R-:W2:Y:S01]  /*0010*/  LDC.64 R6, c[0x0][0x918] ;  /* 0x00024600ff067b82 */ /* 0x000ea20000000a00 */
[----:B------:R-:W-:Y:S01]  /*0020*/  ULDC.64 UR58, c[0x0][0x208] ;  /* 0x00008200003a7ab9 */ /* 0x000fe20000000a00 */
[----:B------:R-:W3:Y:S01]  /*0030*/  S2R R33, SR_TID.X ;  /* 0x0000000000217919 */ /* 0x000ee20000002100 */
[----:B------:R-:W-:Y:S01]  /*0040*/  ULDC UR4, c[0x0][0x910] ;  /* 0x0002440000047ab9 */ /* 0x000fe20000000800 */
[----:B------:R-:W-:Y:S01]  /*0050*/  ULDC.64 UR20, c[0x0][0x8d0] ;  /* 0x0002340000147ab9 */ /* 0x000fe20000000a00 */
[----:B------:R-:W-:Y:S01]  /*0060*/  ULDC.64 UR14, c[0x0][0x8c8] ;  /* 0x00023200000e7ab9 */ /* 0x000fe20000000a00 */
[----:B------:R-:W-:Y:S01]  /*0070*/  ULDC UR5, c[0x0][0x908] ;  /* 0x0002420000057ab9 */ /* 0x000fe20000000800 */
[----:B------:R-:W-:Y:S01]  /*0080*/  CS2R R8, SRZ ;  /* 0x0000000000087805 */ /* 0x000fe2000001ff00 */
[----:B------:R-:W-:Y:S01]  /*0090*/  S2UR UR40, SR_CTAID.X ;  /* 0x00000000002879c3 */ /* 0x000fe20000002500 */
[----:B------:R-:W-:Y:S01]  /*00a0*/  ULDC.64 UR22, c[0x0][0x8e8] ;  /* 0x00023a0000167ab9 */ /* 0x000fe20000000a00 */
[----:B------:R-:W-:Y:S01]  /*00b0*/  ULDC.64 UR16, c[0x0][0x8e0] ;  /* 0x0002380000107ab9 */ /* 0x000fe20000000a00 */
[----:B--2---:R-:W2:Y:S01]  /*00c0*/  LDG.E R2, desc[UR58][R6.64] ;  /* 0x0000003a06027981 */ /* 0x004ea2000c1e1900 */
[----:B------:R-:W-:-:S03]  /*00d0*/  IMAD.U32 R3, RZ, RZ, UR4 ;  /* 0x00000004ff037e24 */ /* 0x000fc6000f8e00ff */
[----:B------:R-:W4:Y:S01]  /*00e0*/  LDG.E R0, desc[UR58][R6.64+0x4] ;  /* 0x0000043a06007981 */ /* 0x000f22000c1e1900 */
[----:B---3--:R-:W-:-:S04]  /*00f0*/  LOP3.LUT R34, R33, 0x1f, RZ, 0xc0, !PT ;  /* 0x0000001f21227812 */ /* 0x008fc800078ec0ff */
[----:B------:R-:W-:Y:S01]  /*0100*/  ISETP.GE.AND P0, PT, R34, R3, PT ;  /* 0x000000032200720c */ /* 0x000fe20003f06270 */
[----:B------:R-:W3:Y:S01]  /*0110*/  S2UR UR4, SR_CTAID.Y ;  /* 0x00000000000479c3 */ /* 0x000ee20000002600 */
[----:B------:R-:W-:-:S04]  /*0120*/  UISETP.NE.U32.AND UP0, UPT, UR20, URZ, UPT ;  /* 0x0000003f1400728c */ /* 0x000fc8000bf05070 */
[----:B------:R-:W-:-:S07]  /*0130*/  UISETP.NE.AND.EX UP0, UPT, UR21, URZ, UPT, UP0 ;  /* 0x0000003f1500728c */ /* 0x000fce000bf05300 */
[----:B------:R-:W1:Y:S01]  /*0140*/  @!P0 LDC.64 R4, c[0x0][0x918] ;  /* 0x00024600ff048b82 */ /* 0x000e620000000a00 */
[----:B------:R-:W-:-:S03]  /*0150*/  UISETP.NE.AND UP3, UPT, UR5, 0x1, UPT ;  /* 0x000000010500788c */ /* 0x000fc6000bf65270 */
[----:B------:R-:W-:-:S08]  /*0160*/  @UP0 ULDC UR8, c[0x0][0x8dc] ;  /* 0x0002370000080ab9 */ /* 0x000fd00000000800 */
[----:B------:R-:W-:Y:S01]  /*0170*/  @UP3 ULDC UR12, c[0x0][0x10] ;  /* 0x00000400000c3ab9 */ /* 0x000fe20000000800 */
[----:B------:R-:W-:Y:S02]  /*0180*/  @UP3 UMOV UR5, URZ ;  /* 0x0000003f00053c82 */ /* 0x000fe40008000000 */
[----:B---3--:R-:W-:Y:S01]  /*0190*/  @UP3 UIMAD.WIDE.U32 UR12, UR40, UR12, UR4 ;  /* 0x0000000c280c32a5 */ /* 0x008fe2000f8e0004 */
[----:B------:R-:W-:Y:S01]  /*01a0*/  @UP3 UMOV UR9, URZ ;  /* 0x0000003f00093c82 */ /* 0x000fe20008000000 */
[----:B-1----:R-:W-:Y:S02]  /*01b0*/  @!P0 IMAD.WIDE.U32 R4, R34, 0xc, R4 ;  /* 0x0000000c22048825 */ /* 0x002fe400078e0004 */
[----:B------:R-:W-:-:S03]  /*01c0*/  @UP3 UIADD3 UR9, UR13, UR9, URZ ;  /* 0x000000090d093290 */ /* 0x000fc6000fffe03f */
[----:B------:R-:W-:Y:S01]  /*01d0*/  @UP3 UMOV UR10, UR12 ;  /* 0x0000000c000a3c82 */ /* 0x000fe20008000000 */
[----:B------:R1:W5:Y:S04]  /*01e0*/  @!P0 LDG.E R8, desc[UR58][R4.64] ;  /* 0x0000003a04088981 */ /* 0x000368000c1e1900 */
[----:B------:R1:W5:Y:S01]  /*01f0*/  @!P0 LDG.E R9, desc[UR58][R4.64+0x4] ;  /* 0x0000043a04098981 */ /* 0x000362000c1e1900 */
[----:B------:R-:W-:Y:S01]  /*0200*/  ISETP.NE.U32.AND P0, PT, RZ, UR22, PT ;  /* 0x00000016ff007c0c */ /* 0x000fe2000bf05070 */
[----:B------:R-:W-:Y:S01]  /*0210*/  @!UP3 ULDC UR5, c[0x0][0xc] ;  /* 0x000003000005bab9 */ /* 0x000fe20000000800 */
[----:B------:R-:W-:Y:S02]  /*0220*/  UMOV UR41, URZ ;  /* 0x0000003f00297c82 */ /* 0x000fe40008000000 */
[----:B------:R-:W-:Y:S01]  /*0230*/  ISETP.NE.AND.EX P0, PT, RZ, UR23, PT, P0 ;  /* 0x00000017ff007c0c */ /* 0x000fe2000bf05300 */
[----:B------:R-:W-:-:S07]  /*0240*/  @!UP3 UIMAD.WIDE.U32 UR4, UR5, UR4, UR40 ;  /* 0x000000040504b2a5 */ /* 0x000fce000f8e0028 */
[----:B------:R-:W-:Y:S01]  /*0250*/  @!UP3 UMOV UR9, UR5 ;  /* 0x000000050009bc82 */ /* 0x000fe20008000000 */
[----:B------:R-:W-:Y:S01]  /*0260*/  @!UP3 UMOV UR10, UR4 ;  /* 0x00000004000abc82 */ /* 0x000fe20008000000 */
[----:B--2---:R-:W-:-:S13]  /*0270*/  R2UR UR11, R2 ;  /* 0x00000000020b72ca */ /* 0x004fda00000e0000 */
[----:B------:R-:W-:-:S04]  /*0280*/  UIADD3 UR6, UP1, UR11, UR14, URZ ;  /* 0x0000000e0b067290 */ /* 0x000fc8000ff3e03f */
[----:B------:R-:W-:Y:S02]  /*0290*/  ULEA.HI.X.SX32 UR11, UR11, UR15, 0x1, UP1 ;  /* 0x0000000f0b0b7291 */ /* 0x000fe400088f0e3f */
[----:B------:R-:W-:Y:S01]  /*02a0*/  UIADD3 UR6, UP1, UR6, -0x1, URZ ;  /* 0xffffffff06067890 */ /* 0x000fe2000ff3e03f */
[----:B----4-:R-:W-:-:S03]  /*02b0*/  R2UR UR24, R0 ;  /* 0x00000000001872ca */ /* 0x010fc600000e0000 */
[----:B------:R-:W-:Y:S02]  /*02c0*/  UIADD3.X UR11, UR11, -0x1, URZ, UP1, !UPT ;  /* 0xffffffff0b0b7890 */ /* 0x000fe40008ffe43f */
[----:B------:R-:W-:-:S04]  /*02d0*/  @UP0 UIADD3 UR8, UP1, UR6, UR8, URZ ;  /* 0x0000000806080290 */ /* 0x000fc8000ff3e03f */
[----:B------:R-:W-:-:S04]  /*02e0*/  @UP0 UIADD3.X UR26, URZ, UR11, URZ, UP1, !UPT ;  /* 0x0000000b3f1a0290 */ /* 0x000fc80008ffe43f */
[----:B------:R-:W-:Y:S02]  /*02f0*/  @UP0 UIMAD.WIDE.U32 UR18, UR26, UR20, URZ ;  /* 0x000000141a1202a5 */ /* 0x000fe4000f8e003f */
[----:B------:R-:W-:Y:S02]  /*0300*/  @UP0 UIMAD.WIDE.U32 UR12, UR8, UR20, URZ ;  /* 0x00000014080c02a5 */ /* 0x000fe4000f8e003f */
[----:B------:R-:W-:Y:S02]  /*0310*/  @UP0 UIMAD.WIDE.U32 UR18, UP1, UR8, UR21, UR18 ;  /* 0x00000015081202a5 */ /* 0x000fe4000f820012 */
[----:B------:R-:W-:Y:S02]  /*0320*/  UIADD3 UR7, UP2, UR24, UR16, URZ ;  /* 0x0000001018077290 */ /* 0x000fe4000ff5e03f */
[----:B------:R-:W-:Y:S02]  /*0330*/  @UP0 UIADD3.X UR25, URZ, URZ, URZ, UP1, !UPT ;  /* 0x0000003f3f190290 */ /* 0x000fe40008ffe43f */
[----:B------:R-:W-:-:S02]  /*0340*/  @UP0 UIADD3 URZ, UP1, UR13, UR18, URZ ;  /* 0x000000120d3f0290 */ /* 0x000fc4000ff3e03f */
[----:B------:R-:W-:-:S03]  /*0350*/  ULEA.HI.X.SX32 UR8, UR24, UR17, 0x1, UP2 ;  /* 0x0000001118087291 */ /* 0x000fc600090f0e3f */
[----:B------:R-:W-:Y:S02]  /*0360*/  @UP0 UMOV UR24, UR19 ;  /* 0x0000001300180c82 */ /* 0x000fe40008000000 */
[----:B------:R-:W-:Y:S02]  /*0370*/  @UP0 UIMAD.WIDE.U32.X UR12, UR26, UR21, UR24, UP1 ;  /* 0x000000151a0c02a5 */ /* 0x000fe400088e0418 */
[----:B------:R-:W-:-:S04]  /*0380*/  UIADD3 UR19, UP1, UR7, -0x1, URZ ;  /* 0xffffffff07137890 */ /* 0x000fc8000ff3e03f */
[----:B------:R-:W-:Y:S01]  /*0390*/  UIADD3.X UR5, UR8, -0x1, URZ, UP1, !UPT ;  /* 0xffffffff08057890 */ /* 0x000fe20008ffe43f */
[----:B------:R-:W-:Y:S01]  /*03a0*/  @UP0 UMOV UR6, UR12 ;  /* 0x0000000c00060c82 */ /* 0x000fe20008000000 */
[----:B------:R-:W-:Y:S01]  /*03b0*/  @UP0 UMOV UR11, UR13 ;  /* 0x0000000d000b0c82 */ /* 0x000fe20008000000 */
[----:B-1----:R-:W-:Y:S09]  /*03c0*/  @!P0 BRA `(.L_x_0) ;  /* 0x00000000002c8947 */ /* 0x002ff20003800000 */
[----:B------:R-:W-:Y:S02]  /*03d0*/  ULDC UR7, c[0x0][0x8f4] ;  /* 0x00023d0000077ab9 */ /* 0x000fe40000000800 */
[----:B------:R-:W-:-:S04]  /*03e0*/  UIADD3 UR7, UP1, UR19, UR7, URZ ;  /* 0x0000000713077290 */ /* 0x000fc8000ff3e03f */
[----:B------:R-:W-:-:S04]  /*03f0*/  UIADD3.X UR8, URZ, UR5, URZ, UP1, !UPT ;  /* 0x000000053f087290 */ /* 0x000fc80008ffe43f */
[----:B------:R-:W-:-:S04]  /*0400*/  UIMAD.WIDE.U32 UR4, UR8, UR22, URZ ;  /* 0x00000016080472a5 */ /* 0x000fc8000f8e003f */
[----:B------:R-:W-:Y:S02]  /*0410*/  UIMAD.WIDE.U32 UR12, UP1, UR7, UR23, UR4 ;  /* 0x00000017070c72a5 */ /* 0x000fe4000f820004 */
[----:B------:R-:W-:Y:S02]  /*0420*/  UIMAD.WIDE.U32 UR4, UR7, UR22, URZ ;  /* 0x00000016070472a5 */ /* 0x000fe4000f8e003f */
[----:B------:R-:W-:Y:S02]  /*0430*/  UIADD3.X UR19, URZ, URZ, URZ, UP1, !UPT ;  /* 0x0000003f3f137290 */ /* 0x000fe40008ffe43f */
[----:B------:R-:W-:Y:S01]  /*0440*/  UIADD3 URZ, UP1, UR5, UR12, URZ ;  /* 0x0000000c053f7290 */ /* 0x000fe2000ff3e03f */
[----:B------:R-:W-:-:S03]  /*0450*/  UMOV UR18, UR13 ;  /* 0x0000000d00127c82 */ /* 0x000fc60008000000 */
[----:B------:R-:W-:-:S07]  /*0460*/  UIMAD.WIDE.U32.X UR4, UR8, UR23, UR18, UP1 ;  /* 0x00000017080472a5 */ /* 0x000fce00088e0412 */
[----:B------:R-:W-:-:S05]  /*0470*/  UMOV UR19, UR4 ;  /* 0x0000000400137c82 */ /* 0x000fca0008000000 */
.L_x_0:
[----:B------:R-:W-:Y:S01]  /*0480*/  ULDC UR8, c[0x0][0x934] ;  /* 0x00024d0000087ab9 */ /* 0x000fe20000000800 */
[----:B------:R-:W-:Y:S01]  /*0490*/  ULDC UR7, c[0x0][0x904] ;  /* 0x0002410000077ab9 */ /* 0x000fe20000000800 */
[----:B------:R-:W-:Y:S01]  /*04a0*/  ULDC UR4, c[0x0][0x938] ;  /* 0x00024e0000047ab9 */ /* 0x000fe20000000800 */
[----:B------:R-:W-:Y:S01]  /*04b0*/  USHF.L.U32 UR8, UR8, UR7, URZ ;  /* 0x0000000708087299 */ /* 0x000fe2000800063f */
[----:B------:R-:W-:Y:S01]  /*04c0*/  SHF.R.U32.HI R13, RZ, 0x5, R33 ;  /* 0x00000005ff0d7819 */ /* 0x000fe20000011621 */
[----:B------:R-:W-:Y:S01]  /*04d0*/  USHF.L.U32 UR7, UR4, UR7, URZ ;  /* 0x0000000704077299 */ /* 0x000fe2000800063f */
[----:B------:R-:W-:Y:S01]  /*04e0*/  ULDC UR18, c[0x0][0x8d8] ;  /* 0x0002360000127ab9 */ /* 0x000fe20000000800 */
[----:B------:R-:W-:Y:S02]  /*04f0*/  ULDC UR28, c[0x0][0x8f0] ;  /* 0x00023c00001c7ab9 */ /* 0x000fe40000000800 */
[----:B------:R-:W-:Y:S01]  /*0500*/  IMAD.U32 R10, RZ, RZ, UR8 ;  /* 0x00000008ff0a7e24 */ /* 0x000fe2000f8e00ff */
[----:B------:R-:W-:Y:S01]  /*0510*/  USHF.R.U64 UR11, UR6, UR18, UR11 ;  /* 0x00000012060b7299 */ /* 0x000fe2000800120b */
[----:B------:R-:W-:Y:S01]  /*0520*/  IMAD.U32 R11, RZ, RZ, UR7 ;  /* 0x00000007ff0b7e24 */ /* 0x000fe2000f8e00ff */
[----:B------:R-:W-:-:S02]  /*0530*/  USHF.R.U64 UR6, UR19, UR28, UR5 ;  /* 0x0000001c13067299 */ /* 0x000fc40008001205 */
[----:B------:R-:W-:Y:S01]  /*0540*/  IABS R0, R10 ;  /* 0x0000000a00007213 */ /* 0x000fe20000000000 */
[----:B------:R-:W-:Y:S01]  /*0550*/  UIADD3 UR11, UR11, -0x1, UR8 ;  /* 0xffffffff0b0b7890 */ /* 0x000fe2000fffe008 */
[----:B------:R-:W-:Y:S01]  /*0560*/  IABS R2, R11 ;  /* 0x0000000b00027213 */ /* 0x000fe20000000000 */
[----:B------:R-:W-:Y:S01]  /*0570*/  UIADD3 UR6, UR6, -0x1, UR7 ;  /* 0xffffffff06067890 */ /* 0x000fe2000fffe007 */
[----:B------:R-:W-:Y:S01]  /*0580*/  R2UR UR27, R0 ;  /* 0x00000000001b72ca */ /* 0x000fe200000e0000 */
[----:B------:R-:W-:Y:S01]  /*0590*/  UMOV UR4, URZ ;  /* 0x0000003f00047c82 */ /* 0x000fe20008000000 */
[----:B------:R-:W-:Y:S01]  /*05a0*/  UISETP.GE.AND UP5, UPT, UR11, URZ, UPT ;  /* 0x0000003f0b00728c */ /* 0x000fe2000bfa6270 */
[----:B------:R-:W-:Y:S01]  /*05b0*/  IMAD.MOV.U32 R0, RZ, RZ, R2 ;  /* 0x000000ffff007224 */ /* 0x000fe200078e0002 */
[----:B------:R-:W-:Y:S01]  /*05c0*/  UISETP.NE.AND UP4, UPT, UR8, URZ, UPT ;  /* 0x0000003f0800728c */ /* 0x000fe2000bf85270 */
[----:B------:R-:W-:-:S03]  /*05d0*/  UMOV UR54, 0x1 ;  /* 0x0000000100367882 */ /* 0x000fc60000000000 */
[----:B------:R-:W-:-:S05]  /*05e0*/  R2UR UR26, R0 ;  /* 0x00000000001a72ca */ /* 0x000fca00000e0000 */
[----:B------:R-:W1:Y:S08]  /*05f0*/  I2F.RP R0, UR27 ;  /* 0x0000001b00007d06 */ /* 0x000e700008209400 */
[----:B------:R-:W2:Y:S08]  /*0600*/  I2F.RP R4, UR26 ;  /* 0x0000001a00047d06 */ /* 0x000eb00008209400 */
[----:B-1----:R-:W1:Y:S08]  /*0610*/  MUFU.RCP R0, R0 ;  /* 0x0000000000007308 */ /* 0x002e700000001000 */
[----:B--2---:R-:W2:Y:S01]  /*0620*/  MUFU.RCP R4, R4 ;  /* 0x0000000400047308 */ /* 0x004ea20000001000 */
[----:B-1----:R-:W-:-:S02]  /*0630*/  VIADD R2, R0, 0xffffffe ;  /* 0x0ffffffe00027836 */ /* 0x002fc40000000000 */
[----:B------:R-:W-:-:S05]  /*0640*/  IMAD.U32 R0, RZ, RZ, UR11 ;  /* 0x0000000bff007e24 */ /* 0x000fca000f8e00ff */
[----:B------:R-:W1:Y:S01]  /*0650*/  F2I.FTZ.U32.TRUNC.NTZ R2, R2 ;  /* 0x0000000200027305 */ /* 0x000e62000021f000 */
[----:B------:R-:W-:Y:S01]  /*0660*/  IABS R0, R0 ;  /* 0x0000000000007213 */ /* 0x000fe20000000000 */
[----:B--2---:R-:W-:Y:S01]  /*0670*/  VIADD R5, R4, 0xffffffe ;  /* 0x0ffffffe04057836 */ /* 0x004fe20000000000 */
[----:B------:R-:W-:Y:S02]  /*0680*/  IABS R4, R10 ;  /* 0x0000000a00047213 */ /* 0x000fe40000000000 */
[----:B------:R-:W-:-:S03]  /*0690*/  R2UR UR31, R0 ;  /* 0x00000000001f72ca */ /* 0x000fc600000e0000 */
[----:B------:R-:W2:Y:S01]  /*06a0*/  F2I.FTZ.U32.TRUNC.NTZ R5, R5 ;  /* 0x0000000500057305 */ /* 0x000ea2000021f000 */
[----:B------:R-:W-:Y:S01]  /*06b0*/  IMAD.MOV R4, RZ, RZ, -R4 ;  /* 0x000000ffff047224 */ /* 0x000fe200078e0a04 */
[----:B-1----:R-:W-:Y:S01]  /*06c0*/  R2UR UR5, R2 ;  /* 0x00000000020572ca */ /* 0x002fe200000e0000 */
[----:B------:R-:W-:Y:S01]  /*06d0*/  IMAD.U32 R2, RZ, RZ, UR6 ;  /* 0x00000006ff027e24 */ /* 0x000fe2000f8e00ff */
[----:B--2---:R-:W-:-:S04]  /*06e0*/  R2UR UR13, R5 ;  /* 0x00000000050d72ca */ /* 0x004fc800000e0000 */
[----:B------:R-:W-:Y:S01]  /*06f0*/  IABS R5, R2 ;  /* 0x0000000200057213 */ /* 0x000fe20000000000 */
[----:B------:R-:W-:Y:S01]  /*0700*/  IMAD.MOV.U32 R2, RZ, RZ, R4 ;  /* 0x000000ffff027224 */ /* 0x000fe200078e0004 */
[----:B------:R-:W-:-:S05]  /*0710*/  IABS R4, R11 ;  /* 0x0000000b00047213 */ /* 0x000fca0000000000 */
[----:B------:R-:W-:Y:S01]  /*0720*/  UIADD3 UR12, URZ, -UR5, URZ ;  /* 0x800000053f0c7290 */ /* 0x000fe2000fffe03f */
[----:B------:R-:W-:Y:S02]  /*0730*/  MOV R0, R5 ;  /* 0x0000000500007202 */ /* 0x000fe40000000f00 */
[----:B------:R-:W-:Y:S01]  /*0740*/  R2UR UR29, R2 ;  /* 0x00000000021d72ca */ /* 0x000fe200000e0000 */
[----:B------:R-:W-:Y:S01]  /*0750*/  UIMAD UR12, UR12, UR27, URZ ;  /* 0x0000001b0c0c72a4 */ /* 0x000fe2000f8e023f */
[----:B------:R-:W-:Y:S01]  /*0760*/  IMAD.MOV R4, RZ, RZ, -R4 ;  /* 0x000000ffff047224 */ /* 0x000fe200078e0a04 */
[----:B------:R-:W-:Y:S01]  /*0770*/  R2UR UR32, R0 ;  /* 0x00000000002072ca */ /* 0x000fe200000e0000 */
[----:B------:R-:W1:Y:S01]  /*0780*/  SHFL.IDX PT, R2, R13, RZ, 0x1f ;  /* 0x00001fff0d027589 */ /* 0x000e6200000e0000 */
[----:B------:R-:W-:Y:S01]  /*0790*/  UIADD3 UR24, URZ, -UR13, URZ ;  /* 0x8000000d3f187290 */ /* 0x000fe2000fffe03f */
[----:B------:R-:W-:Y:S01]  /*07a0*/  IMAD.MOV.U32 R0, RZ, RZ, R4 ;  /* 0x000000ffff007224 */ /* 0x000fe200078e0004 */
[----:B------:R-:W-:-:S02]  /*07b0*/  UIMAD.WIDE.U32 UR4, UR5, UR12, UR4 ;  /* 0x0000000c050472a5 */ /* 0x000fc4000f8e0004 */
[----:B------:R-:W-:Y:S01]  /*07c0*/  UIMAD UR24, UR24, UR26, URZ ;  /* 0x0000001a181872a4 */ /* 0x000fe2000f8e023f */
[----:B------:R-:W-:Y:S01]  /*07d0*/  UMOV UR12, URZ ;  /* 0x0000003f000c7c82 */ /* 0x000fe20008000000 */
[----:B------:R-:W-:Y:S02]  /*07e0*/  R2UR UR30, R0 ;  /* 0x00000000001e72ca */ /* 0x000fe400000e0000 */
[----:B------:R-:W-:Y:S01]  /*07f0*/  UIMAD.WIDE.U32 UR24, UR13, UR24, UR12 ;  /* 0x000000180d1872a5 */ /* 0x000fe2000f8e000c */
[----:B------:R-:W-:Y:S02]  /*0800*/  SHF.R.U32.HI R0, RZ, 0x7, R33 ;  /* 0x00000007ff007819 */ /* 0x000fe40000011621 */
[----:B------:R-:W-:Y:S02]  /*0810*/  UMOV UR13, UR5 ;  /* 0x00000005000d7c82 */ /* 0x000fe40008000000 */
[----:B------:R-:W-:Y:S02]  /*0820*/  UIMAD.WIDE.U32 UR4, UR13, UR31, URZ ;  /* 0x0000001f0d0472a5 */ /* 0x000fe4000f8e003f */
[----:B------:R-:W-:Y:S01]  /*0830*/  UMOV UR19, UR25 ;  /* 0x0000001900137c82 */ /* 0x000fe20008000000 */
[----:B------:R-:W2:Y:S01]  /*0840*/  SHFL.IDX PT, R0, R0, RZ, 0x1f ;  /* 0x00001fff00007589 */ /* 0x000ea200000e0000 */
[----:B------:R-:W-:-:S02]  /*0850*/  UIMAD UR5, UR5, UR29, UR31 ;  /* 0x0000001d050572a4 */ /* 0x000fc4000f8e021f */
[----:B------:R-:W-:Y:S02]  /*0860*/  UIMAD.WIDE.U32 UR24, UR19, UR32, URZ ;  /* 0x00000020131872a5 */ /* 0x000fe4000f8e003f */
[----:B------:R-:W-:Y:S02]  /*0870*/  UISETP.GT.U32.AND UP1, UPT, UR27, UR5, UPT ;  /* 0x000000051b00728c */ /* 0x000fe4000bf24070 */
[----:B------:R-:W-:Y:S01]  /*0880*/  UIMAD UR25, UR25, UR30, UR32 ;  /* 0x0000001e191972a4 */ /* 0x000fe2000f8e0220 */
[----:B-1----:R-:W-:Y:S01]  /*0890*/  R2UR UR33, R2 ;  /* 0x00000000022172ca */ /* 0x002fe200000e0000 */
[----:B------:R-:W-:Y:S02]  /*08a0*/  ULOP3.LUT UR31, URZ, UR8, URZ, 0x33, !UPT ;  /* 0x000000083f1f7292 */ /* 0x000fe4000f8e333f */
[----:B------:R-:W-:Y:S02]  /*08b0*/  UISETP.GT.U32.AND UP2, UPT, UR26, UR25, UPT ;  /* 0x000000191a00728c */ /* 0x000fe4000bf44070 */
[----:B------:R-:W-:-:S03]  /*08c0*/  ULOP3.LUT UR32, URZ, UR7, URZ, 0x33, !UPT ;  /* 0x000000073f207292 */ /* 0x000fc6000f8e333f */
[----:B------:R-:W-:-:S04]  /*08d0*/  @!UP1 UIADD3 UR5, UR5, -UR27, URZ ;  /* 0x8000001b05059290 */ /* 0x000fc8000fffe03f */
[----:B------:R-:W-:Y:S01]  /*08e0*/  UISETP.GT.U32.AND UP6, UPT, UR27, UR5, UPT ;  /* 0x000000051b00728c */ /* 0x000fe2000bfc4070 */
[----:B------:R-:W-:Y:S01]  /*08f0*/  ISETP.NE.AND P1, PT, RZ, UR33, PT ;  /* 0x00000021ff007c0c */ /* 0x000fe2000bf25270 */
[----:B------:R-:W-:Y:S02]  /*0900*/  @!UP2 UIADD3 UR25, UR25, -UR26, URZ ;  /* 0x8000001a1919a290 */ /* 0x000fe4000fffe03f */
[----:B------:R-:W-:Y:S01]  /*0910*/  USHF.R.S32.HI UR4, URZ, 0x1f, UR33 ;  /* 0x0000001f3f047899 */ /* 0x000fe20008011421 */
[----:B--2---:R-:W-:Y:S01]  /*0920*/  R2UR UR12, R0 ;  /* 0x00000000000c72ca */ /* 0x004fe200000e0000 */
[----:B------:R-:W-:Y:S02]  /*0930*/  UISETP.GT.U32.AND UP1, UPT, UR26, UR25, UPT ;  /* 0x000000191a00728c */ /* 0x000fe4000bf24070 */
[----:B------:R-:W-:Y:S02]  /*0940*/  UISETP.NE.AND UP2, UPT, UR7, URZ, UPT ;  /* 0x0000003f0700728c */ /* 0x000fe4000bf45270 */
[----:B------:R-:W-:-:S02]  /*0950*/  ULEA.HI UR4, UR4, UR33, URZ, 0x2 ;  /* 0x0000002104047291 */ /* 0x000fc4000f8f103f */
[----:B------:R-:W-:Y:S02]  /*0960*/  @!UP6 UIADD3 UR5, UR5, -UR27, URZ ;  /* 0x8000001b0505e290 */ /* 0x000fe4000fffe03f */
[----:B------:R-:W-:Y:S02]  /*0970*/  UISETP.GE.AND UP6, UPT, UR6, URZ, UPT ;  /* 0x0000003f0600728c */ /* 0x000fe4000bfc6270 */
[----:B------:R-:W-:Y:S02]  /*0980*/  @!UP5 UIADD3 UR5, -UR5, URZ, URZ ;  /* 0x0000003f0505d290 */ /* 0x000fe4000fffe13f */
[----:B------:R-:W-:Y:S02]  /*0990*/  @!UP1 UIADD3 UR25, UR25, -UR26, URZ ;  /* 0x8000001a19199290 */ /* 0x000fe4000fffe03f */
[----:B------:R-:W-:Y:S02]  /*09a0*/  USEL UR5, UR31, UR5, !UP4 ;  /* 0x000000051f057287 */ /* 0x000fe4000e000000 */
[----:B------:R-:W-:-:S02]  /*09b0*/  ULOP3.LUT UR4, UR4, 0xfffffffc, URZ, 0xc0, !UPT ;  /* 0xfffffffc04047892 */ /* 0x000fc4000f8ec03f */
[----:B------:R-:W-:Y:S02]  /*09c0*/  UIADD3 UR5, UR11, -UR5, URZ ;  /* 0x800000050b057290 */ /* 0x000fe4000fffe03f */
[----:B------:R-:W-:Y:S02]  /*09d0*/  @!UP6 UIADD3 UR25, -UR25, URZ, URZ ;  /* 0x0000003f1919e290 */ /* 0x000fe4000fffe13f */
[----:B------:R-:W-:Y:S02]  /*09e0*/  UIADD3 UR55, UR33, -UR4, URZ ;  /* 0x8000000421377290 */ /* 0x000fe4000fffe03f */
[----:B------:R-:W-:Y:S02]  /*09f0*/  USEL UR25, UR32, UR25, !UP2 ;  /* 0x0000001920197287 */ /* 0x000fe4000d000000 */
[----:B------:R-:W-:Y:S02]  /*0a00*/  UISETP.NE.AND UP1, UPT, UR12, URZ, UPT ;  /* 0x0000003f0c00728c */ /* 0x000fe4000bf25270 */
[----:B------:R-:W-:-:S02]  /*0a10*/  UIADD3 UR25, UR6, -UR25, URZ ;  /* 0x8000001906197290 */ /* 0x000fc4000fffe03f */
[----:B------:R-:W-:Y:S02]  /*0a20*/  UISETP.EQ.AND UP5, UPT, UR55, 0x3, !UP1 ;  /* 0x000000033700788c */ /* 0x000fe4000cfa2270 */
[----:B------:R-:W-:Y:S02]  /*0a30*/  UIMAD UR24, UR5, UR25, URZ ;  /* 0x00000019051872a4 */ /* 0x000fe4000f8e023f */
[----:B------:R-:W-:Y:S02]  /*0a40*/  USEL UR4, UR25, UR5, !UP3 ;  /* 0x0000000519047287 */ /* 0x000fe4000d800000 */
[----:B------:R-:W-:Y:S02]  /*0a50*/  USHF.R.S32.HI UR25, URZ, 0x1f, UR24 ;  /* 0x0000001f3f197899 */ /* 0x000fe40008011418 */
[----:B------:R-:W-:Y:S01]  /*0a60*/  USHF.R.S32.HI UR5, URZ, 0x1f, UR4 ;  /* 0x0000001f3f057899 */ /* 0x000fe20008011404 */
[----:B------:R-:W-:Y:S01]  /*0a70*/  IMAD.U32 R6, RZ, RZ, UR24 ;  /* 0x00000018ff067e24 */ /* 0x000fe2000f8e00ff */
[----:B------:R-:W-:Y:S01]  /*0a80*/  USEL UR54, UR54, 0x2, UP5 ;  /* 0x0000000236367887 */ /* 0x000fe2000a800000 */
[----:B------:R-:W-:-:S02]  /*0a90*/  IMAD.U32 R4, RZ, RZ, UR4 ;  /* 0x00000004ff047e24 */ /* 0x000fc4000f8e00ff */
[----:B------:R-:W-:Y:S02]  /*0aa0*/  IMAD.U32 R7, RZ, RZ, UR25 ;  /* 0x00000019ff077e24 */ /* 0x000fe4000f8e00ff */
[----:B------:R-:W-:Y:S01]  /*0ab0*/  IMAD.U32 R5, RZ, RZ, UR5 ;  /* 0x00000005ff057e24 */ /* 0x000fe2000f8e00ff */
[----:B------:R-:W-:Y:S06]  /*0ac0*/  @P1 BRA `(.L_x_1) ;  /* 0x0000000000841947 */ /* 0x000fec0003800000 */
[----:B------:R-:W-:Y:S01]  /*0ad0*/  ELECT P1, URZ, PT ;  /* 0x00000000003f782f */ /* 0x000fe20003820000 */
[----:B------:R-:W-:-:S12]  /*0ae0*/  BSSY B0, `(.L_x_1) ;  /* 0x000001f000007945 */ /* 0x000fd80003800000 */
[----:B------:R-:W-:Y:S05]  /*0af0*/  @!P1 BRA `(.L_x_2) ;  /* 0x0000000000749947 */ /* 0x000fea0003800000 */
[----:B------:R-:W1:Y:S01]  /*0b00*/  S2UR UR6, SR_CgaCtaId ;  /* 0x00000000000679c3 */ /* 0x000e620000008800 */
[----:B------:R-:W-:Y:S01]  /*0b10*/  UMOV UR4, 0x400 ;  /* 0x0000040000047882 */ /* 0x000fe20000000000 */
[----:B------:R-:W-:Y:S01]  /*0b20*/  UMOV UR5, 0x1 ;  /* 0x0000000100057882 */ /* 0x000fe20000000000 */
[----:B------:R-:W-:Y:S02]  /*0b30*/  UMOV UR24, 0x140 ;  /* 0x0000014000187882 */ /* 0x000fe40000000000 */
[----:B------:R-:W-:-:S04]  /*0b40*/  UIADD3 UR24, -UR24, 0x100000, URZ ;  /* 0x0010000018187890 */ /* 0x000fc8000fffe13f */
[----:B------:R-:W-:Y:S02]  /*0b50*/  USHF.L.U32 UR25, UR24, 0xb, URZ ;  /* 0x0000000b18197899 */ /* 0x000fe4000800063f */
[----:B------:R-:W-:Y:S02]  /*0b60*/  USHF.L.U32 UR24, UR24, 0x1, URZ ;  /* 0x0000000118187899 */ /* 0x000fe4000800063f */
[----:B-1----:R-:W-:Y:S02]  /*0b70*/  ULEA UR6, UR6, UR4, 0x18 ;  /* 0x0000000406067291 */ /* 0x002fe4000f8ec03f */
[----:B------:R-:W-:-:S04]  /*0b80*/  UIADD3 UR4, -UR5, 0x100000, URZ ;  /* 0x0010000005047890 */ /* 0x000fc8000fffe13f */
[----:B------:R-:W-:Y:S02]  /*0b90*/  USHF.L.U32 UR5, UR4, 0xb, URZ ;  /* 0x0000000b04057899 */ /* 0x000fe4000800063f */
[----:B------:R-:W-:Y:S01]  /*0ba0*/  USHF.L.U32 UR4, UR4, 0x1, URZ ;  /* 0x0000000104047899 */ /* 0x000fe2000800063f */
[----:B------:R-:W1:Y:S11]  /*0bb0*/  FENCE.VIEW.ASYNC.S ;  /* 0x00000000000073c6 */ /* 0x000e760000000000 */
[----:B-1----:R1:W2:Y:S01]  /*0bc0*/  SYNCS.EXCH.64 URZ, [UR6+0x38400], UR4 ;  /* 0x03840004063f75b2 */ /* 0x0022a20008000100 */
[----:B------:R1:W3:Y:S01]  /*0bd0*/  SYNCS.EXCH.64 URZ, [UR6+0x38440], UR24 ;  /* 0x03844018063f75b2 */ /* 0x0002e20008000100 */
[----:B------:R1:W4:Y:S01]  /*0be0*/  SYNCS.EXCH.64 URZ, [UR6+0x38408], UR4 ;  /* 0x03840804063f75b2 */ /* 0x0003220008000100 */
[----:B------:R1:W1:Y:S01]  /*0bf0*/  SYNCS.EXCH.64 URZ, [UR6+0x38448], UR24 ;  /* 0x03844818063f75b2 */ /* 0x0002620008000100 */
        /* <DEDUP_REMOVED lines=12> */
[----:B------:R-:W-:Y:S01]  /*0cc0*/  NOP ;  /* 0x0000000000007918 */ /* 0x000fe20000000000 */
.L_x_2:
[----:B-1----:R-:W-:Y:S05]  /*0cd0*/  BSYNC B0 ;  /* 0x0000000000007941 */ /* 0x002fea0003800000 */
.L_x_1:
[----:B------:R-:W1:Y:S01]  /*0ce0*/  SHFL.IDX PT, R0, R13, RZ, 0x1f ;  /* 0x00001fff0d007589 */ /* 0x000e6200000e0000 */
[----:B------:R-:W-:Y:S01]  /*0cf0*/  UIADD3 UR33, UR12, -0x1, URZ ;  /* 0xffffffff0c217890 */ /* 0x000fe2000fffe03f */
[----:B------:R-:W-:Y:S01]  /*0d00*/  NOP ;  /* 0x0000000000007918 */ /* 0x000fe20000000000 */
[----:B------:R-:W-:Y:S02]  /*0d10*/  UISETP.LT.U32.AND UP6, UPT, UR55, 0x2, !UP1 ;  /* 0x000000023700788c */ /* 0x000fe4000cfc1070 */
[----:B------:R-:W-:Y:S02]  /*0d20*/  UISETP.GE.U32.AND UP5, UPT, UR33, 0x2, UPT ;  /* 0x000000022100788c */ /* 0x000fe4000bfa6070 */
[----:B------:R-:W-:-:S04]  /*0d30*/  USEL UR53, URZ, 0x1, !UP6 ;  /* 0x000000013f357887 */ /* 0x000fc8000f000000 */
[----:B------:R-:W-:Y:S01]  /*0d40*/  USEL UR53, UR53, 0x2, UP5 ;  /* 0x0000000235357887 */ /* 0x000fe2000a800000 */
[----:B-1----:R-:W-:-:S13]  /*0d50*/  ISETP.NE.AND P1, PT, R0, RZ, PT ;  /* 0x000000ff0000720c */ /* 0x002fda0003f25270 */
[----:B------:R-:W-:Y:S05]  /*0d60*/  @P1 BRA `(.L_x_3) ;  /* 0x0000000000481947 */ /* 0x000fea0003800000 */
[----:B------:R-:W1:Y:S01]  /*0d70*/  S2UR UR5, SR_CgaCtaId ;  /* 0x00000000000579c3 */ /* 0x000e620000008800 */
[----:B------:R-:W-:Y:S01]  /*0d80*/  UMOV UR4, 0x400 ;  /* 0x0000040000047882 */ /* 0x000fe20000000000 */
[----:B------:R-:W-:Y:S01]  /*0d90*/  UMOV UR24, 0x1 ;  /* 0x0000000100187882 */ /* 0x000fe20000000000 */
[----:B------:R-:W-:Y:S01]  /*0da0*/  UMOV UR11, 0x100 ;  /* 0x00000100000b7882 */ /* 0x000fe20000000000 */
[----:B------:R-:W-:-:S04]  /*0db0*/  UIADD3 UR24, -UR24, 0x100000, URZ ;  /* 0x0010000018187890 */ /* 0x000fc8000fffe13f */
[----:B------:R-:W-:Y:S02]  /*0dc0*/  USHF.L.U32 UR25, UR24, 0xb, URZ ;  /* 0x0000000b18197899 */ /* 0x000fe4000800063f */
[----:B------:R-:W-:Y:S01]  /*0dd0*/  USHF.L.U32 UR24, UR24, 0x1, URZ ;  /* 0x0000000118187899 */ /* 0x000fe2000800063f */
[----:B------:R-:W-:Y:S01]  /*0de0*/  ELECT P1, URZ, PT ;  /* 0x00000000003f782f */ /* 0x000fe20003820000 */
[----:B-1----:R-:W-:Y:S02]  /*0df0*/  ULEA UR6, UR5, UR4, 0x18 ;  /* 0x0000000405067291 */ /* 0x002fe4000f8ec03f */
[----:B------:R-:W-:-:S04]  /*0e00*/  UIADD3 UR4, -UR11, 0x100000, URZ ;  /* 0x001000000b047890 */ /* 0x000fc8000fffe13f */
[----:B------:R-:W-:Y:S02]  /*0e10*/  USHF.L.U32 UR5, UR4, 0xb, URZ ;  /* 0x0000000b04057899 */ /* 0x000fe4000800063f */
[----:B------:R-:W-:Y:S01]  /*0e20*/  USHF.L.U32 UR4, UR4, 0x1, URZ ;  /* 0x0000000104047899 */ /* 0x000fe2000800063f */
[----:B------:R-:W1:Y:S03]  /*0e30*/  FENCE.VIEW.ASYNC.S ;  /* 0x00000000000073c6 */ /* 0x000e660000000000 */
[----:B-1----:R1:W1:Y:S08]  /*0e40*/  SYNCS.EXCH.64 URZ, [UR6+0x38480], UR24 ;  /* 0x03848018063f75b2 */ /* 0x0022700008000100 */
[----:B------:R1:W1:Y:S01]  /*0e50*/  SYNCS.EXCH.64 URZ, [UR6+0x38490], UR4 ;  /* 0x03849004063f75b2 */ /* 0x0002620008000100 */
[----:B------:R1:W1:Y:S01]  /*0e60*/  SYNCS.EXCH.64 URZ, [UR6+0x38488], UR24 ;  /* 0x03848818063f75b2 */ /* 0x0002620008000100 */
[----:B------:R1:W1:Y:S01]  /*0e70*/  SYNCS.EXCH.64 URZ, [UR6+0x38498], UR4 ;  /* 0x03849804063f75b2 */ /* 0x0002620008000100 */
[----:B------:R-:W-:Y:S01]  /*0e80*/  NOP ;  /* 0x0000000000007918 */ /* 0x000fe20000000000 */
.L_x_3:
[----:B------:R-:W2:Y:S01]  /*0e90*/  SHFL.IDX PT, R0, R13, RZ, 0x1f ;  /* 0x00001fff0d007589 */ /* 0x000ea200000e0000 */
[----:B------:R-:W-:Y:S01]  /*0ea0*/  UISETP.EQ.AND UP6, UPT, UR55, 0x2, !UP1 ;  /* 0x000000023700788c */ /* 0x000fe2000cfc2270 */
[----:B------:R-:W-:-:S03]  /*0eb0*/  NOP ;  /* 0x0000000000007918 */ /* 0x000fc60000000000 */
[----:B------:R-:W-:-:S04]  /*0ec0*/  USEL UR52, URZ, 0x1, !UP6 ;  /* 0x000000013f347887 */ /* 0x000fc8000f000000 */
[----:B------:R-:W-:Y:S01]  /*0ed0*/  USEL UR52, UR52, 0x2, UP5 ;  /* 0x0000000234347887 */ /* 0x000fe2000a800000 */
[----:B--2---:R-:W-:-:S13]  /*0ee0*/  ISETP.NE.AND P1, PT, R0, RZ, PT ;  /* 0x000000ff0000720c */ /* 0x004fda0003f25270 */
[----:B------:R-:W-:Y:S05]  /*0ef0*/  @P1 BRA `(.L_x_4) ;  /* 0x0000000000581947 */ /* 0x000fea0003800000 */
[----:B-1----:R-:W1:Y:S01]  /*0f00*/  S2UR UR5, SR_CgaCtaId ;  /* 0x00000000000579c3 */ /* 0x002e620000008800 */
[----:B------:R-:W-:Y:S01]  /*0f10*/  UMOV UR4, 0x400 ;  /* 0x0000040000047882 */ /* 0x000fe20000000000 */
[----:B------:R-:W-:Y:S01]  /*0f20*/  UMOV UR11, 0x20 ;  /* 0x00000020000b7882 */ /* 0x000fe20000000000 */
[----:B------:R-:W-:Y:S01]  /*0f30*/  UMOV UR24, 0x100 ;  /* 0x0000010000187882 */ /* 0x000fe20000000000 */
[----:B------:R-:W-:Y:S01]  /*0f40*/  ELECT P1, URZ, PT ;  /* 0x00000000003f782f */ /* 0x000fe20003820000 */
        /* <DEDUP_REMOVED lines=8> */
[----:B-1----:R2:W1:Y:S01]  /*0fd0*/  SYNCS.EXCH.64 URZ, [UR6+0x384a0], UR4 ;  /* 0x0384a004063f75b2 */ /* 0x0024620008000100 */
[----:B------:R2:W1:Y:S01]  /*0fe0*/  SYNCS.EXCH.64 URZ, [UR6+0x384c0], UR24 ;  /* 0x0384c018063f75b2 */ /* 0x0004620008000100 */
[----:B------:R2:W1:Y:S01]  /*0ff0*/  SYNCS.EXCH.64 URZ, [UR6+0x384a8], UR4 ;  /* 0x0384a804063f75b2 */ /* 0x0004620008000100 */
[----:B------:R2:W1:Y:S01]  /*1000*/  SYNCS.EXCH.64 URZ, [UR6+0x384c8], UR24 ;  /* 0x0384c818063f75b2 */ /* 0x0004620008000100 */
[----:B------:R2:W1:Y:S01]  /*1010*/  SYNCS.EXCH.64 URZ, [UR6+0x384b0], UR4 ;  /* 0x0384b004063f75b2 */ /* 0x0004620008000100 */
[----:B------:R2:W1:Y:S01]  /*1020*/  SYNCS.EXCH.64 URZ, [UR6+0x384d0], UR24 ;  /* 0x0384d018063f75b2 */ /* 0x0004620008000100 */
[----:B------:R2:W1:Y:S01]  /*1030*/  SYNCS.EXCH.64 URZ, [UR6+0x384b8], UR4 ;  /* 0x0384b804063f75b2 */ /* 0x0004620008000100 */
[----:B------:R2:W1:Y:S02]  /*1040*/  SYNCS.EXCH.64 URZ, [UR6+0x384d8], UR24 ;  /* 0x0384d818063f75b2 */ /* 0x0004640008000100 */
[----:B--2---:R-:W-:Y:S01]  /*1050*/  NOP ;  /* 0x0000000000007918 */ /* 0x004fe20000000000 */
.L_x_4:
[----:B------:R-:W2:Y:S01]  /*1060*/  SHFL.IDX PT, R0, R13, RZ, 0x1f ;  /* 0x00001fff0d007589 */ /* 0x000ea200000e0000 */
[----:B------:R-:W-:Y:S01]  /*1070*/  ELECT P1, URZ, PT ;  /* 0x00000000003f782f */ /* 0x000fe20003820000 */
[----:B------:R-:W3:Y:S01]  /*1080*/  LDC.64 R14, c[0x0][0x8f8] ;  /* 0x00023e00ff0e7b82 */ /* 0x000ee20000000a00 */
[----:B-1----:R-:W-:Y:S01]  /*1090*/  UMOV UR4, 0x20 ;  /* 0x0000002000047882 */ /* 0x002fe20000000000 */
[----:B------:R-:W-:Y:S01]  /*10a0*/  NOP ;  /* 0x0000000000007918 */ /* 0x000fe20000000000 */
[----:B------:R-:W-:Y:S01]  /*10b0*/  ULDC UR41, c[0x0][0xc] ;  /* 0x0000030000297ab9 */ /* 0x000fe20000000800 */
[----:B------:R-:W-:Y:S01]  /*10c0*/  IMAD.MOV.U32 R16, RZ, RZ, -0x1 ;  /* 0xffffffffff107424 */ /* 0x000fe200078e00ff */
[----:B------:R-:W-:Y:S01]  /*10d0*/  MOV R18, 0xffffffff ;  /* 0xffffffff00127802 */ /* 0x000fe20000000f00 */
[----:B------:R-:W-:Y:S01]  /*10e0*/  IMAD.MOV.U32 R17, RZ, RZ, -0x1 ;  /* 0xffffffffff117424 */ /* 0x000fe200078e00ff */
[----:B--2---:R-:W-:Y:S01]  /*10f0*/  ISETP.NE.OR P1, PT, R0, RZ, !P1 ;  /* 0x000000ff0000720c */ /* 0x004fe20004f25670 */
[----:B------:R-:W-:-:S12]  /*1100*/  IMAD.U32 R0, RZ, RZ, UR9 ;  /* 0x00000009ff007e24 */ /* 0x000fd8000f8e00ff */
[----:B------:R-:W-:Y:S01]  /*1110*/  VOTEU.ALL UP5, P1 ;  /* 0x00000000003f7886 */ /* 0x000fe200008a0000 */
[----:B------:R-:W-:-:S04]  /*1120*/  VOTEU.ALL UP6, P1 ;  /* 0x00000000003f7886 */ /* 0x000fc800008c0000 */
[----:B------:R-:W1:Y:S01]  /*1130*/  @!UP5 S2UR UR11, SR_CgaCtaId ;  /* 0x00000000000bd9c3 */ /* 0x000e620000008800 */
[----:B------:R-:W-:Y:S01]  /*1140*/  @!UP5 UMOV UR6, 0x400 ;  /* 0x000004000006d882 */ /* 0x000fe20000000000 */
[----:B------:R-:W-:-:S04]  /*1150*/  @!UP5 UIADD3 UR4, -UR4, 0x100000, URZ ;  /* 0x001000000404d890 */ /* 0x000fc8000fffe13f */
[----:B------:R-:W-:Y:S02]  /*1160*/  @!UP5 USHF.L.U32 UR5, UR4, 0xb, URZ ;  /* 0x0000000b0405d899 */ /* 0x000fe4000800063f */
[----:B------:R-:W-:Y:S02]  /*1170*/  @!UP5 USHF.L.U32 UR4, UR4, 0x1, URZ ;  /* 0x000000010404d899 */ /* 0x000fe4000800063f */
[----:B-1----:R-:W-:Y:S01]  /*1180*/  @!UP5 ULEA UR6, UR11, UR6, 0x18 ;  /* 0x000000060b06d291 */ /* 0x002fe2000f8ec03f */
[----:B------:R-:W-:Y:S01]  /*1190*/  VOTEU.ALL UP5, P1 ;  /* 0x00000000003f7886 */ /* 0x000fe200008a0000 */
[----:B---3--:R-:W-:Y:S01]  /*11a0*/  ISETP.LE.U32.AND P1, PT, R14, UR10, PT ;  /* 0x0000000a0e007c0c */ /* 0x008fe2000bf23070 */
[----:B------:R-:W-:-:S03]  /*11b0*/  UMOV UR11, URZ ;  /* 0x0000003f000b7c82 */ /* 0x000fc60008000000 */
[----:B------:R-:W-:Y:S01]  /*11c0*/  ISETP.GE.U32.AND.EX P1, PT, R0, R15, PT, P1 ;  /* 0x0000000f0000720c */ /* 0x000fe20003f26110 */
[----:B------:R-:W1:Y:S05]  /*11d0*/  FENCE.VIEW.ASYNC.S ;  /* 0x00000000000073c6 */ /* 0x000e6a0000000000 */
[----:B-1----:R-:W4:Y:S01]  /*11e0*/  @!UP5 SYNCS.EXCH.64 URZ, [UR6+0x384e0], UR4 ;  /* 0x0384e004063fd5b2 */ /* 0x002f220008000100 */
[----:B------:R1:W4:Y:S01]  /*11f0*/  @!UP6 SYNCS.EXCH.64 URZ, [UR6+0x384e8], UR4 ;  /* 0x0384e804063fe5b2 */ /* 0x0003220008000100 */
[----:B------:R-:W-:Y:S01]  /*1200*/  NOP ;  /* 0x0000000000007918 */ /* 0x000fe20000000000 */
[----:B-1----:R-:W-:Y:S01]  /*1210*/  ULDC.U8 UR4, c[0x0][0x900] ;  /* 0x0002400000047ab9 */ /* 0x002fe20000000000 */
[----:B------:R-:W-:Y:S01]  /*1220*/  UMOV UR6, URZ ;  /* 0x0000003f00067c82 */ /* 0x000fe20008000000 */
[----:B----4-:R-:W-:Y:S01]  /*1230*/  BAR.SYNC.DEFER_BLOCKING 0x0 ;  /* 0x0000000000007b1d */ /* 0x010fe20000010000 */
[----:B------:R-:W-:-:S04]  /*1240*/  ISETP.NE.AND P2, PT, RZ, UR4, PT ;  /* 0x00000004ff007c0c */ /* 0x000fc8000bf45270 */
[----:B------:R-:W-:Y:S01]  /*1250*/  P2R R20, PR, RZ, 0x4 ;  /* 0x00000004ff147803 */ /* 0x000fe20000000000 */
[----:B------:R-:W-:Y:S01]  /*1260*/  UMOV UR5, URZ ;  /* 0x0000003f00057c82 */ /* 0x000fe20008000000 */
[----:B------:R-:W-:-:S07]  /*1270*/  UMOV UR4, URZ ;  /* 0x0000003f00047c82 */ /* 0x000fce0008000000 */
[----:B------:R-:W-:Y:S05]  /*1280*/  @P2 BRA P1, `(.L_x_5) ;  /* 0x0000001400f42947 */ /* 0x000fea0000800000 */
[----:B------:R-:W-:Y:S01]  /*1290*/  IMAD.U32 R15, RZ, RZ, UR9 ;  /* 0x00000009ff0f7e24 */ /* 0x000fe2000f8e00ff */
[----:B------:R-:W-:Y:S01]  /*12a0*/  ISETP.LE.U32.AND P1, PT, R6, UR10, PT ;  /* 0x0000000a06007c0c */ /* 0x000fe2000bf23070 */
[----:B------:R-:W-:Y:S01]  /*12b0*/  UMOV UR5, URZ ;  /* 0x0000003f00057c82 */ /* 0x000fe20008000000 */
[----:B------:R-:W-:Y:S01]  /*12c0*/  UMOV UR4, URZ ;  /* 0x0000003f00047c82 */ /* 0x000fe20008000000 */
[----:B------:R-:W-:Y:S01]  /*12d0*/  UMOV UR11, URZ ;  /* 0x0000003f000b7c82 */ /* 0x000fe20008000000 */
[----:B------:R-:W-:Y:S01]  /*12e0*/  ISETP.GE.U32.AND.EX P1, PT, R15, R7, PT, P1 ;  /* 0x000000070f00720c */ /* 0x000fe20003f26110 */
[----:B------:R-:W-:-:S12]  /*12f0*/  UMOV UR6, URZ ;  /* 0x0000003f00067c82 */ /* 0x000fd80008000000 */
[----:B------:R-:W-:Y:S05]  /*1300*/  @!P1 BRA `(.L_x_6) ;  /* 0x0000001000c09947 */ /* 0x000fea0003800000 */
[----:B------:R-:W-:Y:S02]  /*1310*/  VIADD R2, R34, 0x20 ;  /* 0x0000002022027836 */ /* 0x000fe40000000000 */
[----:B------:R-:W-:Y:S02]  /*1320*/  IMAD.MOV.U32 R0, RZ, RZ, R34 ;  /* 0x000000ffff007224 */ /* 0x000fe400078e0022 */
[----:B-----5:R-:W-:Y:S01]  /*1330*/  IMAD.MOV.U32 R12, RZ, RZ, R8 ;  /* 0x000000ffff0c7224 */ /* 0x020fe200078e0008 */
[----:B------:R-:W-:Y:S01]  /*1340*/  ISETP.GE.AND P1, PT, R2, R3, PT ;  /* 0x000000030200720c */ /* 0x000fe20003f26270 */
[----:B------:R-:W-:-:S12]  /*1350*/  IMAD.MOV.U32 R17, RZ, RZ, R9 ;  /* 0x000000ffff117224 */ /* 0x000fd800078e0009 */
[----:B------:R-:W1:Y:S01]  /*1360*/  @!P1 LDC.64 R14, c[0x0][0x918] ;  /* 0x00024600ff0e9b82 */ /* 0x000e620000000a00 */
[----:B------:R-:W-:Y:S01]  /*1370*/  @!P1 VIADD R7, R0, 0x20 ;  /* 0x0000002000079836 */ /* 0x000fe20000000000 */
[----:B------:R-:W-:Y:S02]  /*1380*/  UIADD3 UR16, UP5, UR16, -0x1, URZ ;  /* 0xffffffff10107890 */ /* 0x000fe4000ffbe03f */
[----:B------:R-:W-:Y:S01]  /*1390*/  UIADD3 UR14, UP6, UR14, -0x1, URZ ;  /* 0xffffffff0e0e7890 */ /* 0x000fe2000ffde03f */
[----:B------:R-:W-:Y:S01]  /*13a0*/  BSSY B0, `(.L_x_7) ;  /* 0x000004f000007945 */ /* 0x000fe20003800000 */
[----:B------:R-:W-:Y:S01]  /*13b0*/  UIADD3.X UR17, UR17, -0x1, URZ, UP5, !UPT ;  /* 0xffffffff11117890 */ /* 0x000fe2000affe43f */
[----:B-1----:R-:W-:-:S05]  /*13c0*/  @!P1 IMAD.WIDE R14, R7, 0xc, R14 ;  /* 0x0000000c070e9825 */ /* 0x002fca00078e020e */
[----:B------:R1:W5:Y:S04]  /*13d0*/  @!P1 LDG.E R8, desc[UR58][R14.64] ;  /* 0x0000003a0e089981 */ /* 0x000368000c1e1900 */
[----:B------:R1:W5:Y:S01]  /*13e0*/  @!P1 LDG.E R9, desc[UR58][R14.64+0x4] ;  /* 0x0000043a0e099981 */ /* 0x000362000c1e1900 */
[----:B------:R-:W-:Y:S01]  /*13f0*/  ISETP.GE.AND P1, PT, R0, R3, PT ;  /* 0x000000030000720c */ /* 0x000fe20003f26270 */
[----:B------:R-:W-:Y:S01]  /*1400*/  UIADD3.X UR15, UR15, -0x1, URZ, UP6, !UPT ;  /* 0xffffffff0f0f7890 */ /* 0x000fe2000b7fe43f */
[----:B------:R-:W-:Y:S01]  /*1410*/  CS2R R6, SRZ ;  /* 0x0000000000067805 */ /* 0x000fe2000001ff00 */
[----:B------:R-:W-:Y:S01]  /*1420*/  UIADD3 UR4, UR8, -0x1, URZ ;  /* 0xffffffff08047890 */ /* 0x000fe2000fffe03f */
[----:B------:R-:W-:Y:S01]  /*1430*/  IMAD.MOV.U32 R27, RZ, RZ, 0x7fffffff ;  /* 0x7fffffffff1b7424 */ /* 0x000fe200078e00ff */
[----:B------:R-:W-:Y:S01]  /*1440*/  UIADD3 UR5, UR7, -0x1, URZ ;  /* 0xffffffff07057890 */ /* 0x000fe2000fffe03f */
[----:B------:R-:W-:-:S07]  /*1450*/  IMAD.MOV.U32 R29, RZ, RZ, RZ ;  /* 0x000000ffff1d7224 */ /* 0x000fce00078e00ff */
[----:B-1----:R-:W-:Y:S05]  /*1460*/  @P1 BRA `(.L_x_8) ;  /* 0x0000000400081947 */ /* 0x002fea0003800000 */
[----:B------:R-:W-:Y:S02]  /*1470*/  PLOP3.LUT P3, PT, PT, PT, UP0, 0x80, 0x0 ;  /* 0x000000000000781c */ /* 0x000fe40003f6f008 */
[C---:B------:R-:W-:Y:S02]  /*1480*/  IADD3 R21, P2, R17.reuse, UR16, RZ ;  /* 0x0000001011157c10 */ /* 0x040fe4000ff5e0ff */
[C---:B------:R-:W-:Y:S02]  /*1490*/  IADD3 R23, P1, R12.reuse, UR14, RZ ;  /* 0x0000000e0c177c10 */ /* 0x040fe4000ff3e0ff */
[----:B------:R-:W-:Y:S02]  /*14a0*/  LEA.HI.X.SX32 R22, R17, UR17, 0x1, P2 ;  /* 0x0000001111167c11 */ /* 0x000fe400090f0eff */
[----:B------:R-:W-:-:S05]  /*14b0*/  LEA.HI.X.SX32 R12, R12, UR15, 0x1, P1 ;  /* 0x0000000f0c0c7c11 */ /* 0x000fca00088f0eff */
[----:B------:R-:W-:Y:S05]  /*14c0*/  @!P3 BRA `(.L_x_9) ;  /* 0x000000000030b947 */ /* 0x000fea0003800000 */
[----:B------:R-:W-:Y:S02]  /*14d0*/  ULDC UR6, c[0x0][0x8dc] ;  /* 0x0002370000067ab9 */ /* 0x000fe40000000800 */
[----:B------:R-:W-:-:S05]  /*14e0*/  IADD3 R17, P1, R23, UR6, RZ ;  /* 0x0000000617117c10 */ /* 0x000fca000ff3e0ff */
[----:B------:R-:W-:-:S04]  /*14f0*/  IMAD.X R23, RZ, RZ, R12, P1 ;  /* 0x000000ffff177224 */ /* 0x000fc800008e060c */
[----:B------:R-:W-:-:S04]  /*1500*/  IMAD.WIDE.U32 R4, R23, UR20, RZ ;  /* 0x0000001417047c25 */ /* 0x000fc8000f8e00ff */
[----:B------:R-:W-:-:S04]  /*1510*/  IMAD.WIDE.U32 R14, P1, R17, UR21, R4 ;  /* 0x00000015110e7c25 */ /* 0x000fc8000f820004 */
[----:B------:R-:W-:Y:S01]  /*1520*/  IMAD.WIDE.U32 R4, R17, UR20, RZ ;  /* 0x0000001411047c25 */ /* 0x000fe2000f8e00ff */
[----:B------:R-:W-:-:S03]  /*1530*/  IADD3.X R19, RZ, RZ, RZ, P1, !PT ;  /* 0x000000ffff137210 */ /* 0x000fc60000ffe4ff */
[----:B------:R-:W-:Y:S01]  /*1540*/  IMAD.MOV.U32 R18, RZ, RZ, R15 ;  /* 0x000000ffff127224 */ /* 0x000fe200078e000f */
[----:B------:R-:W-:-:S05]  /*1550*/  IADD3 RZ, P1, R5, R14, RZ ;  /* 0x0000000e05ff7210 */ /* 0x000fca0007f3e0ff */
[----:B------:R-:W-:-:S04]  /*1560*/  IMAD.WIDE.U32.X R4, R23, UR21, R18, P1 ;  /* 0x0000001517047c25 */ /* 0x000fc800088e0412 */
[----:B------:R-:W-:Y:S02]  /*1570*/  IMAD.MOV.U32 R23, RZ, RZ, R4 ;  /* 0x000000ffff177224 */ /* 0x000fe400078e0004 */
[----:B------:R-:W-:-:S07]  /*1580*/  IMAD.MOV.U32 R12, RZ, RZ, R5 ;  /* 0x000000ffff0c7224 */ /* 0x000fce00078e0005 */
.L_x_9:
[----:B------:R-:W-:Y:S05]  /*1590*/  @!P0 BRA `(.L_x_10) ;  /* 0x0000000000308947 */ /* 0x000fea0003800000 */
[----:B------:R-:W-:Y:S02]  /*15a0*/  ULDC UR6, c[0x0][0x8f4] ;  /* 0x00023d0000067ab9 */ /* 0x000fe40000000800 */
[----:B------:R-:W-:-:S05]  /*15b0*/  IADD3 R17, P1, R21, UR6, RZ ;  /* 0x0000000615117c10 */ /* 0x000fca000ff3e0ff */
[----:B------:R-:W-:-:S04]  /*15c0*/  IMAD.X R21, RZ, RZ, R22, P1 ;  /* 0x000000ffff157224 */ /* 0x000fc800008e0616 */
[----:B------:R-:W-:-:S04]  /*15d0*/  IMAD.WIDE.U32 R4, R21, UR22, RZ ;  /* 0x0000001615047c25 */ /* 0x000fc8000f8e00ff */
[----:B------:R-:W-:-:S04]  /*15e0*/  IMAD.WIDE.U32 R14, P1, R17, UR23, R4 ;  /* 0x00000017110e7c25 */ /* 0x000fc8000f820004 */
[----:B------:R-:W-:-:S04]  /*15f0*/  IMAD.WIDE.U32 R4, R17, UR22, RZ ;  /* 0x0000001611047c25 */ /* 0x000fc8000f8e00ff */
[----:B------:R-:W-:Y:S01]  /*1600*/  IMAD.X R19, RZ, RZ, RZ, P1 ;  /* 0x000000ffff137224 */ /* 0x000fe200008e06ff */
[----:B------:R-:W-:Y:S01]  /*1610*/  IADD3 RZ, P1, R5, R14, RZ ;  /* 0x0000000e05ff7210 */ /* 0x000fe20007f3e0ff */
[----:B------:R-:W-:-:S04]  /*1620*/  IMAD.MOV.U32 R18, RZ, RZ, R15 ;  /* 0x000000ffff127224 */ /* 0x000fc800078e000f */
[----:B------:R-:W-:-:S04]  /*1630*/  IMAD.WIDE.U32.X R4, R21, UR23, R18, P1 ;  /* 0x0000001715047c25 */ /* 0x000fc800088e0412 */
[----:B------:R-:W-:Y:S02]  /*1640*/  IMAD.MOV.U32 R21, RZ, RZ, R4 ;  /* 0x000000ffff157224 */ /* 0x000fe400078e0004 */
[----:B------:R-:W-:-:S07]  /*1650*/  IMAD.MOV.U32 R22, RZ, RZ, R5 ;  /* 0x000000ffff167224 */ /* 0x000fce00078e0005 */
.L_x_10:
[----:B------:R-:W-:Y:S02]  /*1660*/  SHF.R.U64 R5, R23, UR18, R12 ;  /* 0x0000001217057c19 */ /* 0x000fe4000800120c */
[----:B------:R-:W-:-:S03]  /*1670*/  SHF.R.U64 R4, R21, UR28, R22 ;  /* 0x0000001c15047c19 */ /* 0x000fc60008001216 */
[----:B------:R-:W-:Y:S01]  /*1680*/  VIADD R17, R5, UR4 ;  /* 0x0000000405117c36 */ /* 0x000fe20008000000 */
[----:B------:R-:W-:-:S04]  /*1690*/  IADD3 R14, R4, UR5, RZ ;  /* 0x00000005040e7c10 */ /* 0x000fc8000fffe0ff */
[----:B------:R-:W-:Y:S02]  /*16a0*/  IABS R15, R17 ;  /* 0x00000011000f7213 */ /* 0x000fe40000000000 */
[----:B------:R-:W-:-:S03]  /*16b0*/  IABS R12, R14 ;  /* 0x0000000e000c7213 */ /* 0x000fc60000000000 */
[----:B------:R-:W-:-:S04]  /*16c0*/  IMAD.HI.U32 R4, R15, UR13, RZ ;  /* 0x0000000d0f047c27 */ /* 0x000fc8000f8e00ff */
[----:B------:R-:W-:-:S04]  /*16d0*/  IMAD.HI.U32 R5, R12, UR19, RZ ;  /* 0x000000130c057c27 */ /* 0x000fc8000f8e00ff */
[----:B------:R-:W-:Y:S02]  /*16e0*/  IMAD R4, R4, UR29, R15 ;  /* 0x0000001d04047c24 */ /* 0x000fe4000f8e020f */
[----:B------:R-:W-:Y:S02]  /*16f0*/  IMAD R5, R5, UR30, R12 ;  /* 0x0000001e05057c24 */ /* 0x000fe4000f8e020c */
[----:B------:R-:W-:Y:S01]  /*1700*/  IMAD.U32 R15, RZ, RZ, UR31 ;  /* 0x0000001fff0f7e24 */ /* 0x000fe2000f8e00ff */
[----:B------:R-:W-:Y:S01]  /*1710*/  ISETP.LT.U32.AND P1, PT, R4, UR27, PT ;  /* 0x0000001b04007c0c */ /* 0x000fe2000bf21070 */
[----:B------:R-:W-:Y:S01]  /*1720*/  IMAD.U32 R12, RZ, RZ, UR32 ;  /* 0x00000020ff0c7e24 */ /* 0x000fe2000f8e00ff */
[----:B------:R-:W-:-:S11]  /*1730*/  ISETP.LT.U32.AND P2, PT, R5, UR26, PT ;  /* 0x0000001a05007c0c */ /* 0x000fd6000bf41070 */
[----:B------:R-:W-:Y:S01]  /*1740*/  @!P1 VIADD R4, R4, -UR27 ;  /* 0x8000001b04049c36 */ /* 0x000fe20008000000 */
[----:B------:R-:W-:Y:S01]  /*1750*/  ISETP.GE.AND P1, PT, R14, RZ, PT ;  /* 0x000000ff0e00720c */ /* 0x000fe20003f26270 */
[----:B------:R-:W-:Y:S01]  /*1760*/  @!P2 VIADD R5, R5, -UR26 ;  /* 0x8000001a0505ac36 */ /* 0x000fe20008000000 */
[----:B------:R-:W-:Y:S02]  /*1770*/  ISETP.GE.AND P2, PT, R17, RZ, PT ;  /* 0x000000ff1100720c */ /* 0x000fe40003f46270 */
[----:B------:R-:W-:Y:S02]  /*1780*/  ISETP.LT.U32.AND P3, PT, R4, UR27, PT ;  /* 0x0000001b04007c0c */ /* 0x000fe4000bf61070 */
[----:B------:R-:W-:-:S11]  /*1790*/  ISETP.LT.U32.AND P4, PT, R5, UR26, PT ;  /* 0x0000001a05007c0c */ /* 0x000fd6000bf81070 */
[----:B------:R-:W-:Y:S01]  /*17a0*/  @!P3 VIADD R4, R4, -UR27 ;  /* 0x8000001b0404bc36 */ /* 0x000fe20008000000 */
[----:B------:R-:W-:Y:S01]  /*17b0*/  PLOP3.LUT P3, PT, PT, PT, UP4, 0x80, 0x0 ;  /* 0x000000000000781c */ /* 0x000fe20003f6f048 */
[----:B------:R-:W-:Y:S01]  /*17c0*/  @!P4 VIADD R5, R5, -UR26 ;  /* 0x8000001a0505cc36 */ /* 0x000fe20008000000 */
[----:B------:R-:W-:Y:S01]  /*17d0*/  PLOP3.LUT P4, PT, PT, PT, UP2, 0x80, 0x0 ;  /* 0x000000000000781c */ /* 0x000fe20003f8f028 */
[----:B------:R-:W-:Y:S02]  /*17e0*/  @!P2 IMAD.MOV R4, RZ, RZ, -R4 ;  /* 0x000000ffff04a224 */ /* 0x000fe400078e0a04 */
[----:B------:R-:W-:Y:S01]  /*17f0*/  @!P1 IMAD.MOV R5, RZ, RZ, -R5 ;  /* 0x000000ffff059224 */ /* 0x000fe200078e0a05 */
[----:B------:R-:W-:Y:S02]  /*1800*/  PLOP3.LUT P1, PT, PT, PT, UP3, 0x80, 0x0 ;  /* 0x000000000000781c */ /* 0x000fe40003f2f038 */
[----:B------:R-:W-:Y:S02]  /*1810*/  SEL R4, R15, R4, !P3 ;  /* 0x000000040f047207 */ /* 0x000fe40005800000 */
[----:B------:R-:W-:-:S03]  /*1820*/  SEL R5, R12, R5, !P4 ;  /* 0x000000050c057207 */ /* 0x000fc60006000000 */
[----:B------:R-:W-:Y:S01]  /*1830*/  IMAD.IADD R12, R17, 0x1, -R4 ;  /* 0x00000001110c7824 */ /* 0x000fe200078e0a04 */
[----:B------:R-:W-:-:S04]  /*1840*/  IADD3 R5, R14, -R5, RZ ;  /* 0x800000050e057210 */ /* 0x000fc80007ffe0ff */
[----:B------:R-:W-:Y:S01]  /*1850*/  SEL R4, R5, R12, !P1 ;  /* 0x0000000c05047207 */ /* 0x000fe20004800000 */
[----:B------:R-:W-:-:S03]  /*1860*/  IMAD R27, R12, R5, RZ ;  /* 0x000000050c1b7224 */ /* 0x000fc600078e02ff */
[----:B------:R-:W-:Y:S02]  /*1870*/  SHF.R.S32.HI R5, RZ, 0x1f, R4 ;  /* 0x0000001fff057819 */ /* 0x000fe40000011404 */
[----:B------:R-:W-:-:S07]  /*1880*/  SHF.R.S32.HI R29, RZ, 0x1f, R27 ;  /* 0x0000001fff1d7819 */ /* 0x000fce000001141b */
.L_x_8:
[----:B------:R-:W-:Y:S05]  /*1890*/  BSYNC B0 ;  /* 0x0000000000007941 */ /* 0x000fea0003800000 */
.L_x_7:
[----:B------:R-:W1:Y:S01]  /*18a0*/  SHFL.UP PT, R14, R27, 0x1, RZ ;  /* 0x042000001b0e7989 */ /* 0x000e6200000e00ff */
[C---:B------:R-:W-:Y:S02]  /*18b0*/  ISETP.NE.AND P2, PT, R34.reuse, RZ, PT ;  /* 0x000000ff2200720c */ /* 0x040fe40003f45270 */
[C---:B------:R-:W-:Y:S01]  /*18c0*/  ISETP.GE.U32.AND P3, PT, R34.reuse, 0x2, PT ;  /* 0x000000022200780c */ /* 0x040fe20003f66070 */
[----:B------:R-:W2:Y:S01]  /*18d0*/  SHFL.UP PT, R12, R29, 0x1, RZ ;  /* 0x042000001d0c7989 */ /* 0x000ea200000e00ff */
[C---:B------:R-:W-:Y:S02]  /*18e0*/  ISETP.GE.U32.AND P4, PT, R34.reuse, 0x4, PT ;  /* 0x000000042200780c */ /* 0x040fe40003f86070 */
[C---:B------:R-:W-:Y:S02]  /*18f0*/  ISETP.GE.U32.AND P5, PT, R34.reuse, 0x8, PT ;  /* 0x000000082200780c */ /* 0x040fe40003fa6070 */
[----:B------:R-:W-:Y:S02]  /*1900*/  ISETP.GE.U32.AND P6, PT, R34, 0x10, PT ;  /* 0x000000102200780c */ /* 0x000fe40003fc6070 */
[----:B-1----:R-:W-:-:S02]  /*1910*/  SEL R14, R14, RZ, P2 ;  /* 0x000000ff0e0e7207 */ /* 0x002fc40001000000 */
[----:B--2---:R-:W-:Y:S02]  /*1920*/  SEL R12, R12, RZ, P2 ;  /* 0x000000ff0c0c7207 */ /* 0x004fe40001000000 */
[----:B------:R-:W-:-:S05]  /*1930*/  IADD3 R19, P1, R14, R27, RZ ;  /* 0x0000001b0e137210 */ /* 0x000fca0007f3e0ff */
[----:B------:R-:W-:Y:S01]  /*1940*/  IMAD.X R21, R12, 0x1, R29, P1 ;  /* 0x000000010c157824 */ /* 0x000fe200008e061d */
[----:B------:R-:W1:Y:S04]  /*1950*/  SHFL.UP PT, R14, R19, 0x2, RZ ;  /* 0x04400000130e7989 */ /* 0x000e6800000e00ff */
[----:B------:R-:W2:Y:S01]  /*1960*/  SHFL.UP PT, R12, R21, 0x2, RZ ;  /* 0x04400000150c7989 */ /* 0x000ea200000e00ff */
[----:B-1----:R-:W-:-:S04]  /*1970*/  SEL R14, R14, RZ, P3 ;  /* 0x000000ff0e0e7207 */ /* 0x002fc80001800000 */
[----:B------:R-:W-:Y:S02]  /*1980*/  IADD3 R15, P1, R14, R19, RZ ;  /* 0x000000130e0f7210 */ /* 0x000fe40007f3e0ff */
[----:B--2---:R-:W-:-:S03]  /*1990*/  SEL R12, R12, RZ, P3 ;  /* 0x000000ff0c0c7207 */ /* 0x004fc60001800000 */
[----:B------:R-:W1:Y:S02]  /*19a0*/  SHFL.UP PT, R14, R15, 0x4, RZ ;  /* 0x048000000f0e7989 */ /* 0x000e6400000e00ff */
[----:B------:R-:W-:-:S05]  /*19b0*/  IMAD.X R17, R12, 0x1, R21, P1 ;  /* 0x000000010c117824 */ /* 0x000fca00008e0615 */
        /* <DEDUP_REMOVED lines=15> */
[----:B--2---:R-:W-:-:S05]  /*1ab0*/  SEL R12, R12, RZ, P6 ;  /* 0x000000ff0c0c7207 */ /* 0x004fca0003000000 */
[----:B------:R-:W-:Y:S01]  /*1ac0*/  IMAD.X R19, R12, 0x1, R17, P1 ;  /* 0x000000010c137824 */ /* 0x000fe200008e0611 */
[----:B------:R-:W-:-:S04]  /*1ad0*/  ISETP.GT.U32.AND P1, PT, R18, UR10, PT ;  /* 0x0000000a12007c0c */ /* 0x000fc8000bf24070 */
[----:B------:R-:W-:-:S13]  /*1ae0*/  ISETP.GT.U32.AND.EX P1, PT, R19, UR9, PT, P1 ;  /* 0x0000000913007c0c */ /* 0x000fda000bf24110 */
[----:B------:R-:W-:-:S04]  /*1af0*/  VOTE.ANY R12, PT, P1 ;  /* 0x00000000000c7806 */ /* 0x000fc800008e0100 */
[----:B------:R-:W-:-:S13]  /*1b00*/  ISETP.NE.AND P1, PT, R12, RZ, PT ;  /* 0x000000ff0c00720c */ /* 0x000fda0003f25270 */
[----:B------:R-:W-:Y:S05]  /*1b10*/  @P1 BRA `(.L_x_11) ;  /* 0x00000008006c1947 */ /* 0x000fea0003800000 */
[----:B------:R-:W1:Y:S01]  /*1b20*/  LDC R3, c[0x0][0x910] ;  /* 0x00024400ff037b82 */ /* 0x000e620000000800 */
[----:B------:R-:W-:Y:S01]  /*1b30*/  ULDC UR13, c[0x0][0x8f4] ;  /* 0x00023d00000d7ab9 */ /* 0x000fe20000000800 */
[----:B------:R-:W-:Y:S01]  /*1b40*/  ULDC UR6, c[0x0][0x8dc] ;  /* 0x0002370000067ab9 */ /* 0x000fe20000000800 */
[----:B------:R-:W-:Y:S01]  /*1b50*/  ULDC UR22, c[0x0][0x8d8] ;  /* 0x0002360000167ab9 */ /* 0x000fe20000000800 */
[----:B------:R-:W-:Y:S01]  /*1b60*/  ULDC UR23, c[0x0][0x8f0] ;  /* 0x00023c0000177ab9 */ /* 0x000fe20000000800 */
[----:B------:R-:W-:Y:S01]  /*1b70*/  ULDC.64 UR18, c[0x0][0x8d0] ;  /* 0x0002340000127ab9 */ /* 0x000fe20000000a00 */
[----:B------:R-:W-:-:S05]  /*1b80*/  ULDC.64 UR20, c[0x0][0x8e8] ;  /* 0x00023a0000147ab9 */ /* 0x000fca0000000a00 */
.L_x_16:
[----:B------:R-:W-:Y:S01]  /*1b90*/  IMAD.MOV.U32 R0, RZ, RZ, R2 ;  /* 0x000000ffff007224 */ /* 0x000fe200078e0002 */
[----:B-----5:R-:W-:Y:S01]  /*1ba0*/  MOV R17, R9 ;  /* 0x0000000900117202 */ /* 0x020fe20000000f00 */
[----:B------:R-:W-:Y:S02]  /*1bb0*/  VIADD R2, R2, 0x20 ;  /* 0x0000002002027836 */ /* 0x000fe40000000000 */
[----:B------:R-:W-:-:S03]  /*1bc0*/  IMAD.MOV.U32 R12, RZ, RZ, R8 ;  /* 0x000000ffff0c7224 */ /* 0x000fc600078e0008 */
[----:B-1----:R-:W-:-:S13]  /*1bd0*/  ISETP.GE.AND P1, PT, R2, R3, PT ;  /* 0x000000030200720c */ /* 0x002fda0003f26270 */
[----:B------:R-:W1:Y:S01]  /*1be0*/  @!P1 LDC.64 R6, c[0x0][0x918] ;  /* 0x00024600ff069b82 */ /* 0x000e620000000a00 */
[----:B------:R-:W-:Y:S01]  /*1bf0*/  @!P1 VIADD R15, R0, 0x20 ;  /* 0x00000020000f9836 */ /* 0x000fe20000000000 */
[----:B------:R-:W-:Y:S01]  /*1c00*/  BSSY B0, `(.L_x_12) ;  /* 0x0000065000007945 */ /* 0x000fe20003800000 */
[----:B------:R-:W-:Y:S02]  /*1c10*/  IMAD.MOV.U32 R27, RZ, RZ, 0x7fffffff ;  /* 0x7fffffffff1b7424 */ /* 0x000fe400078e00ff */
[----:B-1----:R-:W-:-:S05]  /*1c20*/  @!P1 IMAD.WIDE R14, R15, 0xc, R6 ;  /* 0x0000000c0f0e9825 */ /* 0x002fca00078e0206 */
[----:B------:R1:W5:Y:S04]  /*1c30*/  @!P1 LDG.E R8, desc[UR58][R14.64] ;  /* 0x0000003a0e089981 */ /* 0x000368000c1e1900 */
[----:B------:R1:W5:Y:S01]  /*1c40*/  @!P1 LDG.E R9, desc[UR58][R14.64+0x4] ;  /* 0x0000043a0e099981 */ /* 0x000362000c1e1900 */
[----:B------:R-:W-:Y:S01]  /*1c50*/  ISETP.GE.AND P1, PT, R0, R3, PT ;  /* 0x000000030000720c */ /* 0x000fe20003f26270 */
[----:B------:R-:W-:Y:S02]  /*1c60*/  IMAD.MOV.U32 R29, RZ, RZ, RZ ;  /* 0x000000ffff1d7224 */ /* 0x000fe400078e00ff */
[----:B------:R1:W2:Y:S04]  /*1c70*/  SHFL.IDX PT, R6, R19, 0x1f, 0x1f ;  /* 0x03e01f0013067f89 */ /* 0x0002a800000e0000 */
[----:B------:R1:W3:Y:S06]  /*1c80*/  SHFL.IDX PT, R7, R18, 0x1f, 0x1f ;  /* 0x03e01f0012077f89 */ /* 0x0002ec00000e0000 */
[----:B------:R-:W-:Y:S05]  /*1c90*/  @P1 BRA `(.L_x_13) ;  /* 0x00000004006c1947 */ /* 0x000fea0003800000 */
[----:B------:R-:W-:Y:S02]  /*1ca0*/  IABS R25, R11 ;  /* 0x0000000b00197213 */ /* 0x000fe40000000000 */
[C---:B------:R-:W-:Y:S02]  /*1cb0*/  IADD3 R21, P1, R12.reuse, UR14, RZ ;  /* 0x0000000e0c157c10 */ /* 0x040fe4000ff3e0ff */
[----:B------:R-:W4:Y:S02]  /*1cc0*/  I2F.RP R4, R25 ;  /* 0x0000001900047306 */ /* 0x000f240000209400 */
[----:B------:R-:W-:Y:S02]  /*1cd0*/  LEA.HI.X.SX32 R22, R12, UR15, 0x1, P1 ;  /* 0x0000000f0c167c11 */ /* 0x000fe400088f0eff */
[----:B------:R-:W-:-:S04]  /*1ce0*/  IADD3 R12, P1, R17, UR16, RZ ;  /* 0x00000010110c7c10 */ /* 0x000fc8000ff3e0ff */
[----:B------:R-:W-:Y:S02]  /*1cf0*/  LEA.HI.X.SX32 R17, R17, UR17, 0x1, P1 ;  /* 0x0000001111117c11 */ /* 0x000fe400088f0eff */
[----:B------:R-:W-:Y:S01]  /*1d00*/  PLOP3.LUT P1, PT, PT, PT, UP0, 0x80, 0x0 ;  /* 0x000000000000781c */ /* 0x000fe20003f2f008 */
[----:B----4-:R-:W4:Y:S02]  /*1d10*/  MUFU.RCP R4, R4 ;  /* 0x0000000400047308 */ /* 0x010f240000001000 */
[----:B----4-:R-:W-:-:S06]  /*1d20*/  VIADD R5, R4, 0xffffffe ;  /* 0x0ffffffe04057836 */ /* 0x010fcc0000000000 */
[----:B------:R-:W4:Y:S02]  /*1d30*/  F2I.FTZ.U32.TRUNC.NTZ R27, R5 ;  /* 0x00000005001b7305 */ /* 0x000f24000021f000 */
[----:B----4-:R-:W-:Y:S02]  /*1d40*/  IMAD.MOV R24, RZ, RZ, -R27 ;  /* 0x000000ffff187224 */ /* 0x010fe400078e0a1b */
[----:B------:R-:W-:Y:S05]  /*1d50*/  @!P1 BRA `(.L_x_14) ;  /* 0x00000000002c9947 */ /* 0x000fea0003800000 */
[----:B------:R-:W-:-:S05]  /*1d60*/  IADD3 R21, P1, R21, UR6, RZ ;  /* 0x0000000615157c10 */ /* 0x000fca000ff3e0ff */
[----:B------:R-:W-:-:S04]  /*1d70*/  IMAD.X R23, RZ, RZ, R22, P1 ;  /* 0x000000ffff177224 */ /* 0x000fc800008e0616 */
[----:B------:R-:W-:-:S04]  /*1d80*/  IMAD.WIDE.U32 R4, R23, UR18, RZ ;  /* 0x0000001217047c25 */ /* 0x000fc8000f8e00ff */
[----:B-1----:R-:W-:-:S04]  /*1d90*/  IMAD.WIDE.U32 R14, P1, R21, UR19, R4 ;  /* 0x00000013150e7c25 */ /* 0x002fc8000f820004 */
[----:B------:R-:W-:-:S04]  /*1da0*/  IMAD.WIDE.U32 R4, R21, UR18, RZ ;  /* 0x0000001215047c25 */ /* 0x000fc8000f8e00ff */
[----:B------:R-:W-:Y:S01]  /*1db0*/  IMAD.X R19, RZ, RZ, RZ, P1 ;  /* 0x000000ffff137224 */ /* 0x000fe200008e06ff */
[----:B------:R-:W-:Y:S01]  /*1dc0*/  IADD3 RZ, P1, R5, R14, RZ ;  /* 0x0000000e05ff7210 */ /* 0x000fe20007f3e0ff */
[----:B------:R-:W-:-:S04]  /*1dd0*/  IMAD.MOV.U32 R18, RZ, RZ, R15 ;  /* 0x000000ffff127224 */ /* 0x000fc800078e000f */
[----:B------:R-:W-:-:S04]  /*1de0*/  IMAD.WIDE.U32.X R4, R23, UR19, R18, P1 ;  /* 0x0000001317047c25 */ /* 0x000fc800088e0412 */
[----:B------:R-:W-:Y:S02]  /*1df0*/  IMAD.MOV.U32 R21, RZ, RZ, R4 ;  /* 0x000000ffff157224 */ /* 0x000fe400078e0004 */
[----:B------:R-:W-:-:S07]  /*1e00*/  IMAD.MOV.U32 R22, RZ, RZ, R5 ;  /* 0x000000ffff167224 */ /* 0x000fce00078e0005 */
.L_x_14:
[----:B------:R-:W-:Y:S05]  /*1e10*/  @!P0 BRA `(.L_x_15) ;  /* 0x00000000002c8947 */ /* 0x000fea0003800000 */
[----:B------:R-:W-:-:S04]  /*1e20*/  IADD3 R23, P1, R12, UR13, RZ ;  /* 0x0000000d0c177c10 */ /* 0x000fc8000ff3e0ff */
[----:B------:R-:W-:-:S05]  /*1e30*/  IADD3.X R17, RZ, R17, RZ, P1, !PT ;  /* 0x00000011ff117210 */ /* 0x000fca0000ffe4ff */
        /* <DEDUP_REMOVED lines=9> */
.L_x_15:
[----:B------:R-:W-:Y:S01]  /*1ed0*/  SHF.R.U64 R12, R12, UR23, R17 ;  /* 0x000000170c0c7c19 */ /* 0x000fe20008001211 */
[----:B------:R-:W-:Y:S01]  /*1ee0*/  IMAD.MOV.U32 R4, RZ, RZ, R24 ;  /* 0x000000ffff047224 */ /* 0x000fe200078e0018 */
[----:B------:R-:W-:Y:S02]  /*1ef0*/  IABS R5, R11 ;  /* 0x0000000b00057213 */ /* 0x000fe40000000000 */
[-C--:B-1----:R-:W-:Y:S01]  /*1f00*/  IABS R18, R10.reuse ;  /* 0x0000000a00127213 */ /* 0x082fe20000000000 */
[----:B------:R-:W-:Y:S01]  /*1f10*/  VIADD R15, R12, UR5 ;  /* 0x000000050c0f7c36 */ /* 0x000fe20008000000 */
[----:B------:R-:W-:Y:S01]  /*1f20*/  SHF.R.U64 R21, R21, UR22, R22 ;  /* 0x0000001615157c19 */ /* 0x000fe20008001216 */
[----:B------:R-:W-:Y:S01]  /*1f30*/  IMAD R12, R4, R25, RZ ;  /* 0x00000019040c7224 */ /* 0x000fe200078e02ff */
[----:B------:R-:W-:Y:S01]  /*1f40*/  IABS R23, R10 ;  /* 0x0000000a00177213 */ /* 0x000fe20000000000 */
[----:B------:R-:W-:Y:S01]  /*1f50*/  IMAD.MOV R17, RZ, RZ, -R5 ;  /* 0x000000ffff117224 */ /* 0x000fe200078e0a05 */
[----:B------:R-:W-:Y:S01]  /*1f60*/  IABS R14, R15 ;  /* 0x0000000f000e7213 */ /* 0x000fe20000000000 */
[----:B------:R-:W-:-:S02]  /*1f70*/  IMAD.MOV.U32 R4, RZ, RZ, RZ ;  /* 0x000000ffff047224 */ /* 0x000fc400078e00ff */
[----:B------:R-:W-:Y:S02]  /*1f80*/  IMAD.MOV.U32 R5, RZ, RZ, R27 ;  /* 0x000000ffff057224 */ /* 0x000fe400078e001b */
[----:B------:R-:W-:Y:S01]  /*1f90*/  IMAD.HI.U32 R4, R27, R12, R4 ;  /* 0x0000000c1b047227 */ /* 0x000fe200078e0004 */
[----:B------:R-:W-:-:S03]  /*1fa0*/  MOV R5, R14 ;  /* 0x0000000e00057202 */ /* 0x000fc60000000f00 */
[----:B------:R-:W-:Y:S02]  /*1fb0*/  IMAD.MOV.U32 R12, RZ, RZ, R17 ;  /* 0x000000ffff0c7224 */ /* 0x000fe400078e0011 */
[----:B------:R-:W1:Y:S01]  /*1fc0*/  I2F.RP R17, R18 ;  /* 0x0000001200117306 */ /* 0x000e620000209400 */
[----:B------:R-:W-:-:S04]  /*1fd0*/  IMAD.HI.U32 R4, R4, R5, RZ ;  /* 0x0000000504047227 */ /* 0x000fc800078e00ff */
[----:B------:R-:W-:Y:S02]  /*1fe0*/  IMAD R12, R4, R12, R5 ;  /* 0x0000000c040c7224 */ /* 0x000fe400078e0205 */
[----:B------:R-:W-:-:S03]  /*1ff0*/  VIADD R14, R21, UR4 ;  /* 0x00000004150e7c36 */ /* 0x000fc60008000000 */
[----:B------:R-:W-:Y:S02]  /*2000*/  ISETP.GT.U32.AND P1, PT, R25, R12, PT ;  /* 0x0000000c1900720c */ /* 0x000fe40003f24070 */
[----:B------:R-:W-:Y:S01]  /*2010*/  IABS R21, R14 ;  /* 0x0000000e00157213 */ /* 0x000fe20000000000 */
[----:B-1----:R-:W1:Y:S10]  /*2020*/  MUFU.RCP R17, R17 ;  /* 0x0000001100117308 */ /* 0x002e740000001000 */
[----:B------:R-:W-:-:S02]  /*2030*/  @!P1 IMAD.IADD R12, R12, 0x1, -R25 ;  /* 0x000000010c0c9824 */ /* 0x000fc400078e0a19 */
[----:B-1----:R-:W-:Y:S02]  /*2040*/  VIADD R4, R17, 0xffffffe ;  /* 0x0ffffffe11047836 */ /* 0x002fe40000000000 */
[----:B------:R-:W-:Y:S02]  /*2050*/  IMAD.MOV R17, RZ, RZ, -R23 ;  /* 0x000000ffff117224 */ /* 0x000fe400078e0a17 */
[----:B------:R1:W4:Y:S02]  /*2060*/  F2I.FTZ.U32.TRUNC.NTZ R5, R4 ;  /* 0x0000000400057305 */ /* 0x000324000021f000 */
[----:B-1----:R-:W-:Y:S02]  /*2070*/  IMAD.MOV.U32 R4, RZ, RZ, RZ ;  /* 0x000000ffff047224 */ /* 0x002fe400078e00ff */
[----:B----4-:R-:W-:-:S04]  /*2080*/  IMAD.MOV R19, RZ, RZ, -R5 ;  /* 0x000000ffff137224 */ /* 0x010fc800078e0a05 */
[----:B------:R-:W-:-:S04]  /*2090*/  IMAD R19, R19, R18, RZ ;  /* 0x0000001213137224 */ /* 0x000fc800078e02ff */
[----:B------:R-:W-:-:S04]  /*20a0*/  IMAD.HI.U32 R22, R5, R19, R4 ;  /* 0x0000001305167227 */ /* 0x000fc800078e0004 */
[----:B------:R-:W-:-:S04]  /*20b0*/  IMAD.MOV.U32 R5, RZ, RZ, R21 ;  /* 0x000000ffff057224 */ /* 0x000fc800078e0015 */
[----:B------:R-:W-:-:S04]  /*20c0*/  IMAD.HI.U32 R4, R22, R5, RZ ;  /* 0x0000000516047227 */ /* 0x000fc800078e00ff */
[----:B------:R-:W-:-:S05]  /*20d0*/  IMAD R5, R4, R17, R5 ;  /* 0x0000001104057224 */ /* 0x000fca00078e0205 */
[----:B------:R-:W-:-:S13]  /*20e0*/  ISETP.GT.U32.AND P1, PT, R18, R5, PT ;  /* 0x000000051200720c */ /* 0x000fda0003f24070 */
[----:B------:R-:W-:Y:S01]  /*20f0*/  @!P1 IMAD.IADD R5, R5, 0x1, -R18 ;  /* 0x0000000105059824 */ /* 0x000fe200078e0a12 */
[----:B------:R-:W-:-:S13]  /*2100*/  ISETP.GT.U32.AND P1, PT, R25, R12, PT ;  /* 0x0000000c1900720c */ /* 0x000fda0003f24070 */
[----:B------:R-:W-:Y:S02]  /*2110*/  @!P1 IADD3 R12, R12, -R25, RZ ;  /* 0x800000190c0c9210 */ /* 0x000fe40007ffe0ff */
[----:B------:R-:W-:-:S03]  /*2120*/  ISETP.GT.U32.AND P1, PT, R18, R5, PT ;  /* 0x000000051200720c */ /* 0x000fc60003f24070 */
[----:B------:R-:W-:-:S10]  /*2130*/  IMAD.MOV.U32 R4, RZ, RZ, R12 ;  /* 0x000000ffff047224 */ /* 0x000fd400078e000c */
[----:B------:R-:W-:Y:S01]  /*2140*/  @!P1 IMAD.IADD R5, R5, 0x1, -R18 ;  /* 0x0000000105059824 */ /* 0x000fe200078e0a12 */
[----:B------:R-:W-:-:S13]  /*2150*/  ISETP.GE.AND P1, PT, R15, RZ, PT ;  /* 0x000000ff0f00720c */ /* 0x000fda0003f26270 */
[----:B------:R-:W-:Y:S01]  /*2160*/  @!P1 IMAD.MOV R4, RZ, RZ, -R4 ;  /* 0x000000ffff049224 */ /* 0x000fe200078e0a04 */
[----:B------:R-:W-:-:S13]  /*2170*/  ISETP.GE.AND P1, PT, R14, RZ, PT ;  /* 0x000000ff0e00720c */ /* 0x000fda0003f26270 */
[----:B------:R-:W-:Y:S01]  /*2180*/  @!P1 IMAD.MOV R5, RZ, RZ, -R5 ;  /* 0x000000ffff059224 */ /* 0x000fe200078e0a05 */
[----:B------:R-:W-:-:S13]  /*2190*/  ISETP.NE.AND P1, PT, RZ, UR7, PT ;  /* 0x00000007ff007c0c */ /* 0x000fda000bf25270 */
[----:B------:R-:W-:Y:S02]  /*21a0*/  @!P1 LOP3.LUT R4, RZ, UR7, RZ, 0x33, !PT ;  /* 0x00000007ff049c12 */ /* 0x000fe4000f8e33ff */
[----:B------:R-:W-:-:S03]  /*21b0*/  ISETP.NE.AND P1, PT, RZ, UR8, PT ;  /* 0x00000008ff007c0c */ /* 0x000fc6000bf25270 */
[----:B------:R-:W-:-:S10]  /*21c0*/  IMAD.IADD R4, R15, 0x1, -R4 ;  /* 0x000000010f047824 */ /* 0x000fd400078e0a04 */
[----:B------:R-:W-:Y:S02]  /*21d0*/  @!P1 LOP3.LUT R5, RZ, UR8, RZ, 0x33, !PT ;  /* 0x00000008ff059c12 */ /* 0x000fe4000f8e33ff */
[----:B------:R-:W-:-:S03]  /*21e0*/  PLOP3.LUT P1, PT, PT, PT, UP3, 0x80, 0x0 ;  /* 0x000000000000781c */ /* 0x000fc60003f2f038 */
[----:B------:R-:W-:-:S04]  /*21f0*/  IMAD.IADD R5, R14, 0x1, -R5 ;  /* 0x000000010e057824 */ /* 0x000fc800078e0a05 */
[CC--:B------:R-:W-:Y:S01]  /*2200*/  IMAD R27, R4.reuse, R5.reuse, RZ ;  /* 0x00000005041b7224 */ /* 0x0c0fe200078e02ff */
[----:B------:R-:W-:-:S04]  /*2210*/  SEL R15, R4, R5, !P1 ;  /* 0x00000005040f7207 */ /* 0x000fc80004800000 */
[--C-:B------:R-:W-:Y:S01]  /*2220*/  SHF.R.S32.HI R5, RZ, 0x1f, R15.reuse ;  /* 0x0000001fff057819 */ /* 0x100fe2000001140f */
[----:B------:R-:W-:Y:S01]  /*2230*/  IMAD.MOV.U32 R4, RZ, RZ, R15 ;  /* 0x000000ffff047224 */ /* 0x000fe200078e000f */
[----:B------:R-:W-:-:S07]  /*2240*/  SHF.R.S32.HI R29, RZ, 0x1f, R27 ;  /* 0x0000001fff1d7819 */ /* 0x000fce000001141b */
.L_x_13:
[----:B------:R-:W-:Y:S05]  /*2250*/  BSYNC B0 ;  /* 0x0000000000007941 */ /* 0x000fea0003800000 */
.L_x_12:
[----:B-1----:R-:W1:Y:S04]  /*2260*/  SHFL.UP PT, R14, R27, 0x1, RZ ;  /* 0x042000001b0e7989 */ /* 0x002e6800000e00ff */
[----:B------:R-:W4:Y:S01]  /*2270*/  SHFL.UP PT, R12, R29, 0x1, RZ ;  /* 0x042000001d0c7989 */ /* 0x000f2200000e00ff */
[----:B-1----:R-:W-:Y:S02]  /*2280*/  SEL R14, R14, RZ, P2 ;  /* 0x000000ff0e0e7207 */ /* 0x002fe40001000000 */
[----:B----4-:R-:W-:Y:S02]  /*2290*/  SEL R12, R12, RZ, P2 ;  /* 0x000000ff0c0c7207 */ /* 0x010fe40001000000 */
[----:B------:R-:W-:-:S05]  /*22a0*/  IADD3 R17, P1, R14, R27, RZ ;  /* 0x0000001b0e117210 */ /* 0x000fca0007f3e0ff */
[----:B------:R-:W-:Y:S01]  /*22b0*/  IMAD.X R25, R12, 0x1, R29, P1 ;  /* 0x000000010c197824 */ /* 0x000fe200008e061d */
[----:B------:R-:W1:Y:S04]  /*22c0*/  SHFL.UP PT, R14, R17, 0x2, RZ ;  /* 0x04400000110e7989 */ /* 0x000e6800000e00ff */
        /* <DEDUP_REMOVED lines=9> */
[----:B------:R-:W-:-:S04]  /*2360*/  IADD3 R15, P1, R14, R19, RZ ;  /* 0x000000130e0f7210 */ /* 0x000fc80007f3e0ff */
[----:B------:R-:W-:Y:S01]  /*2370*/  IADD3.X R21, R12, R23, RZ, P1, !PT ;  /* 0x000000170c157210 */ /* 0x000fe20000ffe4ff */
        /* <DEDUP_REMOVED lines=12> */
[----:B---3--:R-:W-:-:S05]  /*2440*/  IADD3 R18, P1, R14, R7, RZ ;  /* 0x000000070e127210 */ /* 0x008fca0007f3e0ff */
[----:B--2---:R-:W-:Y:S01]  /*2450*/  IMAD.X R19, R15, 0x1, R6, P1 ;  /* 0x000000010f137824 */ /* 0x004fe200008e0606 */
[----:B------:R-:W-:-:S04]  /*2460*/  ISETP.GT.U32.AND P1, PT, R18, UR10, PT ;  /* 0x0000000a12007c0c */ /* 0x000fc8000bf24070 */
[----:B------:R-:W-:-:S13]  /*2470*/  ISETP.GT.U32.AND.EX P1, PT, R19, UR9, PT, P1 ;  /* 0x0000000913007c0c */ /* 0x000fda000bf24110 */
[----:B------:R-:W-:-:S04]  /*2480*/  VOTE.ANY R12, PT, P1 ;  /* 0x00000000000c7806 */ /* 0x000fc800008e0100 */
[----:B------:R-:W-:-:S13]  /*2490*/  ISETP.NE.AND P1, PT, R12, RZ, PT ;  /* 0x000000ff0c00720c */ /* 0x000fda0003f25270 */
[----:B------:R-:W-:Y:S05]  /*24a0*/  @!P1 BRA `(.L_x_16) ;  /* 0xfffffff400b89947 */ /* 0x000fea000383ffff */
[----:B------:R-:W-:Y:S02]  /*24b0*/  IMAD.MOV.U32 R18, RZ, RZ, R14 ;  /* 0x000000ffff127224 */ /* 0x000fe400078e000e */
[----:B------:R-:W-:-:S07]  /*24c0*/  IMAD.MOV.U32 R19, RZ, RZ, R15 ;  /* 0x000000ffff137224 */ /* 0x000fce00078e000f */
.L_x_11:
[----:B------:R-:W1:Y:S08]  /*24d0*/  BREV R12, R12 ;  /* 0x0000000c000c7301 */ /* 0x000e700000000000 */
[----:B-1----:R-:W1:Y:S02]  /*24e0*/  FLO.U32.SH R17, R12 ;  /* 0x0000000c00117300 */ /* 0x002e6400000e0400 */
[----:B-1----:R-:W1:Y:S02]  /*24f0*/  SHFL.IDX PT, R0, R0, R17, 0x1f ;  /* 0x00001f1100007589 */ /* 0x002e6400000e0000 */
[----:B-1----:R-:W-:-:S13]  /*2500*/  R2UR UR6, R0 ;  /* 0x00000000000672ca */ /* 0x002fda00000e0000 */
[----:B------:R-:W-:-:S05]  /*2510*/  VIADD R2, R34, UR6 ;  /* 0x0000000622027c36 */ /* 0x000fca0008000000 */
[----:B------:R-:W-:-:S13]  /*2520*/  ISETP.GE.AND P1, PT, R2, R3, PT ;  /* 0x000000030200720c */ /* 0x000fda0003f26270 */
[----:B------:R-:W1:Y:S02]  /*2530*/  @!P1 LDC.64 R14, c[0x0][0x918] ;  /* 0x00024600ff0e9b82 */ /* 0x000e640000000a00 */
[----:B-1----:R-:W-:-:S05]  /*2540*/  @!P1 IMAD.WIDE R14, R2, 0xc, R14 ;  /* 0x0000000c020e9825 */ /* 0x002fca00078e020e */
[----:B-----5:R1:W5:Y:S04]  /*2550*/  @!P1 LDG.E R8, desc[UR58][R14.64] ;  /* 0x0000003a0e089981 */ /* 0x020368000c1e1900 */
[----:B------:R1:W5:Y:S01]  /*2560*/  @!P1 LDG.E R9, desc[UR58][R14.64+0x4] ;  /* 0x0000043a0e099981 */ /* 0x000362000c1e1900 */
[----:B------:R-:W-:-:S03]  /*2570*/  IADD3 R2, P1, P2, R18, R7, -R27 ;  /* 0x0000000712027210 */ /* 0x000fc60007a3e81b */
[----:B------:R-:W-:Y:S01]  /*2580*/  SHFL.IDX PT, R7, R29, R17, 0x1f ;  /* 0x00001f111d077589 */ /* 0x000fe200000e0000 */
[----:B------:R-:W-:-:S03]  /*2590*/  IADD3.X R18, R19, R6, ~R29, P1, P2 ;  /* 0x0000000613127210 */ /* 0x000fc60000fe4c1d */
[----:B------:R-:W2:Y:S04]  /*25a0*/  SHFL.IDX PT, R2, R2, R17, 0x1f ;  /* 0x00001f1102027589 */ /* 0x000ea800000e0000 */
[----:B------:R-:W3:Y:S04]  /*25b0*/  SHFL.IDX PT, R18, R18, R17, 0x1f ;  /* 0x00001f1112127589 */ /* 0x000ee800000e0000 */
[----:B------:R1:W4:Y:S04]  /*25c0*/  SHFL.IDX PT, R6, R27, R17, 0x1f ;  /* 0x00001f111b067589 */ /* 0x00032800000e0000 */
[----:B------:R1:W1:Y:S04]  /*25d0*/  SHFL.IDX PT, R5, R5, R17, 0x1f ;  /* 0x00001f1105057589 */ /* 0x00026800000e0000 */
[----:B------:R1:W1:Y:S01]  /*25e0*/  SHFL.IDX PT, R4, R4, R17, 0x1f ;  /* 0x00001f1104047589 */ /* 0x00026200000e0000 */
[----:B--2---:R-:W-:-:S02]  /*25f0*/  R2UR UR5, R2 ;  /* 0x00000000020572ca */ /* 0x004fc400000e0000 */
[----:B---3--:R-:W-:-:S15]  /*2600*/  R2UR UR4, R18 ;  /* 0x00000000120472ca */ /* 0x008fde00000e0000 */
.L_x_6:
[----:B------:R-:W-:Y:S01]  /*2610*/  ISETP.LE.AND P1, PT, R3, UR6, PT ;  /* 0x0000000603007c0c */ /* 0x000fe2000bf23270 */
[----:B-1----:R-:W-:Y:S02]  /*2620*/  IMAD.MOV.U32 R17, RZ, RZ, -0x1 ;  /* 0xffffffffff117424 */ /* 0x002fe400078e00ff */
[----:B------:R-:W-:-:S10]  /*2630*/  IMAD.MOV.U32 R18, RZ, RZ, -0x1 ;  /* 0xffffffffff127424 */ /* 0x000fd400078e00ff */
[----:B------:R-:W-:Y:S05]  /*2640*/  @P1 BRA `(.L_x_5) ;  /* 0x0000000400041947 */ /* 0x000fea0003800000 */
[----:B------:R-:W-:Y:S01]  /*2650*/  UIADD3 UR15, UP2, -UR5, UR10, URZ ;  /* 0x0000000a050f7290 */ /* 0x000fe2000ff5e13f */
[----:B------:R-:W1:Y:S01]  /*2660*/  S2UR UR18, SR_CTAID.Y ;  /* 0x00000000001279c3 */ /* 0x000e620000002600 */
[----:B------:R-:W-:Y:S01]  /*2670*/  ULDC UR17, c[0x0][0x8c0] ;  /* 0x0002300000117ab9 */ /* 0x000fe20000000800 */
[----:B------:R-:W-:Y:S01]  /*2680*/  ULDC UR20, c[0x0][0x8b0] ;  /* 0x00022c0000147ab9 */ /* 0x000fe20000000800 */
[----:B------:R-:W-:Y:S01]  /*2690*/  UIADD3.X UR11, ~UR4, UR9, URZ, UP2, !UPT ;  /* 0x00000009040b7290 */ /* 0x000fe200097fe53f */
[--C-:B------:R-:W-:Y:S01]  /*26a0*/  SHF.R.U32.HI R23, RZ, UR20, R5.reuse ;  /* 0x00000014ff177c19 */ /* 0x100fe20008011605 */
[----:B------:R-:W-:Y:S01]  /*26b0*/  ULDC UR19, c[0x0][0x904] ;  /* 0x0002410000137ab9 */ /* 0x000fe20000000800 */
[----:B------:R-:W-:Y:S01]  /*26c0*/  ULDC UR13, c[0x0][0x8a8] ;  /* 0x00022a00000d7ab9 */ /* 0x000fe20000000800 */
[----:B------:R-:W-:Y:S01]  /*26d0*/  USHF.R.U32.HI UR16, URZ, UR17, UR11 ;  /* 0x000000113f107299 */ /* 0x000fe2000801160b */
[----:B------:R-:W-:Y:S01]  /*26e0*/  SHF.R.U64 R16, R4, UR20, R5 ;  /* 0x0000001404107c19 */ /* 0x000fe20008001205 */
[----:B------:R-:W-:-:S02]  /*26f0*/  USHF.R.U64 UR15, UR15, UR17, UR11 ;  /* 0x000000110f0f7299 */ /* 0x000fc4000800120b */
[----:B------:R-:W-:Y:S02]  /*2700*/  USHF.R.U32.HI UR14, URZ, UR20, UR16 ;  /* 0x000000143f0e7299 */ /* 0x000fe40008011610 */
[----:B------:R-:W-:Y:S02]  /*2710*/  UIADD3 UR13, UR13, -0x1, URZ ;  /* 0xffffffff0d0d7890 */ /* 0x000fe4000fffe03f */
[----:B------:R-:W-:Y:S02]  /*2720*/  USHF.R.U32.HI UR21, URZ, UR19, UR14 ;  /* 0x000000133f157299 */ /* 0x000fe4000801160e */
[----:B------:R-:W-:Y:S02]  /*2730*/  USHF.R.U64 UR16, UR15, UR20, UR16 ;  /* 0x000000140f107299 */ /* 0x000fe40008001210 */
[----:B------:R-:W-:Y:S02]  /*2740*/  ULOP3.LUT UR15, UR15, UR13, URZ, 0xc0, !UPT ;  /* 0x0000000d0f0f7292 */ /* 0x000fe4000f8ec03f */
[----:B------:R-:W-:Y:S01]  /*2750*/  LOP3.LUT R0, R23, UR21, RZ, 0xfc, !PT ;  /* 0x0000001517007c12 */ /* 0x000fe2000f8efcff */
[----:B------:R-:W-:-:S02]  /*2760*/  USHF.R.U64 UR14, UR16, UR19, UR14 ;  /* 0x00000013100e7299 */ /* 0x000fc4000800120e */
[----:B-1----:R-:W-:Y:S01]  /*2770*/  USEL UR11, UR40, UR18, !UP3 ;  /* 0x00000012280b7287 */ /* 0x002fe2000d800000 */
[----:B------:R-:W-:-:S13]  /*2780*/  ISETP.NE.U32.AND P1, PT, R0, RZ, PT ;  /* 0x000000ff0000720c */ /* 0x000fda0003f25070 */
[----:B------:R-:W-:Y:S05]  /*2790*/  @!P1 BRA `(.L_x_17) ;  /* 0x0000000000149947 */ /* 0x000fea0003800000 */
[----:B------:R-:W-:-:S07]  /*27a0*/  MOV R12, 0x27c0 ;  /* 0x000027c0000c7802 */ /* 0x000fce0000000f00 */
[----:B----45:R-:W-:Y:S05]  /*27b0*/  CALL.REL.NOINC `($__internal_0_$__cuda_sm20_div_u64) ;  /* 0x000000d0003c7944 */ /* 0x030fea0003c00000 */
[----:B------:R-:W-:-:S04]  /*27c0*/  IMAD.MOV R12, RZ, RZ, -R0 ;  /* 0x000000ffff0c7224 */ /* 0x000fc800078e0a00 */
[----:B------:R-:W-:Y:S01]  /*27d0*/  IMAD R12, R16, R12, UR14 ;  /* 0x0000000e100c7e24 */ /* 0x000fe2000f8e020c */
[----:B------:R-:W-:Y:S06]  /*27e0*/  BRA `(.L_x_18) ;  /* 0x0000000000507947 */ /* 0x000fec0003800000 */
.L_x_17:
[----:B------:R-:W1:Y:S01]  /*27f0*/  I2F.U32.RP R0, R16 ;  /* 0x0000001000007306 */ /* 0x000e620000209000 */
[----:B------:R-:W-:-:S07]  /*2800*/  ISETP.NE.U32.AND P3, PT, R16, RZ, PT ;  /* 0x000000ff1000720c */ /* 0x000fce0003f65070 */
[----:B-1----:R-:W1:Y:S02]  /*2810*/  MUFU.RCP R0, R0 ;  /* 0x0000000000007308 */ /* 0x002e640000001000 */
[----:B-1----:R-:W-:-:S06]  /*2820*/  IADD3 R2, R0, 0xffffffe, RZ ;  /* 0x0ffffffe00027810 */ /* 0x002fcc0007ffe0ff */
[----:B------:R1:W2:Y:S02]  /*2830*/  F2I.FTZ.U32.TRUNC.NTZ R3, R2 ;  /* 0x0000000200037305 */ /* 0x0002a4000021f000 */
[----:B-1----:R-:W-:Y:S02]  /*2840*/  IMAD.MOV.U32 R2, RZ, RZ, RZ ;  /* 0x000000ffff027224 */ /* 0x002fe400078e00ff */
[----:B--2---:R-:W-:-:S04]  /*2850*/  IMAD.MOV R15, RZ, RZ, -R3 ;  /* 0x000000ffff0f7224 */ /* 0x004fc800078e0a03 */
[----:B------:R-:W-:-:S04]  /*2860*/  IMAD R15, R15, R16, RZ ;  /* 0x000000100f0f7224 */ /* 0x000fc800078e02ff */
[----:B------:R-:W-:-:S06]  /*2870*/  IMAD.HI.U32 R3, R3, R15, R2 ;  /* 0x0000000f03037227 */ /* 0x000fcc00078e0002 */
[----:B------:R-:W-:-:S04]  /*2880*/  IMAD.HI.U32 R0, R3, UR14, RZ ;  /* 0x0000000e03007c27 */ /* 0x000fc8000f8e00ff */
[----:B------:R-:W-:-:S04]  /*2890*/  IMAD.MOV R3, RZ, RZ, -R0 ;  /* 0x000000ffff037224 */ /* 0x000fc800078e0a00 */
[----:B------:R-:W-:-:S05]  /*28a0*/  IMAD R3, R16, R3, UR14 ;  /* 0x0000000e10037e24 */ /* 0x000fca000f8e0203 */
[----:B------:R-:W-:-:S13]  /*28b0*/  ISETP.GE.U32.AND P1, PT, R3, R16, PT ;  /* 0x000000100300720c */ /* 0x000fda0003f26070 */
[----:B------:R-:W-:Y:S02]  /*28c0*/  @P1 IMAD.IADD R3, R3, 0x1, -R16 ;  /* 0x0000000103031824 */ /* 0x000fe400078e0a10 */
[----:B------:R-:W-:-:S03]  /*28d0*/  @P1 VIADD R0, R0, 0x1 ;  /* 0x0000000100001836 */ /* 0x000fc60000000000 */
[----:B------:R-:W-:-:S13]  /*28e0*/  ISETP.GE.U32.AND P2, PT, R3, R16, PT ;  /* 0x000000100300720c */ /* 0x000fda0003f46070 */
[----:B------:R-:W-:Y:S01]  /*28f0*/  @P2 VIADD R0, R0, 0x1 ;  /* 0x0000000100002836 */ /* 0x000fe20000000000 */
[----:B------:R-:W-:-:S05]  /*2900*/  @!P3 LOP3.LUT R0, RZ, R16, RZ, 0x33, !PT ;  /* 0x00000010ff00b212 */ /* 0x000fca00078e33ff */
[----:B------:R-:W-:-:S04]  /*2910*/  IMAD.MOV R12, RZ, RZ, -R0 ;  /* 0x000000ffff0c7224 */ /* 0x000fc800078e0a00 */
[----:B------:R-:W-:-:S07]  /*2920*/  IMAD R12, R16, R12, UR14 ;  /* 0x0000000e100c7e24 */ /* 0x000fce000f8e020c */
.L_x_18:
[----:B------:R-:W1:Y:S01]  /*2930*/  LDC R15, c[0x0][0x8a8] ;  /* 0x00022a00ff0f7b82 */ /* 0x000e620000000800 */
[----:B------:R-:W-:Y:S01]  /*2940*/  ULDC UR14, c[0x0][0x904] ;  /* 0x00024100000e7ab9 */ /* 0x000fe20000000800 */
[----:B------:R-:W-:Y:S01]  /*2950*/  UMOV UR13, 0xffffffff ;  /* 0xffffffff000d7882 */ /* 0x000fe20000000000 */
[----:B------:R-:W-:Y:S01]  /*2960*/  PLOP3.LUT P1, PT, PT, PT, UP3, 0x80, 0x0 ;  /* 0x000000000000781c */ /* 0x000fe20003f2f038 */
[----:B------:R-:W-:-:S04]  /*2970*/  USHF.L.U32 UR13, UR13, UR14, URZ ;  /* 0x0000000e0d0d7299 */ /* 0x000fc8000800063f */
[----:B------:R-:W2:Y:S02]  /*2980*/  LDC R17, c[0x0][0x8b8] ;  /* 0x00022e00ff117b82 */ /* 0x000ea40000000800 */
[----:B------:R-:W-:Y:S01]  /*2990*/  LOP3.LUT R2, RZ, UR13, RZ, 0x33, !PT ;  /* 0x0000000dff027c12 */ /* 0x000fe2000f8e33ff */
[----:B------:R-:W-:Y:S02]  /*29a0*/  UMOV UR13, 0x1 ;  /* 0x00000001000d7882 */ /* 0x000fe40000000000 */
[----:B------:R-:W-:Y:S01]  /*29b0*/  USHF.L.U32 UR13, UR13, UR14, URZ ;  /* 0x0000000e0d0d7299 */ /* 0x000fe2000800063f */
[----:B------:R-:W-:Y:S02]  /*29c0*/  LOP3.LUT R3, R2, UR16, RZ, 0xc0, !PT ;  /* 0x0000001002037c12 */ /* 0x000fe4000f8ec0ff */
[----:B------:R-:W-:Y:S01]  /*29d0*/  @P1 IMAD.U32 R18, RZ, RZ, UR6 ;  /* 0x00000006ff121e24 */ /* 0x000fe2000f8e00ff */
[----:B------:R-:W-:Y:S02]  /*29e0*/  @!P1 MOV R18, UR6 ;  /* 0x0000000600129c02 */ /* 0x000fe40008000f00 */
[----:B------:R-:W-:-:S02]  /*29f0*/  IMAD R0, R0, UR13, R3 ;  /* 0x0000000d00007c24 */ /* 0x000fc4000f8e0203 */
[----:B-1----:R-:W-:-:S04]  /*2a00*/  IMAD R12, R12, R15, UR15 ;  /* 0x0000000f0c0c7e24 */ /* 0x002fc8000f8e020f */
[----:B------:R-:W-:Y:S02]  /*2a10*/  @P1 IMAD.MOV.U32 R16, RZ, RZ, R12 ;  /* 0x000000ffff101224 */ /* 0x000fe400078e000c */
[----:B--2---:R-:W-:Y:S01]  /*2a20*/  IMAD R17, R0, R17, UR11 ;  /* 0x0000000b00117e24 */ /* 0x004fe2000f8e0211 */
[----:B------:R-:W-:-:S03]  /*2a30*/  UMOV UR11, 0x1 ;  /* 0x00000001000b7882 */ /* 0x000fc60000000000 */
[----:B------:R-:W-:Y:S02]  /*2a40*/  @!P1 IMAD.MOV.U32 R16, RZ, RZ, R17 ;  /* 0x000000ffff109224 */ /* 0x000fe400078e0011 */
[----:B------:R-:W-:-:S07]  /*2a50*/  @!P1 IMAD.MOV.U32 R17, RZ, RZ, R12 ;  /* 0x000000ffff119224 */ /* 0x000fce00078e000c */
.L_x_5:
[----:B------:R-:W-:-:S13]  /*2a60*/  ISETP.NE.AND P1, PT, RZ, UR11, PT ;  /* 0x0000000bff007c0c */ /* 0x000fda000bf25270 */
[----:B------:R-:W-:Y:S05]  /*2a70*/  @!P1 EXIT ;  /* 0x000000000000994d */ /* 0x000fea0003800000 */
[----:B------:R-:W1:Y:S02]  /*2a80*/  LDC.64 R14, c[0x0][0x290] ;  /* 0x0000a400ff0e7b82 */ /* 0x000e640000000a00 */
[----:B-1----:R-:W-:-:S05]  /*2a90*/  IMAD.WIDE R14, R18, 0xc, R14 ;  /* 0x0000000c120e7825 */ /* 0x002fca00078e020e */
[----:B------:R1:W5:Y:S04]  /*2aa0*/  LDG.E R2, desc[UR58][R14.64] ;  /* 0x0000003a0e027981 */ /* 0x000368000c1e1900 */
[----:B------:R1:W5:Y:S04]  /*2ab0*/  LDG.E R0, desc[UR58][R14.64+0x4] ;  /* 0x0000043a0e007981 */ /* 0x000368000c1e1900 */
[----:B------:R1:W5:Y:S01]  /*2ac0*/  LDG.E R19, desc[UR58][R14.64+0x8] ;  /* 0x0000083a0e137981 */ /* 0x000362000c1e1900 */
[----:B------:R-:W-:Y:S01]  /*2ad0*/  PLOP3.LUT P1, PT, PT, PT, UP1, 0x80, 0x0 ;  /* 0x000000000000781c */ /* 0x000fe20003f2f018 */
[----:B------:R-:W2:Y:S01]  /*2ae0*/  S2UR UR42, SR_CgaCtaId ;  /* 0x00000000002a79c3 */ /* 0x000ea20000008800 */
[----:B------:R-:W-:-:S11]  /*2af0*/  SHF.R.S32.HI R3, RZ, 0x1f, R18 ;  /* 0x0000001fff037819 */ /* 0x000fd60000011412 */
[----:B-1----:R-:W-:Y:S05]  /*2b00*/  @!P1 BRA `(.L_x_19) ;  /* 0x00000060003c9947 */ /* 0x002fea0003800000 */
[----:B------:R-:W-:-:S06]  /*2b10*/  UISETP.GT.U32.AND UP0, UPT, UR33, 0x1, UPT ;  /* 0x000000012100788c */ /* 0x000fcc000bf04070 */
[----:B------:R-:W-:-:S13]  /*2b20*/  PLOP3.LUT P0, PT, PT, PT, UP0, 0x80, 0x0 ;  /* 0x000000000000781c */ /* 0x000fda0003f0f008 */
[----:B--2---:R-:W-:Y:S05]  /*2b30*/  @P0 EXIT ;  /* 0x000000000000094d */ /* 0x004fea0003800000 */
.L_x_20:
[----:B------:R-:W-:-:S08]  /*2b40*/  NOP ;  /* 0x0000000000007918 */ /* 0x000fd00000000000 */
[----:B------:R-:W1:Y:S02]  /*2b50*/  USETMAXREG.TRY_ALLOC.CTAPOOL UP0, 0xe8 ;  /* 0x000000e8000079c8 */ /* 0x000e640008000600 */
[----:B-1----:R-:W-:-:S13]  /*2b60*/  PLOP3.LUT P0, PT, PT, PT, UP0, 0x80, 0x0 ;  /* 0x000000000000781c */ /* 0x002fda0003f0f008 */
[----:B------:R-:W-:Y:S05]  /*2b70*/  @!P0 BRA `(.L_x_20) ;  /* 0xfffffffc00f08947 */ /* 0x000fea000383ffff */
[----:B------:R-:W1:Y:S01]  /*2b80*/  SHFL.IDX PT, R13, R13, RZ, 0x1f ;  /* 0x00001fff0d0d7589 */ /* 0x000e6200000e0000 */
[----:B------:R-:W2:Y:S01]  /*2b90*/  S2UR UR4, SR_CTAID.Y ;  /* 0x00000000000479c3 */ /* 0x000ea20000002600 */
[----:B------:R-:W-:Y:S01]  /*2ba0*/  UMOV UR60, URZ ;  /* 0x0000003f003c7c82 */ /* 0x000fe20008000000 */
[----:B------:R-:W-:Y:S01]  /*2bb0*/  UMOV UR61, URZ ;  /* 0x0000003f003d7c82 */ /* 0x000fe20008000000 */
[----:B-1----:R-:W-:Y:S01]  /*2bc0*/  LOP3.LUT P0, RZ, R13, 0x3, RZ, 0xc0, !PT ;  /* 0x000000030dff7812 */ /* 0x002fe2000780c0ff */
[----:B--2---:R-:W-:-:S12]  /*2bd0*/  UIMAD UR4, UR4, UR41, UR40 ;  /* 0x00000029040472a4 */ /* 0x004fd8000f8e0228 */
[----:B------:R-:W-:Y:S05]  /*2be0*/  @P0 BRA `(.L_x_21) ;  /* 0x0000000000a40947 */ /* 0x000fea0003800000 */
[----:B------:R-:W-:Y:S01]  /*2bf0*/  ELECT P0, URZ, PT ;  /* 0x00000000003f782f */ /* 0x000fe20003800000 */
[----:B------:R-:W-:-:S12]  /*2c00*/  BSSY B0, `(.L_x_22) ;  /* 0x0000020000007945 */ /* 0x000fd80003800000 */
[----:B------:R-:W-:Y:S05]  /*2c10*/  @!P0 BRA `(.L_x_23) ;  /* 0x0000000000788947 */ /* 0x000fea0003800000 */
[----:B------:R-:W1:Y:S01]  /*2c20*/  S2UR UR6, SR_CgaCtaId ;  /* 0x00000000000679c3 */ /* 0x000e620000008800 */
[----:B------:R-:W-:Y:S01]  /*2c30*/  UISETP.NE.AND UP0, UPT, UR12, 0x1, UPT ;  /* 0x000000010c00788c */ /* 0x000fe2000bf05270 */
[----:B------:R-:W-:-:S06]  /*2c40*/  UMOV UR5, 0x400 ;  /* 0x0000040000057882 */ /* 0x000fcc0000000000 */
[----:B------:R-:W2:Y:S08]  /*2c50*/  LDC.64 R4, c[0x0][0x700] ;  /* 0x0001c000ff047b82 */ /* 0x000eb00000000a00 */
[----:B----4-:R-:W2:Y:S08]  /*2c60*/  LDC.64 R6, c[0x0][0x708] ;  /* 0x0001c200ff067b82 */ /* 0x010eb00000000a00 */
[----:B-----5:R-:W3:Y:S01]  /*2c70*/  LDC.64 R8, c[0x0][0x710] ;  /* 0x0001c400ff087b82 */ /* 0x020ee20000000a00 */
[----:B-1----:R-:W-:-:S04]  /*2c80*/  ULEA UR5, UR6, UR5, 0x18 ;  /* 0x0000000506057291 */ /* 0x002fc8000f8ec03f */
[----:B------:R-:W-:Y:S02]  /*2c90*/  UIADD3 UR6, UR5, 0x80, URZ ;  /* 0x0000008005067890 */ /* 0x000fe4000fffe03f */
[----:B------:R-:W-:Y:S01]  /*2ca0*/  @!UP0 UIADD3 UR6, UR5, URZ, URZ ;  /* 0x0000003f05068290 */ /* 0x000fe2000fffe03f */
[----:B------:R-:W3:Y:S08]  /*2cb0*/  LDC.64 R10, c[0x0][0x718] ;  /* 0x0001c600ff0a7b82 */ /* 0x000ef00000000a00 */
[----:B------:R-:W1:Y:S01]  /*2cc0*/  LDC.64 R12, c[0x0][0x720] ;  /* 0x0001c800ff0c7b82 */ /* 0x000e620000000a00 */
[----:B--2---:R2:W-:Y:S07]  /*2cd0*/  STS.128 [UR6+0x38700], R4 ;  /* 0x03870004ff007988 */ /* 0x0045ee0008000c06 */
[----:B------:R-:W1:Y:S08]  /*2ce0*/  LDC.64 R14, c[0x0][0x728] ;  /* 0x0001ca00ff0e7b82 */ /* 0x000e700000000a00 */
[----:B------:R-:W4:Y:S01]  /*2cf0*/  LDC.64 R20, c[0x0][0x730] ;  /* 0x0001cc00ff147b82 */ /* 0x000f220000000a00 */
[----:B---3--:R2:W-:Y:S07]  /*2d00*/  STS.128 [UR6+0x38710], R8 ;  /* 0x03871008ff007988 */ /* 0x0085ee0008000c06 */
[----:B------:R-:W4:Y:S08]  /*2d10*/  LDC.64 R22, c[0x0][0x738] ;  /* 0x0001ce00ff167b82 */ /* 0x000f300000000a00 */
[----:B------:R-:W3:Y:S01]  /*2d20*/  LDC.64 R24, c[0x0][0x740] ;  /* 0x0001d000ff187b82 */ /* 0x000ee20000000a00 */
[----:B-1----:R2:W-:Y:S07]  /*2d30*/  STS.128 [UR6+0x38720], R12 ;  /* 0x0387200cff007988 */ /* 0x0025ee0008000c06 */
[----:B------:R-:W3:Y:S08]  /*2d40*/  LDC.64 R26, c[0x0][0x748] ;  /* 0x0001d200ff1a7b82 */ /* 0x000ef00000000a00 */
[----:B------:R-:W1:Y:S01]  /*2d50*/  LDC.64 R28, c[0x0][0x750] ;  /* 0x0001d400ff1c7b82 */ /* 0x000e620000000a00 */
[----:B----4-:R2:W-:Y:S07]  /*2d60*/  STS.128 [UR6+0x38730], R20 ;  /* 0x03873014ff007988 */ /* 0x0105ee0008000c06 */
[----:B------:R-:W1:Y:S08]  /*2d70*/  LDC.64 R30, c[0x0][0x758] ;  /* 0x0001d600ff1e7b82 */ /* 0x000e700000000a00 */
[----:B------:R-:W4:Y:S01]  /*2d80*/  LDC.64 R36, c[0x0][0x760] ;  /* 0x0001d800ff247b82 */ /* 0x000f220000000a00 */
[----:B---3--:R2:W-:Y:S07]  /*2d90*/  STS.128 [UR6+0x38740], R24 ;  /* 0x03874018ff007988 */ /* 0x0085ee0008000c06 */
[----:B------:R-:W4:Y:S08]  /*2da0*/  LDC.64 R38, c[0x0][0x768] ;  /* 0x0001da00ff267b82 */ /* 0x000f300000000a00 */
[----:B------:R-:W3:Y:S01]  /*2db0*/  LDC.64 R40, c[0x0][0x770] ;  /* 0x0001dc00ff287b82 */ /* 0x000ee20000000a00 */
[----:B-1----:R2:W-:Y:S07]  /*2dc0*/  STS.128 [UR6+0x38750], R28 ;  /* 0x0387501cff007988 */ /* 0x0025ee0008000c06 */
[----:B------:R-:W3:Y:S01]  /*2dd0*/  LDC.64 R42, c[0x0][0x778] ;  /* 0x0001de00ff2a7b82 */ /* 0x000ee20000000a00 */
[----:B----4-:R2:W-:Y:S04]  /*2de0*/  STS.128 [UR6+0x38760], R36 ;  /* 0x03876024ff007988 */ /* 0x0105e80008000c06 */
[----:B---3--:R2:W-:Y:S02]  /*2df0*/  STS.128 [UR6+0x38770], R40 ;  /* 0x03877028ff007988 */ /* 0x0085e40008000c06 */
.L_x_23:
[----:B------:R-:W-:Y:S05]  /*2e00*/  BSYNC B0 ;  /* 0x0000000000007941 */ /* 0x000fea0003800000 */
.L_x_22:
[----:B------:R-:W-:Y:S01]  /*2e10*/  UISETP.NE.AND UP0, UPT, UR12, 0x1, UPT ;  /* 0x000000010c00788c */ /* 0x000fe2000bf05270 */
[----:B------:R-:W-:Y:S01]  /*2e20*/  NOP ;  /* 0x0000000000007918 */ /* 0x000fe20000000000 */
[----:B------:R-:W-:Y:S01]  /*2e30*/  ULDC UR5, c[0x0][0x884] ;  /* 0x0002210000057ab9 */ /* 0x000fe20000000800 */
[----:B------:R-:W-:Y:S01]  /*2e40*/  ULDC.64 UR60, c[0x0][0x800] ;  /* 0x00020000003c7ab9 */ /* 0x000fe20000000a00 */
[----:B------:R-:W-:-:S04]  /*2e50*/  USEL UR5, UR5, URZ, UP0 ;  /* 0x0000003f05057287 */ /* 0x000fc80008000000 */
[----:B------:R-:W-:-:S04]  /*2e60*/  UIADD3 UR5, UR4, UR5, URZ ;  /* 0x0000000504057290 */ /* 0x000fc8000fffe03f */
[----:B------:R-:W-:-:S12]  /*2e70*/  UIMAD.WIDE UR60, UR5, 0x80, UR60 ;  /* 0x00000080053c78a5 */ /* 0x000fd8000f8e023c */
.L_x_21:
[----:B------:R-:W-:-:S13]  /*2e80*/  ISETP.NE.AND P0, PT, RZ, UR55, PT ;  /* 0x00000037ff007c0c */ /* 0x000fda000bf05270 */
[----:B------:R-:W-:Y:S05]  /*2e90*/  @P0 BRA `(.L_x_24) ;  /* 0x00000004001c0947 */ /* 0x000fea0003800000 */
[----:B------:R-:W-:Y:S01]  /*2ea0*/  ELECT P0, URZ, PT ;  /* 0x00000000003f782f */ /* 0x000fe20003800000 */
[----:B------:R-:W-:-:S12]  /*2eb0*/  BSSY B0, `(.L_x_25) ;  /* 0x0000030000007945 */ /* 0x000fd80003800000 */
[----:B------:R-:W-:Y:S05]  /*2ec0*/  @!P0 BRA `(.L_x_26) ;  /* 0x0000000000b88947 */ /* 0x000fea0003800000 */
[C---:B--2---:R-:W-:Y:S01]  /*2ed0*/  IMAD.SHL.U32 R4, R18.reuse, 0x8, RZ ;  /* 0x0000000812047824 */ /* 0x044fe200078e00ff */
[----:B------:R-:W-:Y:S01]  /*2ee0*/  ULDC.64 UR4, c[0x0][0x820] ;  /* 0x0002080000047ab9 */ /* 0x000fe20000000a00 */
[----:B------:R-:W-:-:S03]  /*2ef0*/  SHF.L.U64.HI R3, R18, 0x3, R3 ;  /* 0x0000000312037819 */ /* 0x000fc60000010203 */
[----:B----4-:R-:W-:-:S04]  /*2f00*/  IADD3 R6, P0, R4, UR4, RZ ;  /* 0x0000000404067c10 */ /* 0x010fc8000ff1e0ff */
[----:B------:R-:W-:Y:S01]  /*2f10*/  IADD3.X R7, R3, UR5, RZ, P0, !PT ;  /* 0x0000000503077c10 */ /* 0x000fe200087fe4ff */
[----:B------:R-:W-:-:S05]  /*2f20*/  ULDC.64 UR4, c[0x0][0x818] ;  /* 0x0002060000047ab9 */ /* 0x000fca0000000a00 */
[----:B------:R-:W2:Y:S01]  /*2f30*/  LDG.E.64 R6, desc[UR58][R6.64] ;  /* 0x0000003a06067981 */ /* 0x000ea2000c1e1b00 */
[----:B------:R-:W-:-:S04]  /*2f40*/  IADD3 R4, P0, R4, UR4, RZ ;  /* 0x0000000404047c10 */ /* 0x000fc8000ff1e0ff */
[----:B------:R-:W-:-:S06]  /*2f50*/  IADD3.X R5, R3, UR5, RZ, P0, !PT ;  /* 0x0000000503057c10 */ /* 0x000fcc00087fe4ff */
[----:B------:R-:W3:Y:S01]  /*2f60*/  LDG.E.64 R4, desc[UR58][R4.64] ;  /* 0x0000003a04047981 */ /* 0x000ee2000c1e1b00 */
[----:B------:R-:W1:Y:S01]  /*2f70*/  S2UR UR5, SR_CgaCtaId ;  /* 0x00000000000579c3 */ /* 0x000e620000008800 */
[----:B------:R-:W-:Y:S01]  /*2f80*/  UISETP.NE.AND UP0, UPT, UR12, 0x1, UPT ;  /* 0x000000010c00788c */ /* 0x000fe2000bf05270 */
[----:B-----5:R-:W-:Y:S01]  /*2f90*/  VIADD R9, R0, 0xffffffff ;  /* 0xffffffff00097836 */ /* 0x020fe20000000000 */
[----:B------:R-:W-:Y:S01]  /*2fa0*/  UMOV UR4, 0x400 ;  /* 0x0000040000047882 */ /* 0x000fe20000000000 */
[----:B------:R-:W-:Y:S01]  /*2fb0*/  CS2R R10, SRZ ;  /* 0x00000000000a7805 */ /* 0x000fe2000001ff00 */
[----:B-1----:R-:W-:-:S04]  /*2fc0*/  ULEA UR4, UR5, UR4, 0x18 ;  /* 0x0000000405047291 */ /* 0x002fc8000f8ec03f */
[----:B------:R-:W-:-:S03]  /*2fd0*/  UIADD3 UR5, UR4, 0x80, URZ ;  /* 0x0000008004057890 */ /* 0x000fc6000fffe03f */
[----:B------:R-:W-:-:S04]  /*2fe0*/  @!UP0 UIADD3 UR5, UR4, URZ, URZ ;  /* 0x0000003f04058290 */ /* 0x000fc8000fffe03f */
[----:B------:R-:W-:-:S05]  /*2ff0*/  UIADD3 UR4, UR5, 0x38700, URZ ;  /* 0x0003870005047890 */ /* 0x000fca000fffe03f */
[----:B------:R-:W1:Y:S01]  /*3000*/  LDS R3, [UR5+0x3871c] ;  /* 0x03871c05ff037984 */ /* 0x000e620008000800 */
[----:B------:R-:W-:-:S03]  /*3010*/  IMAD.U32 R14, RZ, RZ, UR4 ;  /* 0x00000004ff0e7e24 */ /* 0x000fc6000f8e00ff */
[----:B------:R-:W-:Y:S02]  /*3020*/  STS [UR5+0x38730], RZ ;  /* 0x038730ffff007988 */ /* 0x000fe40008000805 */
[----:B------:R-:W-:-:S05]  /*3030*/  SHF.R.U64 R14, R14, 0x4, RZ ;  /* 0x000000040e0e7819 */ /* 0x000fca00000012ff */
[----:B------:R-:W-:Y:S04]  /*3040*/  STS [UR5+0x38710], R14 ;  /* 0x0387100eff007988 */ /* 0x000fe80008000805 */
[----:B------:R-:W-:Y:S01]  /*3050*/  STS [UR5+0x38714], R14 ;  /* 0x0387140eff007988 */ /* 0x000fe20008000805 */
[C---:B--2---:R-:W-:Y:S01]  /*3060*/  SHF.L.U64.HI R13, R6.reuse, 0x1, R7 ;  /* 0x00000001060d7819 */ /* 0x044fe20000010207 */
[----:B------:R-:W-:-:S03]  /*3070*/  IMAD.SHL.U32 R6, R6, 0x2, RZ ;  /* 0x0000000206067824 */ /* 0x000fc600078e00ff */
[----:B------:R-:W-:Y:S02]  /*3080*/  LOP3.LUT R13, R13, 0x1fffffff, RZ, 0xc0, !PT ;  /* 0x1fffffff0d0d7812 */ /* 0x000fe400078ec0ff */
[----:B------:R-:W-:Y:S02]  /*3090*/  LOP3.LUT R0, R6, 0xfffffffe, RZ, 0xc0, !PT ;  /* 0xfffffffe06007812 */ /* 0x000fe400078ec0ff */
[--C-:B------:R-:W-:Y:S02]  /*30a0*/  SHF.R.U32.HI R8, RZ, 0x4, R13.reuse ;  /* 0x00000004ff087819 */ /* 0x100fe4000001160d */
[----:B------:R-:W-:Y:S01]  /*30b0*/  SHF.R.U64 R0, R0, 0x4, R13 ;  /* 0x0000000400007819 */ /* 0x000fe2000000120d */
[----:B---3--:R-:W-:Y:S01]  /*30c0*/  STS.64 [UR5+0x38700], R4 ;  /* 0x03870004ff007988 */ /* 0x008fe20008000a05 */
[----:B-1----:R-:W-:-:S03]  /*30d0*/  LOP3.LUT R3, R3, 0xf, R8, 0xb8, !PT ;  /* 0x0000000f03037812 */ /* 0x002fc600078eb808 */
[----:B------:R-:W-:Y:S04]  /*30e0*/  STS [UR5+0x3870c], R0 ;  /* 0x03870c00ff007988 */ /* 0x000fe80008000805 */
[----:B------:R-:W-:Y:S04]  /*30f0*/  STS [UR5+0x3871c], R3 ;  /* 0x03871c03ff007988 */ /* 0x000fe80008000805 */
[----:B------:R-:W1:Y:S02]  /*3100*/  LDS R7, [UR5+0x3871c] ;  /* 0x03871c05ff077984 */ /* 0x000e640008000800 */
[----:B-1----:R-:W-:-:S05]  /*3110*/  LOP3.LUT R7, R7, 0xf0, RZ, 0xb8, !PT ;  /* 0x000000f007077812 */ /* 0x002fca00078eb8ff */
[----:B------:R-:W-:Y:S04]  /*3120*/  STS [UR5+0x3871c], R7 ;  /* 0x03871c07ff007988 */ /* 0x000fe80008000805 */
[----:B------:R-:W1:Y:S02]  /*3130*/  LDS R8, [UR5+0x3871c] ;  /* 0x03871c05ff087984 */ /* 0x000e640008000800 */
[----:B-1----:R-:W-:Y:S01]  /*3140*/  LOP3.LUT R15, R8, 0xf00, RZ, 0xb8, !PT ;  /* 0x00000f00080f7812 */ /* 0x002fe200078eb8ff */
[----:B------:R-:W-:-:S04]  /*3150*/  VIADD R8, R2, 0xffffffff ;  /* 0xffffffff02087836 */ /* 0x000fc80000000000 */
[----:B------:R-:W-:Y:S04]  /*3160*/  STS.64 [UR5+0x38718], R14 ;  /* 0x0387180eff007988 */ /* 0x000fe80008000a05 */
[----:B------:R-:W1:Y:S04]  /*3170*/  LDS R12, [UR5+0x3871c] ;  /* 0x03871c05ff0c7984 */ /* 0x000e680008000800 */
[----:B------:R3:W-:Y:S01]  /*3180*/  STS.128 [UR5+0x38720], R8 ;  /* 0x03872008ff007988 */ /* 0x0007e20008000c05 */
[----:B-1----:R-:W-:-:S05]  /*3190*/  LOP3.LUT R12, R12, 0xf000, RZ, 0xb8, !PT ;  /* 0x0000f0000c0c7812 */ /* 0x002fca00078eb8ff */
[----:B------:R3:W-:Y:S02]  /*31a0*/  STS [UR5+0x3871c], R12 ;  /* 0x03871c0cff007988 */ /* 0x0007e40008000805 */
.L_x_26:
[----:B------:R-:W-:Y:S05]  /*31b0*/  BSYNC B0 ;  /* 0x0000000000007941 */ /* 0x000fea0003800000 */
.L_x_25:
[----:B------:R-:W-:Y:S01]  /*31c0*/  ELECT P0, URZ, PT ;  /* 0x00000000003f782f */ /* 0x000fe20003800000 */
[----:B------:R-:W-:Y:S01]  /*31d0*/  NOP ;  /* 0x0000000000007918 */ /* 0x000fe20000000000 */
[----:B------:R-:W-:Y:S11]  /*31e0*/  BSSY B0, `(.L_x_27) ;  /* 0x0000004000007945 */ /* 0x000ff60003800000 */
[----:B------:R-:W-:Y:S05]  /*31f0*/  @!P0 BRA `(.L_x_28) ;  /* 0x0000000000088947 */ /* 0x000fea0003800000 */
[----:B------:R0:W-:Y:S01]  /*3200*/  UTMACMDFLUSH ;  /* 0x00000000000079b7 */ /* 0x0001e20000000000 */
[----:B------:R-:W-:-:S04]  /*3210*/  DEPBAR.LE SB0, 0x0 ;  /* 0x000080000000791a */ /* 0x000fc80000000000 */
.L_x_28:
[----:B------:R-:W-:Y:S05]  /*3220*/  BSYNC B0 ;  /* 0x0000000000007941 */ /* 0x000fea0003800000 */
.L_x_27:
[----:B------:R-:W1:Y:S01]  /*3230*/  S2UR UR5, SR_CgaCtaId ;  /* 0x00000000000579c3 */ /* 0x000e620000008800 */
[----:B-----5:R-:W2:Y:S01]  /*3240*/  S2R R0, SR_LANEID ;  /* 0x0000000000007919 */ /* 0x020ea20000000000 */
[----:B------:R-:W-:Y:S01]  /*3250*/  UISETP.NE.AND UP0, UPT, UR12, 0x1, UPT ;  /* 0x000000010c00788c */ /* 0x000fe2000bf05270 */
[----:B------:R-:W-:Y:S02]  /*3260*/  UMOV UR4, 0x400 ;  /* 0x0000040000047882 */ /* 0x000fe40000000000 */
[----:B-1----:R-:W-:-:S04]  /*3270*/  ULEA UR4, UR5, UR4, 0x18 ;  /* 0x0000000405047291 */ /* 0x002fc8000f8ec03f */
[----:B------:R-:W-:-:S04]  /*3280*/  UIADD3 UR5, UR4, 0x80, URZ ;  /* 0x0000008004057890 */ /* 0x000fc8000fffe03f */
[----:B------:R-:W-:Y:S01]  /*3290*/  @!UP0 UIADD3 UR5, UR4, URZ, URZ ;  /* 0x0000003f04058290 */ /* 0x000fe2000fffe03f */
[----:B--2---:R-:W-:-:S05]  /*32a0*/  IMAD.SHL.U32 R0, R0, 0x4, RZ ;  /* 0x0000000400007824 */ /* 0x004fca00078e00ff */
[----:B------:R-:W-:Y:S01]  /*32b0*/  IMAD.U32 R3, RZ, RZ, UR5 ;  /* 0x00000005ff037e24 */ /* 0x000fe2000f8e00ff */
[----:B------:R-:W-:-:S04]  /*32c0*/  IADD3 R2, P0, R0, UR60, RZ ;  /* 0x0000003c00027c10 */ /* 0x000fc8000ff1e0ff */
[----:B------:R-:W-:Y:S02]  /*32d0*/  IADD3 R4, R0, 0x38700, R3 ;  /* 0x0003870000047810 */ /* 0x000fe40007ffe003 */
[----:B------:R-:W-:-:S03]  /*32e0*/  IADD3.X R3, RZ, UR61, RZ, P0, !PT ;  /* 0x0000003dff037c10 */ /* 0x000fc600087fe4ff */
[----:B------:R-:W1:Y:S04]  /*32f0*/  LDS R5, [R4] ;  /* 0x0000000004057984 */ /* 0x000e680000000800 */
[----:B-1----:R1:W5:Y:S02]  /*3300*/  ATOMG.E.EXCH.STRONG.GPU PT, RZ, [R2], R5 ;  /* 0x0000000502ff73a8 */ /* 0x00236400041ee100 */
.L_x_24:
[----:B-----5:R-:W-:Y:S01]  /*3310*/  SHF.R.S32.HI R0, RZ, 0x1f, R33 ;  /* 0x0000001fff007819 */ /* 0x020fe20000011421 */
[----:B------:R-:W3:Y:S01]  /*3320*/  S2UR UR43, SR_CgaCtaId ;  /* 0x00000000002b79c3 */ /* 0x000ee20000008800 */
[----:B------:R-:W-:Y:S01]  /*3330*/  UISETP.NE.AND UP0, UPT, UR12, 0x1, UPT ;  /* 0x000000010c00788c */ /* 0x000fe2000bf05270 */
[----:B------:R-:W-:Y:S01]  /*3340*/  IMAD.MOV.U32 R154, RZ, RZ, RZ ;  /* 0x000000ffff9a7224 */ /* 0x000fe200078e00ff */
[----:B------:R-:W-:Y:S01]  /*3350*/  LEA.HI R0, R0, R33, RZ, 0x8 ;  /* 0x0000002100007211 */ /* 0x000fe200078f40ff */
[----:B------:R-:W-:Y:S01]  /*3360*/  UMOV UR47, 0x400 ;  /* 0x00000400002f7882 */ /* 0x000fe20000000000 */
[----:B------:R-:W-:Y:S02]  /*3370*/  ULOP3.LUT UR51, UR53, 0x1, URZ, 0xfc, !UPT ;  /* 0x0000000135337892 */ /* 0x000fe4000f8efc3f */
[----:B------:R-:W-:Y:S01]  /*3380*/  LOP3.LUT R0, R0, 0xffffff00, RZ, 0xc0, !PT ;  /* 0xffffff0000007812 */ /* 0x000fe200078ec0ff */
[----:B------:R-:W-:Y:S02]  /*3390*/  ULOP3.LUT UR50, UR54, 0x1, URZ, 0xfc, !UPT ;  /* 0x0000000136327892 */ /* 0x000fe4000f8efc3f */
[----:B------:R-:W-:-:S02]  /*33a0*/  ULOP3.LUT UR48, UR52, 0x1, URZ, 0xfc, !UPT ;  /* 0x0000000134307892 */ /* 0x000fc4000f8efc3f */
[----:B------:R-:W-:Y:S01]  /*33b0*/  IMAD.IADD R0, R33, 0x1, -R0 ;  /* 0x0000000121007824 */ /* 0x000fe200078e0a00 */
[----:B------:R-:W-:Y:S01]  /*33c0*/  UMOV UR36, URZ ;  /* 0x0000003f00247c82 */ /* 0x000fe20008000000 */
[----:B------:R-:W-:Y:S01]  /*33d0*/  UMOV UR56, URZ ;  /* 0x0000003f00387c82 */ /* 0x000fe20008000000 */
[----:B------:R-:W-:Y:S01]  /*33e0*/  UMOV UR37, URZ ;  /* 0x0000003f00257c82 */ /* 0x000fe20008000000 */
[C---:B-12---:R-:W-:Y:S01]  /*33f0*/  IMAD.SHL.U32 R5, R0.reuse, 0x40, RZ ;  /* 0x0000004000057824 */ /* 0x046fe200078e00ff */
[----:B------:R-:W-:Y:S01]  /*3400*/  SHF.R.S32.HI R3, RZ, 0x1f, R0 ;  /* 0x0000001fff037819 */ /* 0x000fe20000011400 */
[----:B------:R-:W-:Y:S01]  /*3410*/  UMOV UR38, URZ ;  /* 0x0000003f00267c82 */ /* 0x000fe20008000000 */
[-C--:B------:R-:W-:Y:S01]  /*3420*/  LEA.HI R2, R0, R0.reuse, RZ, 0x1 ;  /* 0x0000000000027211 */ /* 0x080fe200078f08ff */
[----:B------:R-:W-:Y:S01]  /*3430*/  UMOV UR39, URZ ;  /* 0x0000003f00277c82 */ /* 0x000fe20008000000 */
[----:B------:R-:W-:Y:S02]  /*3440*/  LEA.HI R4, R3, R0, RZ, 0x5 ;  /* 0x0000000003047211 */ /* 0x000fe400078f28ff */
[----:B------:R-:W-:Y:S01]  /*3450*/  SHF.R.S32.HI R2, RZ, 0x1, R2 ;  /* 0x00000001ff027819 */ /* 0x000fe20000011402 */
[----:B---3--:R-:W-:Y:S01]  /*3460*/  ULEA UR47, UR43, UR47, 0x18 ;  /* 0x0000002f2b2f7291 */ /* 0x008fe2000f8ec03f */
[----:B------:R-:W-:-:S02]  /*3470*/  SHF.R.S32.HI R4, RZ, 0x5, R4 ;  /* 0x00000005ff047819 */ /* 0x000fc40000011404 */
[-C--:B------:R-:W-:Y:S01]  /*3480*/  LEA.HI R7, R3, R0.reuse, RZ, 0x4 ;  /* 0x0000000003077211 */ /* 0x080fe200078f20ff */
[----:B------:R-:W-:Y:S01]  /*3490*/  UIADD3 UR49, UR47, 0x80, URZ ;  /* 0x000000802f317890 */ /* 0x000fe2000fffe03f */
[----:B------:R-:W-:Y:S01]  /*34a0*/  LOP3.LUT R5, R5, 0x40, RZ, 0xc0, !PT ;  /* 0x0000004005057812 */ /* 0x000fe200078ec0ff */
[----:B----4-:R-:W-:Y:S01]  /*34b0*/  IMAD.SHL.U32 R6, R4, 0x10, RZ ;  /* 0x0000001004067824 */ /* 0x010fe200078e00ff */
[----:B------:R-:W-:Y:S01]  /*34c0*/  SHF.R.S32.HI R8, RZ, 0x4, R7 ;  /* 0x00000004ff087819 */ /* 0x000fe20000011407 */
[----:B------:R-:W-:Y:S01]  /*34d0*/  IMAD.SHL.U32 R4, R2, 0x80, RZ ;  /* 0x0000008002047824 */ /* 0x000fe200078e00ff */
[----:B------:R-:W-:Y:S01]  /*34e0*/  LEA.HI R2, R3, R0, RZ, 0x3 ;  /* 0x0000000003027211 */ /* 0x000fe200078f18ff */
[----:B------:R-:W-:Y:S01]  /*34f0*/  @!UP0 UIADD3 UR49, UR47, URZ, URZ ;  /* 0x0000003f2f318290 */ /* 0x000fe2000fffe03f */
[----:B------:R-:W-:Y:S02]  /*3500*/  LEA.HI R9, R7, R8, RZ, 0x1 ;  /* 0x0000000807097211 */ /* 0x000fe400078f08ff */
[----:B------:R-:W-:Y:S01]  /*3510*/  LOP3.LUT R4, R4, 0x180, RZ, 0xc0, !PT ;  /* 0x0000018004047812 */ /* 0x000fe200078ec0ff */
[----:B------:R-:W-:Y:S01]  /*3520*/  UIADD3 UR49, UR49, 0x38700, URZ ;  /* 0x0003870031317890 */ /* 0x000fe2000fffe03f */
[----:B------:R-:W-:-:S02]  /*3530*/  LOP3.LUT R7, R5, 0x30, R6, 0xf8, !PT ;  /* 0x0000003005077812 */ /* 0x000fc400078ef806 */
[----:B------:R-:W-:Y:S02]  /*3540*/  LOP3.LUT R9, R9, 0x7ffffe, RZ, 0xc0, !PT ;  /* 0x007ffffe09097812 */ /* 0x000fe400078ec0ff */
[----:B------:R-:W-:Y:S02]  /*3550*/  LOP3.LUT R5, R4, R5, RZ, 0xfc, !PT ;  /* 0x0000000504057212 */ /* 0x000fe400078efcff */
[----:B------:R-:W-:Y:S01]  /*3560*/  LEA.HI R22, R3, R0, RZ, 0x7 ;  /* 0x0000000003167211 */ /* 0x000fe200078f38ff */
[----:B------:R-:W-:Y:S01]  /*3570*/  IMAD.IADD R9, R8, 0x1, -R9 ;  /* 0x0000000108097824 */ /* 0x000fe200078e0a09 */
[----:B------:R-:W-:Y:S02]  /*3580*/  LOP3.LUT R7, R7, 0x8, R2, 0xf8, !PT ;  /* 0x0000000807077812 */ /* 0x000fe400078ef802 */
[----:B------:R-:W-:Y:S02]  /*3590*/  SHF.R.U32.HI R5, RZ, 0x3, R5 ;  /* 0x00000003ff057819 */ /* 0x000fe40000011605 */
[----:B------:R-:W-:-:S02]  /*35a0*/  SHF.R.S32.HI R22, RZ, 0x7, R22 ;  /* 0x00000007ff167819 */ /* 0x000fc40000011416 */
[----:B------:R-:W-:Y:S01]  /*35b0*/  LOP3.LUT R5, R5, R7, R4, 0x1e, !PT ;  /* 0x0000000705057212 */ /* 0x000fe200078e1e04 */
[----:B------:R-:W-:Y:S01]  /*35c0*/  IMAD.MOV.U32 R4, RZ, RZ, 0x1 ;  /* 0x00000001ff047424 */ /* 0x000fe200078e00ff */
[----:B------:R-:W-:Y:S01]  /*35d0*/  IADD3 R152, R0, 0x1f, RZ ;  /* 0x0000001f00987810 */ /* 0x000fe20007ffe0ff */
[----:B------:R-:W-:-:S04]  /*35e0*/  IMAD R2, R22, 0x4, R9 ;  /* 0x0000000416027824 */ /* 0x000fc800078e0209 */
[----:B------:R-:W-:-:S07]  /*35f0*/  IMAD.U32 R23, R2, 0x200, R5 ;  /* 0x0000020002177824 */ /* 0x000fce00078e0005 */
.L_x_109:
[----:B-1-34-:R-:W1:Y:S02]  /*3600*/  LDC.64 R2, c[0x0][0x290] ;  /* 0x0000a400ff027b82 */ /* 0x01ae640000000a00 */
[----:B-1----:R-:W-:-:S05]  /*3610*/  IMAD.WIDE R2, R18, 0xc, R2 ;  /* 0x0000000c12027825 */ /* 0x002fca00078e0202 */
[----:B------:R-:W2:Y:S01]  /*3620*/  LDG.E R153, desc[UR58][R2.64+0x8] ;  /* 0x0000083a02997981 */ /* 0x000ea2000c1e1900 */
[----:B------:R-:W-:Y:S01]  /*3630*/  UMOV UR12, URZ ;  /* 0x0000003f000c7c82 */ /* 0x000fe20008000000 */
[----:B------:R-:W-:Y:S01]  /*3640*/  UMOV UR11, UR37 ;  /* 0x00000025000b7c82 */ /* 0x000fe20008000000 */
[--C-:B------:R-:W-:Y:S01]  /*3650*/  IMAD.MOV.U32 R155, RZ, RZ, R18.reuse ;  /* 0x000000ffff9b7224 */ /* 0x100fe200078e0012 */
[----:B-----5:R-:W1:Y:S01]  /*3660*/  SHFL.IDX PT, R0, R22, RZ, 0x1f ;  /* 0x00001fff16007589 */ /* 0x020e6200000e0000 */
[----:B------:R-:W-:Y:S02]  /*3670*/  SHF.R.S32.HI R19, RZ, 0x1f, R18 ;  /* 0x0000001fff137819 */ /* 0x000fe40000011412 */
[----:B------:R-:W-:Y:S02]  /*3680*/  CS2R R86, SRZ ;  /* 0x0000000000567805 */ /* 0x000fe4000001ff00 */
[----:B------:R-:W-:Y:S02]  /*3690*/  CS2R R88, SRZ ;  /* 0x0000000000587805 */ /* 0x000fe4000001ff00 */
[----:B------:R-:W-:-:S02]  /*36a0*/  CS2R R90, SRZ ;  /* 0x00000000005a7805 */ /* 0x000fc4000001ff00 */
[----:B------:R-:W-:Y:S02]  /*36b0*/  CS2R R92, SRZ ;  /* 0x00000000005c7805 */ /* 0x000fe4000001ff00 */
[----:B------:R-:W-:Y:S02]  /*36c0*/  CS2R R94, SRZ ;  /* 0x00000000005e7805 */ /* 0x000fe4000001ff00 */
[----:B------:R-:W-:Y:S02]  /*36d0*/  CS2R R96, SRZ ;  /* 0x0000000000607805 */ /* 0x000fe4000001ff00 */
        /* <DEDUP_REMOVED lines=16> */
[----:B-1----:R-:W-:Y:S01]  /*37e0*/  R2UR UR4, R0 ;  /* 0x00000000000472ca */ /* 0x002fe200000e0000 */
[----:B------:R-:W-:Y:S01]  /*37f0*/  IMAD.U32 R0, RZ, RZ, UR38 ;  /* 0x00000026ff007e24 */ /* 0x000fe2000f8e00ff */
        /* <DEDUP_REMOVED lines=10> */
[----:B------:R-:W-:Y:S01]  /*38a0*/  CS2R R150, SRZ ;  /* 0x0000000000967805 */ /* 0x000fe2000001ff00 */
[----:B------:R-:W-:Y:S01]  /*38b0*/  ULEA.HI UR5, UR4, UR4, URZ, 0x1 ;  /* 0x0000000404057291 */ /* 0x000fe2000f8f083f */
[----:B------:R-:W-:Y:S02]  /*38c0*/  CS2R R24, SRZ ;  /* 0x0000000000187805 */ /* 0x000fe4000001ff00 */
[----:B------:R-:W-:Y:S02]  /*38d0*/  CS2R R26, SRZ ;  /* 0x00000000001a7805 */ /* 0x000fe4000001ff00 */
[----:B------:R-:W-:Y:S01]  /*38e0*/  CS2R R28, SRZ ;  /* 0x00000000001c7805 */ /* 0x000fe2000001ff00 */
[----:B------:R-:W-:Y:S01]  /*38f0*/  ULOP3.LUT UR5, UR5, 0x1e, URZ, 0xc0, !UPT ;  /* 0x0000001e05057892 */ /* 0x000fe2000f8ec03f */
[----:B------:R-:W-:Y:S02]  /*3900*/  CS2R R30, SRZ ;  /* 0x00000000001e7805 */ /* 0x000fe4000001ff00 */
[----:B------:R-:W-:-:S02]  /*3910*/  CS2R R32, SRZ ;  /* 0x0000000000207805 */ /* 0x000fc4000001ff00 */
[----:B------:R-:W-:Y:S01]  /*3920*/  CS2R R34, SRZ ;  /* 0x0000000000227805 */ /* 0x000fe2000001ff00 */
[----:B------:R-:W-:Y:S01]  /*3930*/  UIADD3 UR5, UR4, -UR5, URZ ;  /* 0x8000000504057290 */ /* 0x000fe2000fffe03f */
        /* <DEDUP_REMOVED lines=25> */
[C---:B--2---:R-:W-:Y:S02]  /*3ad0*/  R2UR UR6, R153.reuse ;  /* 0x00000000990672ca */ /* 0x044fe400000e0000 */
[----:B------:R-:W-:-:S11]  /*3ae0*/  ISETP.GE.AND P0, PT, R153, 0x1, PT ;  /* 0x000000019900780c */ /* 0x000fd60003f06270 */
[----:B------:R-:W-:Y:S02]  /*3af0*/  UIADD3 UR4, UR6, 0x7f, URZ ;  /* 0x0000007f06047890 */ /* 0x000fe4000fffe03f */
[----:B------:R-:W-:Y:S02]  /*3b00*/  ULEA UR6, UR5, UR47, 0xd ;  /* 0x0000002f05067291 */ /* 0x000fe4000f8e683f */
[----:B------:R-:W-:Y:S02]  /*3b10*/  USHF.R.S32.HI UR5, URZ, 0x1f, UR4 ;  /* 0x0000001f3f057899 */ /* 0x000fe40008011404 */
[----:B------:R-:W-:Y:S02]  /*3b20*/  USHF.R.U32.HI UR6, URZ, 0x4, UR6 ;  /* 0x000000043f067899 */ /* 0x000fe40008011606 */
[----:B------:R-:W-:Y:S02]  /*3b30*/  ULEA.HI UR5, UR5, UR4, URZ, 0x7 ;  /* 0x0000000405057291 */ /* 0x000fe4000f8f383f */
[----:B------:R-:W-:-:S02]  /*3b40*/  ULOP3.LUT UR8, UR6, 0x3fff, URZ, 0xc0, !UPT ;  /* 0x00003fff06087892 */ /* 0x000fc4000f8ec03f */
[----:B------:R-:W-:Y:S01]  /*3b50*/  USHF.R.S32.HI UR9, URZ, 0x7, UR5 ;  /* 0x000000073f097899 */ /* 0x000fe20008011405 */
[----:B------:R-:W-:Y:S11]  /*3b60*/  @!P0 BRA `(.L_x_29) ;  /* 0x0000000400ec8947 */ /* 0x000ff60003800000 */
[----:B------:R-:W-:-:S06]  /*3b70*/  UISETP.NE.AND UP0, UPT, UR51, 0x3, UPT ;  /* 0x000000033300788c */ /* 0x000fcc000bf05270 */
[----:B------:R-:W-:-:S13]  /*3b80*/  PLOP3.LUT P1, PT, PT, PT, UP0, 0x80, 0x0 ;  /* 0x000000000000781c */ /* 0x000fda0003f2f008 */
[----:B------:R-:W-:Y:S05]  /*3b90*/  @!P1 BRA `(.L_x_30) ;  /* 0x0000000000049947 */ /* 0x000fea0003800000 */
[----:B------:R-:W-:Y:S01]  /*3ba0*/  BPT.TRAP 0x1 ;  /* 0x000000040000795c */ /* 0x000fe20000300000 */
.L_x_30:
[----:B------:R-:W-:Y:S01]  /*3bb0*/  ULEA UR4, UR37, UR47, 0x3 ;  /* 0x0000002f25047291 */ /* 0x000fe2000f8e183f */
[----:B------:R-:W-:-:S05]  /*3bc0*/  IMAD.U32 R0, RZ, RZ, UR38 ;  /* 0x00000026ff007e24 */ /* 0x000fca000f8e00ff */
[----:B------:R-:W-:-:S04]  /*3bd0*/  SHF.L.U32 R0, R0, 0x1f, RZ ;  /* 0x0000001f00007819 */ /* 0x000fc800000006ff */
[----:B------:R1:W2:Y:S01]  /*3be0*/  SYNCS.PHASECHK.TRANS64.TRYWAIT P0, [UR4+0x38480], R0 ;  /* 0x03848000ff0075a7 */ /* 0x0002a20008000144 */
[----:B------:R-:W-:Y:S05]  /*3bf0*/  @!P1 BRA `(.L_x_31) ;  /* 0x0000000000049947 */ /* 0x000fea0003800000 */
[----:B------:R-:W-:Y:S01]  /*3c00*/  BPT.TRAP 0x1 ;  /* 0x000000040000795c */ /* 0x000fe20000300000 */
.L_x_31:
[----:B--2---:R-:W-:Y:S05]  /*3c10*/  @P0 BRA `(.L_x_32) ;  /* 0x0000000000080947 */ /* 0x004fea0003800000 */
[----:B------:R-:W2:Y:S02]  /*3c20*/  SYNCS.PHASECHK.TRANS64.TRYWAIT P0, [UR4+0x38480], R0 ;  /* 0x03848000ff0075a7 */ /* 0x000ea40008000144 */
[----:B--2---:R-:W-:Y:S05]  /*3c30*/  @!P0 BRA `(.L_x_33) ;  /* 0x000000ac00588947 */ /* 0x004fea0003800000 */
.L_x_32:
[----:B------:R-:W-:Y:S01]  /*3c40*/  UIADD3 UR4, UR47, 0x20000, URZ ;  /* 0x000200002f047890 */ /* 0x000fe2000fffe03f */
[----:B------:R-:W-:Y:S01]  /*3c50*/  WARPGROUP.ARRIVE ;  /* 0x00000000000079c5 */ /* 0x000fe20000000000 */
[----:B------:R-:W-:Y:S02]  /*3c60*/  ULOP3.LUT UR10, UR8, 0x10000, URZ, 0xfc, !UPT ;  /* 0x00010000080a7892 */ /* 0x000fe4000f8efc3f */
[----:B------:R-:W-:Y:S02]  /*3c70*/  USHF.R.U32.HI UR4, URZ, 0x4, UR4 ;  /* 0x000000043f047899 */ /* 0x000fe40008011604 */
[----:B------:R-:W-:Y:S02]  /*3c80*/  ULEA UR10, UR37, UR10, 0xc ;  /* 0x0000000a250a7291 */ /* 0x000fe4000f8e603f */
[----:B------:R-:W-:Y:S01]  /*3c90*/  ULOP3.LUT UR4, UR4, 0x3fff, URZ, 0xc0, !UPT ;  /* 0x00003fff04047892 */ /* 0x000fe2000f8ec03f */
[----:B------:R-:W-:Y:S01]  /*3ca0*/  UMOV UR5, 0x40000040 ;  /* 0x4000004000057882 */ /* 0x000fe20000000000 */
[----:B------:R-:W-:-:S02]  /*3cb0*/  UMOV UR7, 0x40000040 ;  /* 0x4000004000077882 */ /* 0x000fc40000000000 */
[----:B------:R-:W-:Y:S01]  /*3cc0*/  ULOP3.LUT UR4, UR4, 0x10000, URZ, 0xfc, !UPT ;  /* 0x0001000004047892 */ /* 0x000fe2000f8efc3f */
[----:B------:R-:W-:-:S03]  /*3cd0*/  UMOV UR12, 0x1 ;  /* 0x00000001000c7882 */ /* 0x000fc60000000000 */
[----:B------:R-:W-:-:S03]  /*3ce0*/  ULEA UR11, UR37, UR4, 0xb ;  /* 0x00000004250b7291 */ /* 0x000fc6000f8e583f */
[----:B------:R-:W-:-:S04]  /*3cf0*/  UMOV UR4, UR10 ;  /* 0x0000000a00047c82 */ /* 0x000fc80008000000 */
[----:B------:R-:W-:Y:S02]  /*3d00*/  UMOV UR6, UR11 ;  /* 0x0000000b00067c82 */ /* 0x000fe40008000000 */
[----:B------:R-:W-:Y:S01]  /*3d10*/  HGMMA.64x128x16.F32.BF16 R88, gdesc[UR4], RZ, !UPT, gsb0 ;  /* 0x01e00000045879f0 */ /* 0x000fe2000c0018ff */
[----:B------:R-:W-:Y:S01]  /*3d20*/  UIADD3 UR4, UR10, 0x400, URZ ;  /* 0x000004000a047890 */ /* 0x000fe2000fffe03f */
[----:B------:R-:W-:Y:S01]  /*3d30*/  UMOV UR5, 0x40000040 ;  /* 0x4000004000057882 */ /* 0x000fe20000000000 */
[----:B------:R-:W-:Y:S02]  /*3d40*/  WARPGROUP.DEPBAR.LE gsb0, 0x0 ;  /* 0x00008000000079c5 */ /* 0x000fe40000010000 */
[----:B------:R-:W-:-:S07]  /*3d50*/  WARPGROUP.ARRIVE ;  /* 0x00000000000079c5 */ /* 0x000fce0000000000 */
[----:B------:R-:W-:Y:S01]  /*3d60*/  HGMMA.64x128x16.F32.BF16 R24, gdesc[UR4], RZ, !UPT, gsb0 ;  /* 0x01e00000041879f0 */ /* 0x000fe2000c0018ff */
[----:B------:R-:W-:Y:S02]  /*3d70*/  UIADD3 UR4, UR10, 0x2, URZ ;  /* 0x000000020a047890 */ /* 0x000fe4000fffe03f */
[----:B------:R-:W-:Y:S01]  /*3d80*/  UIADD3 UR6, UR11, 0x2, URZ ;  /* 0x000000020b067890 */ /* 0x000fe2000fffe03f */
[----:B------:R-:W-:Y:S01]  /*3d90*/  UMOV UR5, 0x40000040 ;  /* 0x4000004000057882 */ /* 0x000fe20000000000 */
[----:B------:R-:W-:Y:S01]  /*3da0*/  UMOV UR7, 0x40000040 ;  /* 0x4000004000077882 */ /* 0x000fe20000000000 */
[----:B------:R-:W-:Y:S02]  /*3db0*/  WARPGROUP.DEPBAR.LE gsb0, 0x0 ;  /* 0x00008000000079c5 */ /* 0x000fe40000010000 */
[----:B------:R-:W-:-:S06]  /*3dc0*/  WARPGROUP.ARRIVE ;  /* 0x00000000000079c5 */ /* 0x000fcc0000000000 */
[----:B------:R-:W-:Y:S01]  /*3dd0*/  HGMMA.64x128x16.F32.BF16 R88, gdesc[UR4], R88, gsb0 ;  /* 0x01e00000045879f0 */ /* 0x000fe20008001858 */
[----:B------:R-:W-:Y:S01]  /*3de0*/  UIADD3 UR4, UR10, 0x402, URZ ;  /* 0x000004020a047890 */ /* 0x000fe2000fffe03f */
[----:B------:R-:W-:Y:S01]  /*3df0*/  UMOV UR5, 0x40000040 ;  /* 0x4000004000057882 */ /* 0x000fe20000000000 */
[----:B------:R-:W-:Y:S02]  /*3e00*/  WARPGROUP.DEPBAR.LE gsb0, 0x0 ;  /* 0x00008000000079c5 */ /* 0x000fe40000010000 */
[----:B------:R-:W-:-:S07]  /*3e10*/  WARPGROUP.ARRIVE ;  /* 0x00000000000079c5 */ /* 0x000fce0000000000 */
[----:B------:R-:W-:Y:S01]  /*3e20*/  HGMMA.64x128x16.F32.BF16 R24, gdesc[UR4], R24, gsb0 ;  /* 0x01e00000041879f0 */ /* 0x000fe20008001818 */
        /* <DEDUP_REMOVED lines=64> */
[----:B------:R-:W-:-:S04]  /*4230*/  UIADD3 UR11, UR37, 0x1, URZ ;  /* 0x00000001250b7890 */ /* 0x000fc8000fffe03f */
[----:B------:R-:W-:-:S04]  /*4240*/  UISETP.NE.AND UP0, UPT, UR11, 0x2, UPT ;  /* 0x000000020b00788c */ /* 0x000fc8000bf05270 */
[----:B------:R-:W-:Y:S01]  /*4250*/  USEL UR11, UR11, URZ, UP0 ;  /* 0x0000003f0b0b7287 */ /* 0x000fe20008000000 */
        /* <DEDUP_REMOVED lines=8> */
[----:B------:R-:W-:-:S04]  /*42e0*/  USEL UR4, URZ, 0x1, UP0 ;  /* 0x000000013f047887 */ /* 0x000fc80008000000 */
[----:B------:R-:W-:-:S06]  /*42f0*/  ULOP3.LUT UR4, UR38, UR4, URZ, 0x3c, !UPT ;  /* 0x0000000426047292 */ /* 0x000fcc000f8e3c3f */
[----:B-12---:R-:W-:Y:S01]  /*4300*/  IMAD.U32 R0, RZ, RZ, UR4 ;  /* 0x00000004ff007e24 */ /* 0x006fe2000f8e00ff */
[----:B------:R-:W-:-:S06]  /*4310*/  WARPGROUP.DEPBAR.LE gsb0, 0x0 ;  /* 0x00008000000079c5 */ /* 0x000fcc0000010000 */
.L_x_29:
[----:B------:R-:W-:-:S04]  /*4320*/  UISETP.LT.AND UP0, UPT, UR9, 0x1, UPT ;  /* 0x000000010900788c */ /* 0x000fc8000bf01270 */
[----:B------:R-:W-:-:S04]  /*4330*/  USEL UR4, UR9, 0x1, UP0 ;  /* 0x0000000109047887 */ /* 0x000fc80008000000 */
[----:B------:R-:W-:-:S04]  /*4340*/  UIADD3 UR9, UR9, -UR4, URZ ;  /* 0x8000000409097290 */ /* 0x000fc8000fffe03f */
[----:B------:R-:W-:-:S06]  /*4350*/  UISETP.GE.AND UP0, UPT, UR9, 0x1, UPT ;  /* 0x000000010900788c */ /* 0x000fcc000bf06270 */
[----:B------:R-:W-:-:S13]  /*4360*/  PLOP3.LUT P0, PT, PT, PT, UP0, 0x80, 0x0 ;  /* 0x000000000000781c */ /* 0x000fda0003f0f008 */
[----:B------:R-:W-:Y:S05]  /*4370*/  @!P0 BRA `(.L_x_34) ;  /* 0x00000008002c8947 */ /* 0x000fea0003800000 */
[----:B------:R-:W-:Y:S01]  /*4380*/  IMAD.U32 R2, RZ, RZ, UR9 ;  /* 0x00000009ff027e24 */ /* 0x000fe2000f8e00ff */
[----:B------:R-:W-:-:S06]  /*4390*/  UMOV UR10, UR37 ;  /* 0x00000025000a7c82 */ /* 0x000fcc0008000000 */
.L_x_41:
[----:B------:R-:W-:-:S06]  /*43a0*/  UISETP.NE.AND UP0, UPT, UR51, 0x3, UPT ;  /* 0x000000033300788c */ /* 0x000fcc000bf05270 */
[----:B------:R-:W-:-:S13]  /*43b0*/  PLOP3.LUT P1, PT, PT, PT, UP0, 0x80, 0x0 ;  /* 0x000000000000781c */ /* 0x000fda0003f2f008 */
[----:B-12---:R-:W-:Y:S05]  /*43c0*/  @!P1 BRA `(.L_x_35) ;  /* 0x0000000000049947 */ /* 0x006fea0003800000 */
[----:B------:R-:W-:Y:S01]  /*43d0*/  BPT.TRAP 0x1 ;  /* 0x000000040000795c */ /* 0x000fe20000300000 */
.L_x_35:
[----:B------:R-:W-:Y:S01]  /*43e0*/  ULEA UR4, UR11, UR47, 0x3 ;  /* 0x0000002f0b047291 */ /* 0x000fe2000f8e183f */
[----:B------:R-:W-:-:S08]  /*43f0*/  SHF.L.U32 R3, R0, 0x1f, RZ ;  /* 0x0000001f00037819 */ /* 0x000fd000000006ff */
[----:B------:R1:W2:Y:S01]  /*4400*/  SYNCS.PHASECHK.TRANS64.TRYWAIT P0, [UR4+0x38480], R3 ;  /* 0x03848003ff0075a7 */ /* 0x0002a20008000144 */
[----:B------:R-:W-:Y:S05]  /*4410*/  @!P1 BRA `(.L_x_36) ;  /* 0x0000000000049947 */ /* 0x000fea0003800000 */
[----:B------:R-:W-:Y:S01]  /*4420*/  BPT.TRAP 0x1 ;  /* 0x000000040000795c */ /* 0x000fe20000300000 */
.L_x_36:
[----:B--2---:R-:W-:Y:S05]  /*4430*/  @P0 BRA `(.L_x_37) ;  /* 0x0000000000080947 */ /* 0x004fea0003800000 */
[----:B------:R-:W2:Y:S02]  /*4440*/  SYNCS.PHASECHK.TRANS64.TRYWAIT P0, [UR4+0x38480], R3 ;  /* 0x03848003ff0075a7 */ /* 0x000ea40008000144 */
[----:B--2---:R-:W-:Y:S05]  /*4450*/  @!P0 BRA `(.L_x_38) ;  /* 0x000000a400688947 */ /* 0x004fea0003800000 */
.L_x_37:
[----:B------:R-:W-:Y:S01]  /*4460*/  UIADD3 UR4, UR47, 0x20000, URZ ;  /* 0x000200002f047890 */ /* 0x000fe2000fffe03f */
[----:B------:R-:W-:Y:S01]  /*4470*/  WARPGROUP.ARRIVE ;  /* 0x00000000000079c5 */ /* 0x000fe20000000000 */
[----:B------:R-:W-:Y:S02]  /*4480*/  ULOP3.LUT UR13, UR8, 0x10000, URZ, 0xfc, !UPT ;  /* 0x00010000080d7892 */ /* 0x000fe4000f8efc3f */
[----:B------:R-:W-:Y:S02]  /*4490*/  USHF.R.U32.HI UR4, URZ, 0x4, UR4 ;  /* 0x000000043f047899 */ /* 0x000fe40008011604 */
[----:B------:R-:W-:Y:S02]  /*44a0*/  UISETP.NE.U32.AND UP0, UPT, UR12, URZ, UPT ;  /* 0x0000003f0c00728c */ /* 0x000fe4000bf05070 */
[----:B------:R-:W-:Y:S02]  /*44b0*/  ULOP3.LUT UR4, UR4, 0x3fff, URZ, 0xc0, !UPT ;  /* 0x00003fff04047892 */ /* 0x000fe4000f8ec03f */
[----:B------:R-:W-:-:S02]  /*44c0*/  ULEA UR13, UR11, UR13, 0xc ;  /* 0x0000000d0b0d7291 */ /* 0x000fc4000f8e603f */
[----:B------:R-:W-:Y:S01]  /*44d0*/  ULOP3.LUT UR4, UR4, 0x10000, URZ, 0xfc, !UPT ;  /* 0x0001000004047892 */ /* 0x000fe2000f8efc3f */
[----:B------:R-:W-:Y:S01]  /*44e0*/  UMOV UR5, 0x40000040 ;  /* 0x4000004000057882 */ /* 0x000fe20000000000 */
[----:B------:R-:W-:Y:S02]  /*44f0*/  UMOV UR7, 0x40000040 ;  /* 0x4000004000077882 */ /* 0x000fe40000000000 */
[----:B------:R-:W-:-:S03]  /*4500*/  ULEA UR14, UR11, UR4, 0xb ;  /* 0x000000040b0e7291 */ /* 0x000fc6000f8e583f */
[----:B------:R-:W-:-:S04]  /*4510*/  UMOV UR4, UR13 ;  /* 0x0000000d00047c82 */ /* 0x000fc80008000000 */
[----:B------:R-:W-:Y:S02]  /*4520*/  UMOV UR6, UR14 ;  /* 0x0000000e00067c82 */ /* 0x000fe40008000000 */
[----:B------:R-:W-:Y:S01]  /*4530*/  HGMMA.64x128x16.F32.BF16 R88, gdesc[UR4], R88, UP0, gsb0 ;  /* 0x01e00000045879f0 */ /* 0x000fe2000b801858 */
[----:B------:R-:W-:Y:S01]  /*4540*/  UIADD3 UR4, UR13, 0x400, URZ ;  /* 0x000004000d047890 */ /* 0x000fe2000fffe03f */
[----:B------:R-:W-:Y:S01]  /*4550*/  UMOV UR5, 0x40000040 ;  /* 0x4000004000057882 */ /* 0x000fe20000000000 */
[----:B------:R-:W-:Y:S02]  /*4560*/  WARPGROUP.DEPBAR.LE gsb0, 0x0 ;  /* 0x00008000000079c5 */ /* 0x000fe40000010000 */
[----:B------:R-:W-:-:S07]  /*4570*/  WARPGROUP.ARRIVE ;  /* 0x00000000000079c5 */ /* 0x000fce0000000000 */
[----:B------:R-:W-:Y:S01]  /*4580*/  HGMMA.64x128x16.F32.BF16 R24, gdesc[UR4], R24, UP0, gsb0 ;  /* 0x01e00000041879f0 */ /* 0x000fe2000b801818 */
[----:B------:R-:W-:Y:S02]  /*4590*/  UIADD3 UR4, UR13, 0x2, URZ ;  /* 0x000000020d047890 */ /* 0x000fe4000fffe03f */
[----:B------:R-:W-:Y:S01]  /*45a0*/  UIADD3 UR6, UR14, 0x2, URZ ;  /* 0x000000020e067890 */ /* 0x000fe2000fffe03f */
[----:B------:R-:W-:Y:S01]  /*45b0*/  UMOV UR5, 0x40000040 ;  /* 0x4000004000057882 */ /* 0x000fe20000000000 */
[----:B------:R-:W-:Y:S01]  /*45c0*/  UMOV UR7, 0x40000040 ;  /* 0x4000004000077882 */ /* 0x000fe20000000000 */
[----:B------:R-:W-:Y:S02]  /*45d0*/  WARPGROUP.DEPBAR.LE gsb0, 0x0 ;  /* 0x00008000000079c5 */ /* 0x000fe40000010000 */
[----:B------:R-:W-:-:S06]  /*45e0*/  WARPGROUP.ARRIVE ;  /* 0x00000000000079c5 */ /* 0x000fcc0000000000 */
        /* <DEDUP_REMOVED lines=77> */
[----:B------:R-:W-:Y:S03]  /*4ac0*/  HGMMA.64x128x16.F32.BF16 R24, gdesc[UR4], R24, UP0, gsb0 ;  /* 0x01e00000041879f0 */ /* 0x000fe6000b801818 */
[----:B------:R-:W-:Y:S02]  /*4ad0*/  WARPGROUP.DEPBAR.LE gsb0, 0x0 ;  /* 0x00008000000079c5 */ /* 0x000fe40000010000 */
[----:B------:R-:W-:Y:S05]  /*4ae0*/  @!P1 BRA `(.L_x_39) ;  /* 0x0000000000049947 */ /* 0x000fea0003800000 */
[----:B------:R-:W-:Y:S01]  /*4af0*/  BPT.TRAP 0x1 ;  /* 0x000000040000795c */ /* 0x000fe20000300000 */
.L_x_39:
[----:B------:R-:W-:Y:S02]  /*4b00*/  UISETP.GT.U32.AND UP0, UPT, UR53, 0x1, UPT ;  /* 0x000000013500788c */ /* 0x000fe4000bf04070 */
[----:B------:R-:W-:-:S04]  /*4b10*/  ULEA UR4, UR10, UR47, 0x3 ;  /* 0x0000002f0a047291 */ /* 0x000fc8000f8e183f */
[----:B------:R-:W-:Y:S01]  /*4b20*/  UIADD3 UR4, UR4, 0x38490, URZ ;  /* 0x0003849004047890 */ /* 0x000fe2000fffe03f */
[----:B------:R-:W-:-:S03]  /*4b30*/  PLOP3.LUT P0, PT, PT, PT, UP0, 0x80, 0x0 ;  /* 0x000000000000781c */ /* 0x000fc60003f0f008 */
[----:B------:R-:W-:-:S09]  /*4b40*/  UPRMT UR4, URZ, 0x654, UR4 ;  /* 0x000006543f047896 */ /* 0x000fd20008000004 */
[----:B------:R-:W-:Y:S01]  /*4b50*/  SYNCS.ARRIVE.TRANS64.RED.A1T0 RZ, [UR4], RZ ;  /* 0x000000ffffff79a7 */ /* 0x000fe20008100404 */
[----:B------:R-:W-:Y:S05]  /*4b60*/  @P0 BRA `(.L_x_40) ;  /* 0x0000000000040947 */ /* 0x000fea0003800000 */
[----:B------:R-:W-:Y:S01]  /*4b70*/  BPT.TRAP 0x1 ;  /* 0x000000040000795c */ /* 0x000fe20000300000 */
.L_x_40:
[----:B------:R-:W-:Y:S01]  /*4b80*/  UIADD3 UR11, UR11, 0x1, URZ ;  /* 0x000000010b0b7890 */ /* 0x000fe2000fffe03f */
[C---:B------:R-:W-:Y:S01]  /*4b90*/  ISETP.GT.AND P0, PT, R2.reuse, 0x1, PT ;  /* 0x000000010200780c */ /* 0x040fe20003f04270 */
[----:B------:R-:W-:Y:S01]  /*4ba0*/  UIADD3 UR10, UR10, 0x1, URZ ;  /* 0x000000010a0a7890 */ /* 0x000fe2000fffe03f */
[----:B------:R-:W-:Y:S01]  /*4bb0*/  VIADD R2, R2, 0xffffffff ;  /* 0xffffffff02027836 */ /* 0x000fe20000000000 */
[----:B------:R-:W-:Y:S02]  /*4bc0*/  UISETP.NE.AND UP0, UPT, UR11, 0x2, UPT ;  /* 0x000000020b00788c */ /* 0x000fe4000bf05270 */
[----:B------:R-:W-:Y:S02]  /*4bd0*/  UISETP.NE.AND UP1, UPT, UR10, 0x2, UPT ;  /* 0x000000020a00788c */ /* 0x000fe4000bf25270 */
[----:B------:R-:W-:Y:S02]  /*4be0*/  USEL UR4, URZ, 0x1, UP0 ;  /* 0x000000013f047887 */ /* 0x000fe40008000000 */
[----:B------:R-:W-:-:S02]  /*4bf0*/  USEL UR11, UR11, URZ, UP0 ;  /* 0x0000003f0b0b7287 */ /* 0x000fc40008000000 */
[----:B------:R-:W-:Y:S02]  /*4c00*/  USEL UR10, UR10, URZ, UP1 ;  /* 0x0000003f0a0a7287 */ /* 0x000fe40008800000 */
[----:B------:R-:W-:Y:S01]  /*4c10*/  LOP3.LUT R0, R0, UR4, RZ, 0x3c, !PT ;  /* 0x0000000400007c12 */ /* 0x000fe2000f8e3cff */
[----:B------:R-:W-:Y:S09]  /*4c20*/  @P0 BRA `(.L_x_41) ;  /* 0xfffffff400dc0947 */ /* 0x000ff2000383ffff */
.L_x_34:
[----:B------:R-:W-:-:S13]  /*4c30*/  ISETP.GE.AND P0, PT, R153, 0x1, PT ;  /* 0x000000019900780c */ /* 0x000fda0003f06270 */
[----:B------:R-:W-:Y:S05]  /*4c40*/  @!P0 BRA `(.L_x_42) ;  /* 0x0000000000388947 */ /* 0x000fea0003800000 */
[----:B------:R-:W-:-:S06]  /*4c50*/  UISETP.NE.AND UP0, UPT, UR51, 0x3, UPT ;  /* 0x000000033300788c */ /* 0x000fcc000bf05270 */
[----:B------:R-:W-:-:S13]  /*4c60*/  PLOP3.LUT P0, PT, PT, PT, UP0, 0x80, 0x0 ;  /* 0x000000000000781c */ /* 0x000fda0003f0f008 */
[----:B------:R-:W-:Y:S05]  /*4c70*/  @!P0 BRA `(.L_x_43) ;  /* 0x0000000000048947 */ /* 0x000fea0003800000 */
[----:B------:R-:W-:Y:S01]  /*4c80*/  BPT.TRAP 0x1 ;  /* 0x000000040000795c */ /* 0x000fe20000300000 */
.L_x_43:
[----:B------:R-:W-:Y:S02]  /*4c90*/  UIADD3 UR9, UR9, UR37, URZ ;  /* 0x0000002509097290 */ /* 0x000fe4000fffe03f */
[----:B------:R-:W-:Y:S02]  /*4ca0*/  UISETP.GT.U32.AND UP0, UPT, UR53, 0x1, UPT ;  /* 0x000000013500788c */ /* 0x000fe4000bf04070 */
[----:B------:R-:W-:-:S04]  /*4cb0*/  USHF.L.U32 UR9, UR9, 0x3, URZ ;  /* 0x0000000309097899 */ /* 0x000fc8000800063f */
[----:B------:R-:W-:Y:S01]  /*4cc0*/  ULOP3.LUT UR9, UR9, 0x8, URZ, 0xc0, !UPT ;  /* 0x0000000809097892 */ /* 0x000fe2000f8ec03f */
[----:B------:R-:W-:-:S03]  /*4cd0*/  PLOP3.LUT P0, PT, PT, PT, UP0, 0x80, 0x0 ;  /* 0x000000000000781c */ /* 0x000fc60003f0f008 */
[----:B------:R-:W-:-:S04]  /*4ce0*/  UIADD3 UR9, UR47, 0x38490, UR9 ;  /* 0x000384902f097890 */ /* 0x000fc8000fffe009 */
[----:B------:R-:W-:-:S09]  /*4cf0*/  UPRMT UR9, URZ, 0x654, UR9 ;  /* 0x000006543f097896 */ /* 0x000fd20008000009 */
[----:B------:R-:W-:Y:S01]  /*4d00*/  SYNCS.ARRIVE.TRANS64.RED.A1T0 RZ, [UR9], RZ ;  /* 0x000000ffffff79a7 */ /* 0x000fe20008100409 */
[----:B------:R-:W-:Y:S05]  /*4d10*/  @P0 BRA `(.L_x_42) ;  /* 0x0000000000040947 */ /* 0x000fea0003800000 */
[----:B------:R-:W-:Y:S01]  /*4d20*/  BPT.TRAP 0x1 ;  /* 0x000000040000795c */ /* 0x000fe20000300000 */
.L_x_42:
[----:B------:R-:W-:Y:S01]  /*4d30*/  R2UR UR45, R16 ;  /* 0x00000000102d72ca */ /* 0x000fe200000e0000 */
[----:B------:R-:W-:Y:S01]  /*4d40*/  UIADD3 UR4, UR47, 0x30000, URZ ;  /* 0x000300002f047890 */ /* 0x000fe2000fffe03f */
[----:B------:R-:W-:Y:S02]  /*4d50*/  R2UR UR46, R17 ;  /* 0x00000000112e72ca */ /* 0x000fe400000e0000 */
[----:B------:R-:W-:Y:S01]  /*4d60*/  LOP3.LUT P0, RZ, R4, 0xff, RZ, 0xc0, !PT ;  /* 0x000000ff04ff7812 */ /* 0x000fe2000780c0ff */
[----:B------:R-:W-:-:S06]  /*4d70*/  ULOP3.LUT UP0, URZ, UR4, 0x3ff, URZ, 0xc0, !UPT ;  /* 0x000003ff043f7892 */ /* 0x000fcc000f80c03f */
[----:B------:R-:W-:Y:S02]  /*4d80*/  PLOP3.LUT P1, PT, PT, PT, UP0, 0x80, 0x0 ;  /* 0x000000000000781c */ /* 0x000fe40003f2f008 */
[----:B------:R-:W-:Y:S02]  /*4d90*/  USHF.L.U32 UR45, UR45, 0x8, URZ ;  /* 0x000000082d2d7899 */ /* 0x000fe4000800063f */
[----:B------:R-:W-:Y:S02]  /*4da0*/  USHF.L.U32 UR46, UR46, 0x7, URZ ;  /* 0x000000072e2e7899 */ /* 0x000fe4000800063f */
[----:B------:R-:W-:Y:S10]  /*4db0*/  @!P0 BRA `(.L_x_44) ;  /* 0x00000000000c8947 */ /* 0x000ff40003800000 */
[----:B------:R-:W-:-:S04]  /*4dc0*/  DEPBAR {5,4,3,2,1,0} ;  /* 0x0000003f0000791a */ /* 0x000fc80000000000 */
[----:B------:R3:W-:Y:S02]  /*4dd0*/  UTMACCTL.IV [UR60] ;  /* 0x000000003c0079b9 */ /* 0x0007e40008000000 */
[----:B---3--:R-:W-:Y:S01]  /*4de0*/  NOP ;  /* 0x0000000000007918 */ /* 0x008fe20000000000 */
.L_x_44:
[----:B------:R-:W-:Y:S05]  /*4df0*/  @!P1 BRA `(.L_x_45) ;  /* 0x00000000007c9947 */ /* 0x000fea0003800000 */
[----:B------:R-:W-:Y:S01]  /*4e00*/  MOV R2, 0x0 ;  /* 0x0000000000027802 */ /* 0x000fe20000000f00 */
[----:B------:R-:W-:Y:S01]  /*4e10*/  ULDC.64 UR4, c[0x4][0x68] ;  /* 0x01001a0000047ab9 */ /* 0x000fe20000000a00 */
[----:B------:R-:W-:Y:S01]  /*4e20*/  ULDC.64 UR6, c[0x4][0x8] ;  /* 0x0100020000067ab9 */ /* 0x000fe20000000a00 */
[----:B------:R-:W-:Y:S01]  /*4e30*/  IMAD.U32 R4, RZ, RZ, UR4 ;  /* 0x00000004ff047e24 */ /* 0x000fe2000f8e00ff */
[----:B------:R3:W4:Y:S01]  /*4e40*/  LDC.64 R14, c[0x4][R2] ;  /* 0x01000000020e7b82 */ /* 0x0007220000000a00 */
[----:B------:R-:W-:Y:S01]  /*4e50*/  IMAD.U32 R5, RZ, RZ, UR5 ;  /* 0x00000005ff057e24 */ /* 0x000fe2000f8e00ff */
[----:B------:R-:W-:Y:S01]  /*4e60*/  ULDC.64 UR4, c[0x4][0x70] ;  /* 0x01001c0000047ab9 */ /* 0x000fe20000000a00 */
[----:B------:R-:W-:Y:S01]  /*4e70*/  IMAD.U32 R10, RZ, RZ, UR6 ;  /* 0x00000006ff0a7e24 */ /* 0x000fe2000f8e00ff */
[----:B------:R-:W-:Y:S01]  /*4e80*/  MOV R7, UR5 ;  /* 0x0000000500077c02 */ /* 0x000fe20008000f00 */
[----:B--2---:R-:W-:Y:S02]  /*4e90*/  IMAD.U32 R6, RZ, RZ, UR4 ;  /* 0x00000004ff067e24 */ /* 0x004fe4000f8e00ff */
[----:B------:R-:W-:-:S02]  /*4ea0*/  IMAD.U32 R11, RZ, RZ, UR7 ;  /* 0x00000007ff0b7e24 */ /* 0x000fc4000f8e00ff */
[----:B------:R-:W-:Y:S02]  /*4eb0*/  IMAD.MOV.U32 R8, RZ, RZ, 0x70 ;  /* 0x00000070ff087424 */ /* 0x000fe400078e00ff */
[----:B------:R-:W-:Y:S02]  /*4ec0*/  IMAD.MOV.U32 R12, RZ, RZ, 0x1 ;  /* 0x00000001ff0c7424 */ /* 0x000fe400078e00ff */
[----:B---3--:R-:W-:-:S07]  /*4ed0*/  IMAD.MOV.U32 R13, RZ, RZ, RZ ;  /* 0x000000ffff0d7224 */ /* 0x008fce00078e00ff */
[----:B------:R-:W-:-:S07]  /*4ee0*/  LEPC R20, `(.L_x_46) ;  /* 0x000000001014794e */ /* 0x000fce0000000000 */
[----:B-1--4-:R-:W-:Y:S05]  /*4ef0*/  CALL.ABS.NOINC R14 ;  /* 0x000000000e007343 */ /* 0x012fea0003c00000 */
.L_x_46:
[----:B------:R-:W1:Y:S01]  /*4f00*/  LDC.64 R2, c[0x4][R2] ;  /* 0x0100000002027b82 */ /* 0x000e620000000a00 */
[----:B------:R-:W-:Y:S01]  /*4f10*/  ULDC.64 UR4, c[0x4][0x68] ;  /* 0x01001a0000047ab9 */ /* 0x000fe20000000a00 */
[----:B------:R-:W-:Y:S01]  /*4f20*/  ULDC.64 UR6, c[0x4][0x8] ;  /* 0x0100020000067ab9 */ /* 0x000fe20000000a00 */
[----:B------:R-:W-:Y:S01]  /*4f30*/  IMAD.U32 R4, RZ, RZ, UR4 ;  /* 0x00000004ff047e24 */ /* 0x000fe2000f8e00ff */
[----:B------:R-:W-:Y:S01]  /*4f40*/  MOV R10, UR6 ;  /* 0x00000006000a7c02 */ /* 0x000fe20008000f00 */
[----:B------:R-:W-:Y:S01]  /*4f50*/  IMAD.U32 R5, RZ, RZ, UR5 ;  /* 0x00000005ff057e24 */ /* 0x000fe2000f8e00ff */
[----:B------:R-:W-:Y:S01]  /*4f60*/  ULDC.64 UR4, c[0x4][0x70] ;  /* 0x01001c0000047ab9 */ /* 0x000fe20000000a00 */
[----:B------:R-:W-:Y:S02]  /*4f70*/  IMAD.U32 R11, RZ, RZ, UR7 ;  /* 0x00000007ff0b7e24 */ /* 0x000fe4000f8e00ff */
[----:B------:R-:W-:Y:S02]  /*4f80*/  IMAD.U32 R6, RZ, RZ, UR4 ;  /* 0x00000004ff067e24 */ /* 0x000fe4000f8e00ff */
[----:B------:R-:W-:-:S02]  /*4f90*/  IMAD.U32 R7, RZ, RZ, UR5 ;  /* 0x00000005ff077e24 */ /* 0x000fc4000f8e00ff */
[----:B------:R-:W-:Y:S02]  /*4fa0*/  IMAD.MOV.U32 R8, RZ, RZ, 0x70 ;  /* 0x00000070ff087424 */ /* 0x000fe400078e00ff */
[----:B------:R-:W-:Y:S02]  /*4fb0*/  IMAD.MOV.U32 R12, RZ, RZ, 0x1 ;  /* 0x00000001ff0c7424 */ /* 0x000fe400078e00ff */
[----:B------:R-:W-:-:S07]  /*4fc0*/  IMAD.MOV.U32 R13, RZ, RZ, RZ ;  /* 0x000000ffff0d7224 */ /* 0x000fce00078e00ff */
[----:B------:R-:W-:-:S07]  /*4fd0*/  LEPC R20, `(.L_x_45) ;  /* 0x000000001014794e */ /* 0x000fce0000000000 */
[----:B-1----:R-:W-:Y:S05]  /*4fe0*/  CALL.ABS.NOINC R2 ;  /* 0x0000000002007343 */ /* 0x002fea0003c00000 */
.L_x_45:
[----:B------:R-:W-:Y:S02]  /*4ff0*/  ULDC.64 UR4, c[0x0][0x590] ;  /* 0x0001640000047ab9 */ /* 0x000fe40000000a00 */
[----:B------:R-:W-:-:S04]  /*5000*/  ISETP.NE.U32.AND P0, PT, RZ, UR4, PT ;  /* 0x00000004ff007c0c */ /* 0x000fc8000bf05070 */
[----:B------:R-:W-:-:S13]  /*5010*/  ISETP.NE.AND.EX P0, PT, RZ, UR5, PT, P0 ;  /* 0x00000005ff007c0c */ /* 0x000fda000bf05300 */
[----:B------:R-:W-:Y:S05]  /*5020*/  @!P0 BRA `(.L_x_47) ;  /* 0x0000000000148947 */ /* 0x000fea0003800000 */
[----:B------:R-:W-:-:S04]  /*5030*/  LEA R2, P0, R18, UR4, 0x3 ;  /* 0x0000000412027c11 */ /* 0x000fc8000f8018ff */
[----:B-12---:R-:W-:-:S06]  /*5040*/  LEA.HI.X R3, R18, UR5, R19, 0x3, P0 ;  /* 0x0000000512037c11 */ /* 0x006fcc00080f1c13 */
[----:B------:R-:W2:Y:S04]  /*5050*/  LDG.E.64 R2, desc[UR58][R2.64] ;  /* 0x0000003a02027981 */ /* 0x000ea8000c1e1b00 */
[----:B--2---:R1:W5:Y:S01]  /*5060*/  LD.E R0, desc[UR58][R2.64] ;  /* 0x0000003a02007980 */ /* 0x004362000c101900 */
[----:B------:R-:W-:Y:S05]  /*5070*/  BRA `(.L_x_48) ;  /* 0x0000000000307947 */ /* 0x000fea0003800000 */
.L_x_47:
[----:B------:R-:W-:Y:S02]  /*5080*/  ULDC.64 UR4, c[0x0][0x588] ;  /* 0x0001620000047ab9 */ /* 0x000fe40000000a00 */
[----:B------:R-:W-:-:S04]  /*5090*/  ISETP.NE.U32.AND P0, PT, RZ, UR4, PT ;  /* 0x00000004ff007c0c */ /* 0x000fc8000bf05070 */
[----:B------:R-:W-:-:S13]  /*50a0*/  ISETP.NE.AND.EX P0, PT, RZ, UR5, PT, P0 ;  /* 0x00000005ff007c0c */ /* 0x000fda000bf05300 */
[----:B------:R-:W-:Y:S05]  /*50b0*/  @!P0 BRA `(.L_x_49) ;  /* 0x0000000000188947 */ /* 0x000fea0003800000 */
[----:B-12---:R-:W1:Y:S01]  /*50c0*/  LDC.64 R2, c[0x0][0x588] ;  /* 0x00016200ff027b82 */ /* 0x006e620000000a00 */
[----:B------:R-:W-:Y:S02]  /*50d0*/  ULDC UR4, c[0x0][0x598] ;  /* 0x0001660000047ab9 */ /* 0x000fe40000000800 */
[----:B------:R-:W-:-:S04]  /*50e0*/  IMAD R5, R18, UR4, RZ ;  /* 0x0000000412057c24 */ /* 0x000fc8000f8e02ff */
[----:B-1----:R-:W-:-:S05]  /*50f0*/  IMAD.WIDE R2, R5, 0x4, R2 ;  /* 0x0000000405027825 */ /* 0x002fca00078e0202 */
[----:B------:R2:W5:Y:S01]  /*5100*/  LDG.E R0, desc[UR58][R2.64] ;  /* 0x0000003a02007981 */ /* 0x000562000c1e1900 */
[----:B------:R-:W-:Y:S05]  /*5110*/  BRA `(.L_x_48) ;  /* 0x0000000000087947 */ /* 0x000fea0003800000 */
.L_x_49:
[----:B------:R-:W-:Y:S02]  /*5120*/  ULDC UR4, c[0x0][0x580] ;  /* 0x0001600000047ab9 */ /* 0x000fe40000000800 */
[----:B------:R-:W-:-:S07]  /*5130*/  IMAD.U32 R0, RZ, RZ, UR4 ;  /* 0x00000004ff007e24 */ /* 0x000fce000f8e00ff */
.L_x_48:
[----:B------:R-:W-:Y:S02]  /*5140*/  ULDC.64 UR4, c[0x0][0x5b8] ;  /* 0x00016e0000047ab9 */ /* 0x000fe40000000a00 */
[----:B------:R-:W-:-:S04]  /*5150*/  ISETP.NE.U32.AND P0, PT, RZ, UR4, PT ;  /* 0x00000004ff007c0c */ /* 0x000fc8000bf05070 */
[----:B------:R-:W-:-:S13]  /*5160*/  ISETP.NE.AND.EX P0, PT, RZ, UR5, PT, P0 ;  /* 0x00000005ff007c0c */ /* 0x000fda000bf05300 */
[----:B------:R-:W-:Y:S05]  /*5170*/  @!P0 BRA `(.L_x_50) ;  /* 0x0000000000148947 */ /* 0x000fea0003800000 */
[----:B------:R-:W-:-:S04]  /*5180*/  LEA R4, P0, R18, UR4, 0x3 ;  /* 0x0000000412047c11 */ /* 0x000fc8000f8018ff */
[----:B------:R-:W-:-:S05]  /*5190*/  LEA.HI.X R5, R18, UR5, R19, 0x3, P0 ;  /* 0x0000000512057c11 */ /* 0x000fca00080f1c13 */
[----:B-12---:R-:W2:Y:S04]  /*51a0*/  LDG.E.64 R2, desc[UR58][R4.64] ;  /* 0x0000003a04027981 */ /* 0x006ea8000c1e1b00 */
[----:B--2---:R2:W5:Y:S01]  /*51b0*/  LD.E R2, desc[UR58][R2.64] ;  /* 0x0000003a02027980 */ /* 0x004562000c101900 */
[----:B------:R-:W-:Y:S05]  /*51c0*/  BRA `(.L_x_51) ;  /* 0x0000000000307947 */ /* 0x000fea0003800000 */
.L_x_50:
[----:B------:R-:W-:Y:S02]  /*51d0*/  ULDC.64 UR4, c[0x0][0x5b0] ;  /* 0x00016c0000047ab9 */ /* 0x000fe40000000a00 */
[----:B------:R-:W-:-:S04]  /*51e0*/  ISETP.NE.U32.AND P0, PT, RZ, UR4, PT ;  /* 0x00000004ff007c0c */ /* 0x000fc8000bf05070 */
[----:B------:R-:W-:-:S13]  /*51f0*/  ISETP.NE.AND.EX P0, PT, RZ, UR5, PT, P0 ;  /* 0x00000005ff007c0c */ /* 0x000fda000bf05300 */
[----:B------:R-:W-:Y:S05]  /*5200*/  @!P0 BRA `(.L_x_52) ;  /* 0x0000000000188947 */ /* 0x000fea0003800000 */
[----:B-12---:R-:W1:Y:S01]  /*5210*/  LDC.64 R2, c[0x0][0x5b0] ;  /* 0x00016c00ff027b82 */ /* 0x006e620000000a00 */
[----:B------:R-:W-:Y:S02]  /*5220*/  ULDC UR4, c[0x0][0x5c0] ;  /* 0x0001700000047ab9 */ /* 0x000fe40000000800 */
[----:B------:R-:W-:-:S04]  /*5230*/  IMAD R5, R18, UR4, RZ ;  /* 0x0000000412057c24 */ /* 0x000fc8000f8e02ff */
[----:B-1----:R-:W-:-:S06]  /*5240*/  IMAD.WIDE R2, R5, 0x4, R2 ;  /* 0x0000000405027825 */ /* 0x002fcc00078e0202 */
[----:B------:R1:W5:Y:S01]  /*5250*/  LDG.E R2, desc[UR58][R2.64] ;  /* 0x0000003a02027981 */ /* 0x000362000c1e1900 */
[----:B------:R-:W-:Y:S05]  /*5260*/  BRA `(.L_x_51) ;  /* 0x0000000000087947 */ /* 0x000fea0003800000 */
.L_x_52:
[----:B------:R-:W-:Y:S02]  /*5270*/  ULDC UR4, c[0x0][0x5a8] ;  /* 0x00016a0000047ab9 */ /* 0x000fe40000000800 */
[----:B-12---:R-:W-:-:S07]  /*5280*/  IMAD.U32 R2, RZ, RZ, UR4 ;  /* 0x00000004ff027e24 */ /* 0x006fce000f8e00ff */
.L_x_51:
[----:B------:R-:W-:Y:S01]  /*5290*/  ISETP.GT.U32.AND P0, PT, R152, 0x3e, PT ;  /* 0x0000003e9800780c */ /* 0x000fe20003f04070 */
[----:B------:R-:W-:Y:S01]  /*52a0*/  BSSY B0, `(.L_x_53) ;  /* 0x0000007000007945 */ /* 0x000fe20003800000 */
[----:B------:R-:W-:-:S11]  /*52b0*/  PRMT R8, RZ, 0x7610, R8 ;  /* 0x00007610ff087816 */ /* 0x000fd60000000008 */
[----:B------:R-:W-:Y:S05]  /*52c0*/  @P0 BRA `(.L_x_54) ;  /* 0x0000000000100947 */ /* 0x000fea0003800000 */
[----:B------:R-:W-:-:S03]  /*52d0*/  UMOV UR4, 0xffffffff ;  /* 0xffffffff00047882 */ /* 0x000fc60000000000 */
[----:B------:R-:W-:Y:S05]  /*52e0*/  BRA.DIV UR4, `(.L_x_55) ;  /* 0x0000009604dc7947 */ /* 0x000fea000b800000 */
[----:B------:R-:W-:-:S13]  /*52f0*/  ELECT P6, URZ, PT ;  /* 0x00000000003f782f */ /* 0x000fda00038c0000 */
.L_x_263:
[----:B------:R-:W-:-:S07]  /*5300*/  SEL R8, RZ, 0x1, !P6 ;  /* 0x00000001ff087807 */ /* 0x000fce0007000000 */
.L_x_54:
[----:B------:R-:W-:Y:S05]  /*5310*/  BSYNC B0 ;  /* 0x0000000000007941 */ /* 0x000fea0003800000 */
.L_x_53:
[----:B-12---:R-:W-:-:S05]  /*5320*/  IMAD.U32 R3, RZ, RZ, UR48 ;  /* 0x00000030ff037e24 */ /* 0x006fca000f8e00ff */
[----:B------:R-:W-:-:S13]  /*5330*/  ISETP.NE.AND P1, PT, R3, 0x3, PT ;  /* 0x000000030300780c */ /* 0x000fda0003f25270 */
[----:B------:R-:W-:Y:S05]  /*5340*/  @!P1 BRA `(.L_x_56) ;  /* 0x0000000000049947 */ /* 0x000fea0003800000 */
[----:B------:R-:W-:Y:S01]  /*5350*/  BPT.TRAP 0x1 ;  /* 0x000000040000795c */ /* 0x000fe20000300000 */
.L_x_56:
[----:B------:R-:W-:Y:S01]  /*5360*/  SHF.L.U32 R3, RZ, 0x1f, RZ ;  /* 0x0000001fff037819 */ /* 0x000fe200000006ff */
[----:B------:R-:W-:Y:S01]  /*5370*/  IMAD.MOV.U32 R4, RZ, RZ, RZ ;  /* 0x000000ffff047224 */ /* 0x000fe200078e00ff */
[----:B-----5:R-:W-:Y:S02]  /*5380*/  FSETP.NEU.AND P0, PT, R0, RZ, PT ;  /* 0x000000ff0000720b */ /* 0x020fe40003f0d000 */
[----:B------:R-:W1:Y:S11]  /*5390*/  SYNCS.PHASECHK.TRANS64.TRYWAIT P2, [UR47+0x384a0], R3 ;  /* 0x0384a003ff0075a7 */ /* 0x000e76000804016f */
[----:B------:R-:W-:Y:S01]  /*53a0*/  @P0 LEA R12, R23, UR47, 0x1 ;  /* 0x0000002f170c0c11 */ /* 0x000fe2000f8e08ff */
[----:B-1----:R-:W-:Y:S06]  /*53b0*/  @!P2 BRA `(.L_x_57) ;  /* 0x0000009400c0a947 */ /* 0x002fec0003800000 */
.L_x_264:
[----:B------:R-:W-:Y:S05]  /*53c0*/  @P0 WARPSYNC.ALL ;  /* 0x0000000000000948 */ /* 0x000fea0003800000 */
[----:B-1----:R-:W1:Y:S01]  /*53d0*/  @P0 LDSM.16.MT88.4 R4, [R12+0x30000] ;  /* 0x030000000c04083b */ /* 0x002e620000004200 */
[----:B------:R-:W-:Y:S01]  /*53e0*/  PRMT R8, R8, 0x9910, RZ ;  /* 0x0000991008087816 */ /* 0x000fe200000000ff */
[----:B------:R-:W-:Y:S01]  /*53f0*/  BSSY B0, `(.L_x_58) ;  /* 0x000000d000007945 */ /* 0x000fe20003800000 */
[-C--:B------:R-:W-:Y:S01]  /*5400*/  FMUL R88, R88, R2.reuse ;  /* 0x0000000258587220 */ /* 0x080fe20000400000 */
[-C--:B------:R-:W-:Y:S01]  /*5410*/  FMUL R14, R89, R2.reuse ;  /* 0x00000002590e7220 */ /* 0x080fe20000400000 */
[----:B------:R-:W-:Y:S01]  /*5420*/  ISETP.NE.AND P2, PT, R8, RZ, PT ;  /* 0x000000ff0800720c */ /* 0x000fe20003f45270 */
[----:B------:R-:W-:Y:S01]  /*5430*/  FMUL R90, R90, R2 ;  /* 0x000000025a5a7220 */ /* 0x000fe20000400000 */
[----:B------:R2:W3:Y:S01]  /*5440*/  @P0 LDSM.16.MT88.4 R8, [R12+0x30800] ;  /* 0x030800000c08083b */ /* 0x0004e20000004200 */
[----:B-1----:R-:W-:-:S02]  /*5450*/  HADD2.F32 R13, -RZ, R4.H0_H0 ;  /* 0x20000004ff0d7230 */ /* 0x002fc40000004100 */
[----:B------:R-:W-:Y:S01]  /*5460*/  HADD2.F32 R15, -RZ, R4.H1_H1 ;  /* 0x30000004ff0f7230 */ /* 0x000fe20000004100 */
[----:B--2---:R-:W-:Y:S07]  /*5470*/  @P0 BRA `(.L_x_59) ;  /* 0x0000000000100947 */ /* 0x004fee0003800000 */
[----:B------:R-:W-:Y:S01]  /*5480*/  IMAD.MOV.U32 R5, RZ, RZ, RZ ;  /* 0x000000ffff057224 */ /* 0x000fe200078e00ff */
[----:B------:R-:W-:Y:S02]  /*5490*/  CS2R R6, SRZ ;  /* 0x0000000000067805 */ /* 0x000fe4000001ff00 */
[----:B---3--:R-:W-:Y:S02]  /*54a0*/  CS2R R8, SRZ ;  /* 0x0000000000087805 */ /* 0x008fe4000001ff00 */
[----:B------:R-:W-:-:S07]  /*54b0*/  CS2R R10, SRZ ;  /* 0x00000000000a7805 */ /* 0x000fce000001ff00 */
.L_x_59:
[----:B------:R-:W-:Y:S05]  /*54c0*/  BSYNC B0 ;  /* 0x0000000000007941 */ /* 0x000fea0003800000 */
.L_x_58:
[--C-:B------:R-:W-:Y:S02]  /*54d0*/  HADD2.F32 R19, -RZ, R5.reuse.H1_H1 ;  /* 0x30000005ff137230 */ /* 0x100fe40000004100 */
[----:B------:R-:W-:Y:S01]  /*54e0*/  FMUL R12, R91, R2 ;  /* 0x000000025b0c7220 */ /* 0x000fe20000400000 */
[----:B------:R-:W-:Y:S02]  /*54f0*/  HADD2.F32 R17, -RZ, R5.H0_H0 ;  /* 0x20000005ff117230 */ /* 0x000fe40000004100 */
[-C--:B------:R-:W-:Y:S01]  /*5500*/  FFMA R88, R13, R0.reuse, R88 ;  /* 0x000000000d587223 */ /* 0x080fe20000000058 */
[-C--:B------:R-:W-:Y:S01]  /*5510*/  FFMA R21, R15, R0.reuse, R14 ;  /* 0x000000000f157223 */ /* 0x080fe2000000000e */
[-C--:B------:R-:W-:Y:S01]  /*5520*/  FFMA R89, R19, R0.reuse, R12 ;  /* 0x0000000013597223 */ /* 0x080fe2000000000c */
[--C-:B------:R-:W-:Y:S02]  /*5530*/  HADD2.F32 R13, -RZ, R6.reuse.H0_H0 ;  /* 0x20000006ff0d7230 */ /* 0x100fe40000004100 */
[----:B------:R-:W-:Y:S01]  /*5540*/  FFMA R90, R17, R0, R90 ;  /* 0x00000000115a7223 */ /* 0x000fe2000000005a */
[----:B------:R-:W-:-:S02]  /*5550*/  HADD2.F32 R15, -RZ, R6.H1_H1 ;  /* 0x30000006ff0f7230 */ /* 0x000fc40000004100 */
[-C--:B------:R-:W-:Y:S01]  /*5560*/  FMUL R92, R92, R2.reuse ;  /* 0x000000025c5c7220 */ /* 0x080fe20000400000 */
[-C--:B------:R-:W-:Y:S01]  /*5570*/  FMUL R12, R93, R2.reuse ;  /* 0x000000025d0c7220 */ /* 0x080fe20000400000 */
[--C-:B------:R-:W-:Y:S02]  /*5580*/  HADD2.F32 R17, -RZ, R7.reuse.H0_H0 ;  /* 0x20000007ff117230 */ /* 0x100fe40000004100 */
[-C--:B------:R-:W-:Y:S01]  /*5590*/  FMUL R94, R94, R2.reuse ;  /* 0x000000025e5e7220 */ /* 0x080fe20000400000 */
[----:B------:R-:W-:Y:S02]  /*55a0*/  HADD2.F32 R19, -RZ, R7.H1_H1 ;  /* 0x30000007ff137230 */ /* 0x000fe40000004100 */
[----:B------:R-:W-:Y:S01]  /*55b0*/  FMUL R14, R95, R2 ;  /* 0x000000025f0e7220 */ /* 0x000fe20000400000 */
[-C--:B------:R-:W-:Y:S01]  /*55c0*/  FFMA R92, R13, R0.reuse, R92 ;  /* 0x000000000d5c7223 */ /* 0x080fe2000000005c */
[----:B------:R-:W-:Y:S01]  /*55d0*/  FFMA R91, R15, R0, R12 ;  /* 0x000000000f5b7223 */ /* 0x000fe2000000000c */
[----:B---3--:R-:W-:-:S02]  /*55e0*/  HADD2.F32 R13, -RZ, R8.H0_H0 ;  /* 0x20000008ff0d7230 */ /* 0x008fc40000004100 */
[-C--:B------:R-:W-:Y:S01]  /*55f0*/  FFMA R94, R17, R0.reuse, R94 ;  /* 0x00000000115e7223 */ /* 0x080fe2000000005e */
[----:B------:R-:W-:Y:S02]  /*5600*/  HADD2.F32 R15, -RZ, R8.H1_H1 ;  /* 0x30000008ff0f7230 */ /* 0x000fe40000004100 */
[----:B------:R-:W-:Y:S01]  /*5610*/  FFMA R93, R19, R0, R14 ;  /* 0x00000000135d7223 */ /* 0x000fe2000000000e */
        /* <DEDUP_REMOVED lines=8> */
[----:B------:R-:W-:-:S02]  /*56a0*/  HADD2.F32 R13, -RZ, R10.H0_H0 ;  /* 0x2000000aff0d7230 */ /* 0x000fc40000004100 */
        /* <DEDUP_REMOVED lines=10> */
[-C--:B------:R-:W-:Y:S01]  /*5750*/  FFMA R12, R15, R0.reuse, R12 ;  /* 0x000000000f0c7223 */ /* 0x080fe2000000000c */
[-C--:B------:R-:W-:Y:S01]  /*5760*/  FFMA R17, R17, R0.reuse, R102 ;  /* 0x0000000011117223 */ /* 0x080fe20000000066 */
[----:B------:R-:W-:Y:S01]  /*5770*/  FFMA R14, R19, R0, R14 ;  /* 0x00000000130e7223 */ /* 0x000fe2000000000e */
[----:B------:R-:W-:Y:S01]  /*5780*/  F2FP.F16.F32.PACK_AB R89, R89, R90 ;  /* 0x0000005a5959723e */ /* 0x000fe200000000ff */
[----:B------:R-:W-:Y:S05]  /*5790*/  WARPSYNC.ALL ;  /* 0x0000000000007948 */ /* 0x000fea0003800000 */
[----:B------:R-:W-:Y:S01]  /*57a0*/  F2FP.F16.F32.PACK_AB R97, R97, R98 ;  /* 0x000000626161723e */ /* 0x000fe200000000ff */
[----:B------:R-:W-:Y:S01]  /*57b0*/  BSSY B0, `(.L_x_60) ;  /* 0x000001a000007945 */ /* 0x000fe20003800000 */
[----:B------:R-:W-:-:S02]  /*57c0*/  F2FP.F16.F32.PACK_AB R90, R91, R92 ;  /* 0x0000005c5b5a723e */ /* 0x000fc400000000ff */
[----:B------:R-:W-:Y:S02]  /*57d0*/  F2FP.F16.F32.PACK_AB R98, R12, R13 ;  /* 0x0000000d0c62723e */ /* 0x000fe400000000ff */
[----:B------:R-:W-:Y:S02]  /*57e0*/  F2FP.F16.F32.PACK_AB R88, R21, R88 ;  /* 0x000000581558723e */ /* 0x000fe400000000ff */
[----:B------:R-:W-:Y:S02]  /*57f0*/  F2FP.F16.F32.PACK_AB R91, R93, R94 ;  /* 0x0000005e5d5b723e */ /* 0x000fe400000000ff */
[----:B------:R-:W-:Y:S02]  /*5800*/  LEA R12, R23, UR47, 0x1 ;  /* 0x0000002f170c7c11 */ /* 0x000fe4000f8e08ff */
[----:B------:R-:W-:Y:S02]  /*5810*/  F2FP.F16.F32.PACK_AB R96, R95, R96 ;  /* 0x000000605f60723e */ /* 0x000fe400000000ff */
[----:B------:R-:W-:Y:S01]  /*5820*/  F2FP.F16.F32.PACK_AB R99, R14, R17 ;  /* 0x000000110e63723e */ /* 0x000fe200000000ff */
[----:B------:R1:W-:Y:S04]  /*5830*/  STSM.16.MT88.4 [R12+0x30000], R88 ;  /* 0x030000580c007844 */ /* 0x0003e80000004200 */
[----:B------:R1:W-:Y:S01]  /*5840*/  STSM.16.MT88.4 [R12+0x30800], R96 ;  /* 0x030800600c007844 */ /* 0x0003e20000004200 */
[----:B------:R-:W-:Y:S01]  /*5850*/  @!PT LDS RZ, [RZ] ;  /* 0x00000000fffff984 */ /* 0x000fe20000000800 */
[----:B------:R-:W-:Y:S01]  /*5860*/  @!PT LDS RZ, [RZ] ;  /* 0x00000000fffff984 */ /* 0x000fe20000000800 */
[----:B------:R-:W-:Y:S01]  /*5870*/  @!PT LDS RZ, [RZ] ;  /* 0x00000000fffff984 */ /* 0x000fe20000000800 */
[----:B------:R-:W-:Y:S01]  /*5880*/  @!PT LDS RZ, [RZ] ;  /* 0x00000000fffff984 */ /* 0x000fe20000000800 */
[----:B------:R2:W-:Y:S06]  /*5890*/  MEMBAR.ALL.CTA ;  /* 0x0000000000007992 */ /* 0x0005ec0000008000 */
[----:B--2---:R-:W2:Y:S02]  /*58a0*/  FENCE.VIEW.ASYNC.S ;  /* 0x00000000000073c6 */ /* 0x004ea40000000000 */
[----:B--2---:R-:W-:Y:S06]  /*58b0*/  BAR.SYNC.DEFER_BLOCKING 0x1, 0x100 ;  /* 0x0044000000007b1d */ /* 0x004fec0000010000 */
[----:B------:R-:W-:Y:S05]  /*58c0*/  @!P2 BRA `(.L_x_61) ;  /* 0x000000000020a947 */ /* 0x000fea0003800000 */
[----:B------:R-:W-:Y:S02]  /*58d0*/  UIADD3 UR44, UR47, 0x30000, URZ ;  /* 0x000300002f2c7890 */ /* 0x000fe4000fffe03f */
[----:B------:R-:W-:Y:S02]  /*58e0*/  UIADD3 UR5, UR45, 0x40, URZ ;  /* 0x000000402d057890 */ /* 0x000fe4000fffe03f */
[----:B------:R-:W-:Y:S01]  /*58f0*/  UIADD3 UR4, UR47, 0x31000, URZ ;  /* 0x000310002f047890 */ /* 0x000fe2000fffe03f */
[----:B------:R-:W-:-:S04]  /*5900*/  UMOV UR6, UR46 ;  /* 0x0000002e00067c82 */ /* 0x000fc80008000000 */
[----:B------:R2:W-:Y:S04]  /*5910*/  UTMASTG.2D [UR44], [UR60] ;  /* 0x0000002c3c0073b5 */ /* 0x0005e80008008000 */
[----:B------:R2:W-:Y:S01]  /*5920*/  UTMASTG.2D [UR4], [UR60] ;  /* 0x000000043c0073b5 */ /* 0x0005e20008008000 */
[----:B------:R0:W-:Y:S01]  /*5930*/  UTMACMDFLUSH ;  /* 0x00000000000079b7 */ /* 0x0001e20000000000 */
[----:B--2---:R-:W-:-:S04]  /*5940*/  DEPBAR.LE SB0, 0x1 ;  /* 0x000080400000791a */ /* 0x004fc80000000000 */
.L_x_61:
[----:B------:R-:W-:Y:S05]  /*5950*/  BSYNC B0 ;  /* 0x0000000000007941 */ /* 0x000fea0003800000 */
.L_x_60:
[----:B------:R-:W-:Y:S01]  /*5960*/  BAR.SYNC.DEFER_BLOCKING 0x1, 0x100 ;  /* 0x0044000000007b1d */ /* 0x000fe20000010000 */
[----:B------:R-:W-:-:S13]  /*5970*/  ISETP.NE.AND P3, PT, RZ, UR36, PT ;  /* 0x00000024ff007c0c */ /* 0x000fda000bf65270 */
[----:B------:R-:W-:Y:S05]  /*5980*/  @!P3 BRA `(.L_x_62) ;  /* 0x000000000024b947 */ /* 0x000fea0003800000 */
[----:B------:R-:W-:Y:S05]  /*5990*/  @!P1 BRA `(.L_x_63) ;  /* 0x0000000000049947 */ /* 0x000fea0003800000 */
[----:B------:R-:W-:Y:S01]  /*59a0*/  BPT.TRAP 0x1 ;  /* 0x000000040000795c */ /* 0x000fe20000300000 */
.L_x_63:
[----:B------:R-:W-:Y:S02]  /*59b0*/  ULEA UR4, UR56, UR47, 0x3 ;  /* 0x0000002f38047291 */ /* 0x000fe4000f8e183f */
[----:B------:R-:W-:Y:S02]  /*59c0*/  UIADD3 UR56, UR56, 0x1, URZ ;  /* 0x0000000138387890 */ /* 0x000fe4000fffe03f */
[----:B------:R-:W-:Y:S02]  /*59d0*/  UIADD3 UR4, UR4, 0x384c0, URZ ;  /* 0x000384c004047890 */ /* 0x000fe4000fffe03f */
[----:B------:R-:W-:Y:S02]  /*59e0*/  UISETP.NE.AND UP0, UPT, UR56, 0x4, UPT ;  /* 0x000000043800788c */ /* 0x000fe4000bf05270 */
[----:B------:R-:W-:Y:S02]  /*59f0*/  UPRMT UR4, UR43, 0x654, UR4 ;  /* 0x000006542b047896 */ /* 0x000fe40008000004 */
[----:B------:R-:W-:-:S07]  /*5a00*/  USEL UR56, UR56, URZ, UP0 ;  /* 0x0000003f38387287 */ /* 0x000fce0008000000 */
[----:B------:R-:W-:Y:S05]  /*5a10*/  SYNCS.ARRIVE.TRANS64.RED.A1T0 RZ, [UR4], RZ ;  /* 0x000000ffffff79a7 */ /* 0x000fea0008100404 */
.L_x_62:
[----:B------:R-:W-:Y:S05]  /*5a20*/  @!P1 BRA `(.L_x_64) ;  /* 0x0000000000049947 */ /* 0x000fea0003800000 */
[----:B------:R-:W-:Y:S01]  /*5a30*/  BPT.TRAP 0x1 ;  /* 0x000000040000795c */ /* 0x000fe20000300000 */
.L_x_64:
[----:B------:R-:W2:Y:S02]  /*5a40*/  SYNCS.PHASECHK.TRANS64.TRYWAIT P3, [UR47+0x384a8], R3 ;  /* 0x0384a803ff0075a7 */ /* 0x000ea4000806016f */
[----:B--2---:R-:W-:Y:S05]  /*5a50*/  @!P3 BRA `(.L_x_65) ;  /* 0x000000900030b947 */ /* 0x004fea0003800000 */
.L_x_265:
[----:B------:R-:W-:Y:S05]  /*5a60*/  @P0 WARPSYNC.ALL ;  /* 0x0000000000000948 */ /* 0x000fea0003800000 */
[----:B------:R-:W2:Y:S01]  /*5a70*/  @P0 LDSM.16.MT88.4 R4, [R12+0x32000] ;  /* 0x032000000c04083b */ /* 0x000ea20000004200 */
[-C--:B------:R-:W-:Y:S01]  /*5a80*/  FMUL R13, R24, R2.reuse ;  /* 0x00000002180d7220 */ /* 0x080fe20000400000 */
[-C--:B------:R-:W-:Y:S01]  /*5a90*/  FMUL R25, R25, R2.reuse ;  /* 0x0000000219197220 */ /* 0x080fe20000400000 */
[-C--:B------:R-:W-:Y:S01]  /*5aa0*/  FMUL R15, R26, R2.reuse ;  /* 0x000000021a0f7220 */ /* 0x080fe20000400000 */
[----:B------:R-:W3:Y:S01]  /*5ab0*/  @P0 LDSM.16.MT88.4 R8, [R12+0x32800] ;  /* 0x032800000c08083b */ /* 0x000ee20000004200 */
[-C--:B------:R-:W-:Y:S01]  /*5ac0*/  FMUL R27, R27, R2.reuse ;  /* 0x000000021b1b7220 */ /* 0x080fe20000400000 */
        /* <DEDUP_REMOVED lines=8> */
[----:B------:R-:W-:Y:S01]  /*5b50*/  FMUL R39, R39, R2 ;  /* 0x0000000227277220 */ /* 0x000fe20000400000 */
[----:B------:R-:W-:Y:S05]  /*5b60*/  WARPSYNC.ALL ;  /* 0x0000000000007948 */ /* 0x000fea0003800000 */
[----:B------:R-:W-:Y:S01]  /*5b70*/  BSSY B0, `(.L_x_66) ;  /* 0x0000040000007945 */ /* 0x000fe20003800000 */
[----:B--2---:R-:W-:-:S02]  /*5b80*/  HADD2.F32 R14, -RZ, R4.H0_H0 ;  /* 0x20000004ff0e7230 */ /* 0x004fc40000004100 */
[----:B------:R-:W-:Y:S02]  /*5b90*/  HADD2.F32 R16, -RZ, R4.H1_H1 ;  /* 0x30000004ff107230 */ /* 0x000fe40000004100 */
[--C-:B------:R-:W-:Y:S02]  /*5ba0*/  HADD2.F32 R18, -RZ, R5.reuse.H0_H0 ;  /* 0x20000005ff127230 */ /* 0x100fe40000004100 */
[-C--:B------:R-:W-:Y:S01]  /*5bb0*/  FFMA R13, R14, R0.reuse, R13 ;  /* 0x000000000e0d7223 */ /* 0x080fe2000000000d */
[----:B------:R-:W-:Y:S02]  /*5bc0*/  HADD2.F32 R20, -RZ, R5.H1_H1 ;  /* 0x30000005ff147230 */ /* 0x000fe40000004100 */
[-C--:B------:R-:W-:Y:S01]  /*5bd0*/  FFMA R14, R16, R0.reuse, R25 ;  /* 0x00000000100e7223 */ /* 0x080fe20000000019 */
[----:B------:R-:W-:Y:S02]  /*5be0*/  HADD2.F32 R24, -RZ, R7.H0_H0 ;  /* 0x20000007ff187230 */ /* 0x000fe40000004100 */
[----:B------:R-:W-:Y:S01]  /*5bf0*/  FFMA R15, R18, R0, R15 ;  /* 0x00000000120f7223 */ /* 0x000fe2000000000f */
[----:B------:R-:W-:-:S02]  /*5c00*/  HADD2.F32 R18, -RZ, R6.H0_H0 ;  /* 0x20000006ff127230 */ /* 0x000fc40000004100 */
[-C--:B------:R-:W-:Y:S01]  /*5c10*/  FFMA R16, R20, R0.reuse, R27 ;  /* 0x0000000014107223 */ /* 0x080fe2000000001b */
[----:B------:R-:W-:Y:S02]  /*5c20*/  HADD2.F32 R20, -RZ, R6.H1_H1 ;  /* 0x30000006ff147230 */ /* 0x000fe40000004100 */
[-C--:B------:R-:W-:Y:S01]  /*5c30*/  FFMA R19, R24, R0.reuse, R19 ;  /* 0x0000000018137223 */ /* 0x080fe20000000013 */
[----:B------:R-:W-:Y:S02]  /*5c40*/  HADD2.F32 R26, -RZ, R7.H1_H1 ;  /* 0x30000007ff1a7230 */ /* 0x000fe40000004100 */
[-C--:B------:R-:W-:Y:S01]  /*5c50*/  FFMA R17, R18, R0.reuse, R17 ;  /* 0x0000000012117223 */ /* 0x080fe20000000011 */
[----:B---3--:R-:W-:Y:S02]  /*5c60*/  HADD2.F32 R24, -RZ, R8.H0_H0 ;  /* 0x20000008ff187230 */ /* 0x008fe40000004100 */
[----:B------:R-:W-:Y:S01]  /*5c70*/  FFMA R18, R20, R0, R29 ;  /* 0x0000000014127223 */ /* 0x000fe2000000001d */
[----:B------:R-:W-:-:S02]  /*5c80*/  HADD2.F32 R28, -RZ, R9.H0_H0 ;  /* 0x20000009ff1c7230 */ /* 0x000fc40000004100 */
[----:B------:R-:W-:Y:S01]  /*5c90*/  FFMA R20, R26, R0, R31 ;  /* 0x000000001a147223 */ /* 0x000fe2000000001f */
[----:B------:R-:W-:Y:S02]  /*5ca0*/  HADD2.F32 R26, -RZ, R8.H1_H1 ;  /* 0x30000008ff1a7230 */ /* 0x000fe40000004100 */
[----:B------:R-:W-:Y:S01]  /*5cb0*/  FMUL R25, R34, R2 ;  /* 0x0000000222197220 */ /* 0x000fe20000400000 */
[----:B------:R-:W-:Y:S02]  /*5cc0*/  HADD2.F32 R30, -RZ, R9.H1_H1 ;  /* 0x30000009ff1e7230 */ /* 0x000fe40000004100 */
[----:B------:R-:W-:Y:S01]  /*5cd0*/  FFMA R21, R24, R0, R21 ;  /* 0x0000000018157223 */ /* 0x000fe20000000015 */
[----:B------:R-:W-:Y:S01]  /*5ce0*/  FMUL R27, R36, R2 ;  /* 0x00000002241b7220 */ /* 0x000fe20000400000 */
[-C--:B------:R-:W-:Y:S01]  /*5cf0*/  FFMA R24, R26, R0.reuse, R33 ;  /* 0x000000001a187223 */ /* 0x080fe20000000021 */
[-C--:B------:R-:W-:Y:S01]  /*5d00*/  FFMA R25, R28, R0.reuse, R25 ;  /* 0x000000001c197223 */ /* 0x080fe20000000019 */
[----:B------:R-:W-:Y:S01]  /*5d10*/  FFMA R26, R30, R0, R35 ;  /* 0x000000001e1a7223 */ /* 0x000fe20000000023 */
[----:B------:R-:W-:-:S02]  /*5d20*/  HADD2.F32 R28, -RZ, R10.H0_H0 ;  /* 0x2000000aff1c7230 */ /* 0x000fc40000004100 */
[----:B------:R-:W-:Y:S01]  /*5d30*/  FMUL R29, R38, R2 ;  /* 0x00000002261d7220 */ /* 0x000fe20000400000 */
[----:B------:R-:W-:Y:S01]  /*5d40*/  HADD2.F32 R30, -RZ, R10.H1_H1 ;  /* 0x3000000aff1e7230 */ /* 0x000fe20000004100 */
[----:B------:R-:W-:Y:S01]  /*5d50*/  F2FP.F16.F32.PACK_AB R33, R16, R15 ;  /* 0x0000000f1021723e */ /* 0x000fe200000000ff */
[--C-:B------:R-:W-:Y:S02]  /*5d60*/  HADD2.F32 R32, -RZ, R11.reuse.H0_H0 ;  /* 0x2000000bff207230 */ /* 0x100fe40000004100 */
[-C--:B------:R-:W-:Y:S01]  /*5d70*/  FFMA R27, R28, R0.reuse, R27 ;  /* 0x000000001c1b7223 */ /* 0x080fe2000000001b */
[----:B------:R-:W-:Y:S02]  /*5d80*/  HADD2.F32 R34, -RZ, R11.H1_H1 ;  /* 0x3000000bff227230 */ /* 0x000fe40000004100 */
[-C--:B------:R-:W-:Y:S01]  /*5d90*/  FFMA R28, R30, R0.reuse, R37 ;  /* 0x000000001e1c7223 */ /* 0x080fe20000000025 */
[----:B------:R-:W-:Y:S01]  /*5da0*/  F2FP.F16.F32.PACK_AB R25, R26, R25 ;  /* 0x000000191a19723e */ /* 0x000fe200000000ff */
[-C--:B------:R-:W-:Y:S01]  /*5db0*/  FFMA R29, R32, R0.reuse, R29 ;  /* 0x00000000201d7223 */ /* 0x080fe2000000001d */
[----:B------:R-:W-:Y:S01]  /*5dc0*/  F2FP.F16.F32.PACK_AB R32, R14, R13 ;  /* 0x0000000d0e20723e */ /* 0x000fe200000000ff */
[----:B------:R-:W-:Y:S01]  /*5dd0*/  FFMA R30, R34, R0, R39 ;  /* 0x00000000221e7223 */ /* 0x000fe20000000027 */
[----:B------:R-:W-:-:S02]  /*5de0*/  F2FP.F16.F32.PACK_AB R34, R18, R17 ;  /* 0x000000111222723e */ /* 0x000fc400000000ff */
[----:B------:R-:W-:Y:S02]  /*5df0*/  F2FP.F16.F32.PACK_AB R35, R20, R19 ;  /* 0x000000131423723e */ /* 0x000fe400000000ff */
[----:B------:R-:W-:Y:S02]  /*5e00*/  F2FP.F16.F32.PACK_AB R26, R28, R27 ;  /* 0x0000001b1c1a723e */ /* 0x000fe400000000ff */
[----:B------:R-:W-:Y:S01]  /*5e10*/  F2FP.F16.F32.PACK_AB R24, R24, R21 ;  /* 0x000000151818723e */ /* 0x000fe200000000ff */
[----:B------:R2:W-:Y:S01]  /*5e20*/  STSM.16.MT88.4 [R12+0x32000], R32 ;  /* 0x032000200c007844 */ /* 0x0005e20000004200 */
[----:B------:R-:W-:-:S05]  /*5e30*/  F2FP.F16.F32.PACK_AB R27, R30, R29 ;  /* 0x0000001d1e1b723e */ /* 0x000fca00000000ff */
[----:B------:R2:W-:Y:S01]  /*5e40*/  STSM.16.MT88.4 [R12+0x32800], R24 ;  /* 0x032800180c007844 */ /* 0x0005e20000004200 */
[----:B------:R-:W-:Y:S01]  /*5e50*/  @!PT LDS RZ, [RZ] ;  /* 0x00000000fffff984 */ /* 0x000fe20000000800 */
[----:B------:R-:W-:Y:S01]  /*5e60*/  @!PT LDS RZ, [RZ] ;  /* 0x00000000fffff984 */ /* 0x000fe20000000800 */
[----:B------:R-:W-:Y:S01]  /*5e70*/  @!PT LDS RZ, [RZ] ;  /* 0x00000000fffff984 */ /* 0x000fe20000000800 */
[----:B------:R-:W-:Y:S01]  /*5e80*/  @!PT LDS RZ, [RZ] ;  /* 0x00000000fffff984 */ /* 0x000fe20000000800 */
[----:B------:R3:W-:Y:S06]  /*5e90*/  MEMBAR.ALL.CTA ;  /* 0x0000000000007992 */ /* 0x0007ec0000008000 */
[----:B---3--:R-:W3:Y:S02]  /*5ea0*/  FENCE.VIEW.ASYNC.S ;  /* 0x00000000000073c6 */ /* 0x008ee40000000000 */
[----:B---3--:R-:W-:Y:S06]  /*5eb0*/  BAR.SYNC.DEFER_BLOCKING 0x1, 0x100 ;  /* 0x0044000000007b1d */ /* 0x008fec0000010000 */
[----:B------:R-:W-:Y:S05]  /*5ec0*/  @!P2 BRA `(.L_x_67) ;  /* 0x000000000028a947 */ /* 0x000fea0003800000 */
[----:B------:R-:W-:Y:S02]  /*5ed0*/  UIADD3 UR5, UR45, 0x80, URZ ;  /* 0x000000802d057890 */ /* 0x000fe4000fffe03f */
[----:B------:R-:W-:Y:S02]  /*5ee0*/  UIADD3 UR4, UR47, 0x32000, URZ ;  /* 0x000320002f047890 */ /* 0x000fe4000fffe03f */
[----:B------:R-:W-:Y:S02]  /*5ef0*/  UIADD3 UR9, UR45, 0xc0, URZ ;  /* 0x000000c02d097890 */ /* 0x000fe4000fffe03f */
[----:B------:R-:W-:Y:S01]  /*5f00*/  UIADD3 UR8, UR47, 0x33000, URZ ;  /* 0x000330002f087890 */ /* 0x000fe2000fffe03f */
[----:B------:R-:W-:Y:S01]  /*5f10*/  UMOV UR6, UR46 ;  /* 0x0000002e00067c82 */ /* 0x000fe20008000000 */
[----:B------:R-:W-:-:S03]  /*5f20*/  UMOV UR10, UR46 ;  /* 0x0000002e000a7c82 */ /* 0x000fc60008000000 */
[----:B------:R3:W-:Y:S04]  /*5f30*/  UTMASTG.2D [UR4], [UR60] ;  /* 0x000000043c0073b5 */ /* 0x0007e80008008000 */
[----:B------:R3:W-:Y:S01]  /*5f40*/  UTMASTG.2D [UR8], [UR60] ;  /* 0x000000083c0073b5 */ /* 0x0007e20008008000 */
[----:B------:R0:W-:Y:S01]  /*5f50*/  UTMACMDFLUSH ;  /* 0x00000000000079b7 */ /* 0x0001e20000000000 */
[----:B---3--:R-:W-:-:S04]  /*5f60*/  DEPBAR.LE SB0, 0x1 ;  /* 0x000080400000791a */ /* 0x008fc80000000000 */
.L_x_67:
[----:B------:R-:W-:Y:S05]  /*5f70*/  BSYNC B0 ;  /* 0x0000000000007941 */ /* 0x000fea0003800000 */
.L_x_66:
[----:B------:R-:W-:Y:S06]  /*5f80*/  BAR.SYNC.DEFER_BLOCKING 0x1, 0x100 ;  /* 0x0044000000007b1d */ /* 0x000fec0000010000 */
[----:B------:R-:W-:Y:S05]  /*5f90*/  @!P1 BRA `(.L_x_68) ;  /* 0x0000000000049947 */ /* 0x000fea0003800000 */
[----:B------:R-:W-:Y:S01]  /*5fa0*/  BPT.TRAP 0x1 ;  /* 0x000000040000795c */ /* 0x000fe20000300000 */
.L_x_68:
[----:B------:R-:W-:-:S04]  /*5fb0*/  ULEA UR4, UR56, UR47, 0x3 ;  /* 0x0000002f38047291 */ /* 0x000fc8000f8e183f */
[----:B------:R-:W-:-:S04]  /*5fc0*/  UIADD3 UR4, UR4, 0x384c0, URZ ;  /* 0x000384c004047890 */ /* 0x000fc8000fffe03f */
[----:B------:R-:W-:-:S09]  /*5fd0*/  UPRMT UR4, UR43, 0x654, UR4 ;  /* 0x000006542b047896 */ /* 0x000fd20008000004 */
[----:B------:R-:W-:Y:S01]  /*5fe0*/  SYNCS.ARRIVE.TRANS64.RED.A1T0 RZ, [UR4], RZ ;  /* 0x000000ffffff79a7 */ /* 0x000fe20008100404 */
[----:B------:R-:W-:Y:S05]  /*5ff0*/  @!P1 BRA `(.L_x_69) ;  /* 0x0000000000049947 */ /* 0x000fea0003800000 */
[----:B------:R-:W-:Y:S01]  /*6000*/  BPT.TRAP 0x1 ;  /* 0x000000040000795c */ /* 0x000fe20000300000 */
.L_x_69:
[----:B------:R-:W3:Y:S02]  /*6010*/  SYNCS.PHASECHK.TRANS64.TRYWAIT P3, [UR47+0x384b0], R3 ;  /* 0x0384b003ff0075a7 */ /* 0x000ee4000806016f */
[----:B---3--:R-:W-:Y:S05]  /*6020*/  @!P3 BRA `(.L_x_70) ;  /* 0x0000008800d4b947 */ /* 0x008fea0003800000 */
.L_x_266:
[----:B------:R-:W-:Y:S05]  /*6030*/  @P0 WARPSYNC.ALL ;  /* 0x0000000000000948 */ /* 0x000fea0003800000 */
[----:B------:R-:W3:Y:S01]  /*6040*/  @P0 LDSM.16.MT88.4 R4, [R12+0x34000] ;  /* 0x034000000c04083b */ /* 0x000ee20000004200 */
[-C--:B------:R-:W-:Y:S01]  /*6050*/  FMUL R13, R104, R2.reuse ;  /* 0x00000002680d7220 */ /* 0x080fe20000400000 */
[-C--:B------:R-:W-:Y:S01]  /*6060*/  FMUL R105, R105, R2.reuse ;  /* 0x0000000269697220 */ /* 0x080fe20000400000 */
[-C--:B------:R-:W-:Y:S01]  /*6070*/  FMUL R15, R106, R2.reuse ;  /* 0x000000026a0f7220 */ /* 0x080fe20000400000 */
[----:B------:R-:W4:Y:S01]  /*6080*/  @P0 LDSM.16.MT88.4 R8, [R12+0x34800] ;  /* 0x034800000c08083b */ /* 0x000f220000004200 */
[-C--:B------:R-:W-:Y:S01]  /*6090*/  FMUL R107, R107, R2.reuse ;  /* 0x000000026b6b7220 */ /* 0x080fe20000400000 */
[-C--:B------:R-:W-:Y:S01]  /*60a0*/  FMUL R17, R108, R2.reuse ;  /* 0x000000026c117220 */ /* 0x080fe20000400000 */
[-C--:B------:R-:W-:Y:S01]  /*60b0*/  FMUL R109, R109, R2.reuse ;  /* 0x000000026d6d7220 */ /* 0x080fe20000400000 */
[-C--:B------:R-:W-:Y:S01]  /*60c0*/  FMUL R19, R110, R2.reuse ;  /* 0x000000026e137220 */ /* 0x080fe20000400000 */
[-C--:B------:R-:W-:Y:S01]  /*60d0*/  FMUL R111, R111, R2.reuse ;  /* 0x000000026f6f7220 */ /* 0x080fe20000400000 */
[-C--:B------:R-:W-:Y:S01]  /*60e0*/  FMUL R21, R112, R2.reuse ;  /* 0x0000000270157220 */ /* 0x080fe20000400000 */
[-C--:B------:R-:W-:Y:S01]  /*60f0*/  FMUL R113, R113, R2.reuse ;  /* 0x0000000271717220 */ /* 0x080fe20000400000 */
[-C--:B--2---:R-:W-:Y:S01]  /*6100*/  FMUL R25, R114, R2.reuse ;  /* 0x0000000272197220 */ /* 0x084fe20000400000 */
[-C--:B------:R-:W-:Y:S01]  /*6110*/  FMUL R115, R115, R2.reuse ;  /* 0x0000000273737220 */ /* 0x080fe20000400000 */
[-C--:B------:R-:W-:Y:S01]  /*6120*/  FMUL R27, R116, R2.reuse ;  /* 0x00000002741b7220 */ /* 0x080fe20000400000 */
[-C--:B------:R-:W-:Y:S01]  /*6130*/  FMUL R117, R117, R2.reuse ;  /* 0x0000000275757220 */ /* 0x080fe20000400000 */
[-C--:B------:R-:W-:Y:S01]  /*6140*/  FMUL R29, R118, R2.reuse ;  /* 0x00000002761d7220 */ /* 0x080fe20000400000 */
[----:B------:R-:W-:Y:S01]  /*6150*/  FMUL R119, R119, R2 ;  /* 0x0000000277777220 */ /* 0x000fe20000400000 */
[----:B------:R-:W-:Y:S05]  /*6160*/  WARPSYNC.ALL ;  /* 0x0000000000007948 */ /* 0x000fea0003800000 */
[----:B------:R-:W-:Y:S01]  /*6170*/  BSSY B0, `(.L_x_71) ;  /* 0x000003d000007945 */ /* 0x000fe20003800000 */
[----:B---3--:R-:W-:-:S02]  /*6180*/  HADD2.F32 R14, -RZ, R4.H0_H0 ;  /* 0x20000004ff0e7230 */ /* 0x008fc40000004100 */
        /* <DEDUP_REMOVED lines=13> */
[----:B----4-:R-:W-:Y:S02]  /*6260*/  HADD2.F32 R24, -RZ, R8.H0_H0 ;  /* 0x20000008ff187230 */ /* 0x010fe40000004100 */
[----:B------:R-:W-:Y:S01]  /*6270*/  FFMA R18, R20, R0, R109 ;  /* 0x0000000014127223 */ /* 0x000fe2000000006d */
[----:B------:R-:W-:-:S02]  /*6280*/  HADD2.F32 R28, -RZ, R9.H0_H0 ;  /* 0x20000009ff1c7230 */ /* 0x000fc40000004100 */
[-C--:B------:R-:W-:Y:S01]  /*6290*/  FFMA R20, R26, R0.reuse, R111 ;  /* 0x000000001a147223 */ /* 0x080fe2000000006f */
[----:B------:R-:W-:Y:S02]  /*62a0*/  HADD2.F32 R26, -RZ, R8.H1_H1 ;  /* 0x30000008ff1a7230 */ /* 0x000fe40000004100 */
        /* <DEDUP_REMOVED lines=41> */
.L_x_72:
[----:B------:R-:W-:Y:S05]  /*6540*/  BSYNC B0 ;  /* 0x0000000000007941 */ /* 0x000fea0003800000 */
.L_x_71:
[----:B------:R-:W-:Y:S06]  /*6550*/  BAR.SYNC.DEFER_BLOCKING 0x1, 0x100 ;  /* 0x0044000000007b1d */ /* 0x000fec0000010000 */
[----:B------:R-:W-:Y:S05]  /*6560*/  @!P1 BRA `(.L_x_73) ;  /* 0x0000000000049947 */ /* 0x000fea0003800000 */
[----:B------:R-:W-:Y:S01]  /*6570*/  BPT.TRAP 0x1 ;  /* 0x000000040000795c */ /* 0x000fe20000300000 */
.L_x_73:
[----:B------:R-:W-:-:S04]  /*6580*/  UIADD3 UR56, UR56, 0x1, URZ ;  /* 0x0000000138387890 */ /* 0x000fc8000fffe03f */
[----:B------:R-:W-:-:S04]  /*6590*/  UISETP.NE.AND UP0, UPT, UR56, 0x4, UPT ;  /* 0x000000043800788c */ /* 0x000fc8000bf05270 */
[----:B------:R-:W-:-:S04]  /*65a0*/  USEL UR56, UR56, URZ, UP0 ;  /* 0x0000003f38387287 */ /* 0x000fc80008000000 */
[----:B------:R-:W-:-:S04]  /*65b0*/  ULEA UR4, UR56, UR47, 0x3 ;  /* 0x0000002f38047291 */ /* 0x000fc8000f8e183f */
[----:B------:R-:W-:-:S04]  /*65c0*/  UIADD3 UR4, UR4, 0x384c0, URZ ;  /* 0x000384c004047890 */ /* 0x000fc8000fffe03f */
[----:B------:R-:W-:-:S09]  /*65d0*/  UPRMT UR4, UR43, 0x654, UR4 ;  /* 0x000006542b047896 */ /* 0x000fd20008000004 */
[----:B------:R-:W-:Y:S01]  /*65e0*/  SYNCS.ARRIVE.TRANS64.RED.A1T0 RZ, [UR4], RZ ;  /* 0x000000ffffff79a7 */ /* 0x000fe20008100404 */
[----:B------:R-:W-:Y:S05]  /*65f0*/  @!P1 BRA `(.L_x_74) ;  /* 0x0000000000049947 */ /* 0x000fea0003800000 */
[----:B------:R-:W-:Y:S01]  /*6600*/  BPT.TRAP 0x1 ;  /* 0x000000040000795c */ /* 0x000fe20000300000 */
.L_x_74:
[----:B------:R-:W3:Y:S02]  /*6610*/  SYNCS.PHASECHK.TRANS64.TRYWAIT P3, [UR47+0x384b8], R3 ;  /* 0x0384b803ff0075a7 */ /* 0x000ee4000806016f */
[----:B---3--:R-:W-:Y:S05]  /*6620*/  @!P3 BRA `(.L_x_75) ;  /* 0x00000084006cb947 */ /* 0x008fea0003800000 */
.L_x_267:
[----:B------:R-:W-:Y:S05]  /*6630*/  @P0 WARPSYNC.ALL ;  /* 0x0000000000000948 */ /* 0x000fea0003800000 */
[----:B------:R-:W4:Y:S01]  /*6640*/  @P0 LDSM.16.MT88.4 R4, [R12+0x36000] ;  /* 0x036000000c04083b */ /* 0x000f220000004200 */
[-C--:B---3--:R-:W-:Y:S01]  /*6650*/  FMUL R3, R40, R2.reuse ;  /* 0x0000000228037220 */ /* 0x088fe20000400000 */
        /* <DEDUP_REMOVED lines=15> */
[----:B------:R-:W-:Y:S01]  /*6750*/  FMUL R55, R55, R2 ;  /* 0x0000000237377220 */ /* 0x000fe20000400000 */
[----:B------:R-:W-:Y:S05]  /*6760*/  WARPSYNC.ALL ;  /* 0x0000000000007948 */ /* 0x000fea0003800000 */
[----:B------:R-:W-:Y:S01]  /*6770*/  BSSY B0, `(.L_x_76) ;  /* 0x000003d000007945 */ /* 0x000fe20003800000 */
[----:B----4-:R-:W-:-:S02]  /*6780*/  HADD2.F32 R14, -RZ, R4.H0_H0 ;  /* 0x20000004ff0e7230 */ /* 0x010fc40000004100 */
        /* <DEDUP_REMOVED lines=38> */
[----:B------:R-:W-:Y:S02]  /*69f0*/  F2FP.F16.F32.PACK_AB R18, R28, R25 ;  /* 0x000000191c12723e */ /* 0x000fe400000000ff */
        /* <DEDUP_REMOVED lines=13> */
[----:B------:R-:W-:Y:S02]  /*6ad0*/  UIADD3 UR9, UR45, 0xc0, URZ ;  /* 0x000000c02d097890 */ /* 0x000fe4000fffe03f */
[----:B------:R-:W-:Y:S01]  /*6ae0*/  UIADD3 UR8, UR47, 0x37000, URZ ;  /* 0x000370002f087890 */ /* 0x000fe2000fffe03f */
[----:B------:R-:W-:-:S04]  /*6af0*/  UMOV UR10, UR6 ;  /* 0x00000006000a7c82 */ /* 0x000fc80008000000 */
[----:B------:R3:W-:Y:S04]  /*6b00*/  UTMASTG.2D [UR4], [UR60] ;  /* 0x000000043c0073b5 */ /* 0x0007e80008008000 */
[----:B------:R3:W-:Y:S01]  /*6b10*/  UTMASTG.2D [UR8], [UR60] ;  /* 0x000000083c0073b5 */ /* 0x0007e20008008000 */
[----:B------:R0:W-:Y:S01]  /*6b20*/  UTMACMDFLUSH ;  /* 0x00000000000079b7 */ /* 0x0001e20000000000 */
[----:B---3--:R-:W-:-:S04]  /*6b30*/  DEPBAR.LE SB0, 0x1 ;  /* 0x000080400000791a */ /* 0x008fc80000000000 */
.L_x_77:
[----:B------:R-:W-:Y:S05]  /*6b40*/  BSYNC B0 ;  /* 0x0000000000007941 */ /* 0x000fea0003800000 */
.L_x_76:
[----:B------:R-:W-:Y:S06]  /*6b50*/  BAR.SYNC.DEFER_BLOCKING 0x1, 0x100 ;  /* 0x0044000000007b1d */ /* 0x000fec0000010000 */
[----:B------:R-:W-:Y:S05]  /*6b60*/  @!P1 BRA `(.L_x_78) ;  /* 0x0000000000049947 */ /* 0x000fea0003800000 */
[----:B------:R-:W-:Y:S01]  /*6b70*/  BPT.TRAP 0x1 ;  /* 0x000000040000795c */ /* 0x000fe20000300000 */
.L_x_78:
        /* <DEDUP_REMOVED lines=9> */
.L_x_79:
[----:B------:R-:W-:-:S04]  /*6c10*/  MOV R3, 0x1 ;  /* 0x0000000100037802 */ /* 0x000fc80000000f00 */
[----:B------:R-:W-:-:S04]  /*6c20*/  SHF.L.U32 R3, R3, 0x1f, RZ ;  /* 0x0000001f03037819 */ /* 0x000fc800000006ff */
[----:B------:R-:W3:Y:S02]  /*6c30*/  SYNCS.PHASECHK.TRANS64.TRYWAIT P3, [UR47+0x384a0], R3 ;  /* 0x0384a003ff0075a7 */ /* 0x000ee4000806016f */
[----:B---3--:R-:W-:Y:S05]  /*6c40*/  @!P3 BRA `(.L_x_80) ;  /* 0x0000007c00fcb947 */ /* 0x008fea0003800000 */
.L_x_268:
[----:B------:R-:W-:Y:S05]  /*6c50*/  @P0 WARPSYNC.ALL ;  /* 0x0000000000000948 */ /* 0x000fea0003800000 */
[----:B------:R-:W3:Y:S01]  /*6c60*/  @P0 LDSM.16.MT88.4 R4, [R12+0x30000] ;  /* 0x030000000c04083b */ /* 0x000ee20000004200 */
[-C--:B------:R-:W-:Y:S01]  /*6c70*/  FMUL R13, R120, R2.reuse ;  /* 0x00000002780d7220 */ /* 0x080fe20000400000 */
[-C--:B------:R-:W-:Y:S01]  /*6c80*/  FMUL R121, R121, R2.reuse ;  /* 0x0000000279797220 */ /* 0x080fe20000400000 */
[-C--:B------:R-:W-:Y:S01]  /*6c90*/  FMUL R15, R122, R2.reuse ;  /* 0x000000027a0f7220 */ /* 0x080fe20000400000 */
[----:B------:R-:W4:Y:S01]  /*6ca0*/  @P0 LDSM.16.MT88.4 R8, [R12+0x30800] ;  /* 0x030800000c08083b */ /* 0x000f220000004200 */
[-C--:B------:R-:W-:Y:S01]  /*6cb0*/  FMUL R123, R123, R2.reuse ;  /* 0x000000027b7b7220 */ /* 0x080fe20000400000 */
[-C--:B--2---:R-:W-:Y:S01]  /*6cc0*/  FMUL R17, R124, R2.reuse ;  /* 0x000000027c117220 */ /* 0x084fe20000400000 */
        /* <DEDUP_REMOVED lines=73> */
.L_x_82:
[----:B------:R-:W-:Y:S05]  /*7160*/  BSYNC B0 ;  /* 0x0000000000007941 */ /* 0x000fea0003800000 */
.L_x_81:
[----:B------:R-:W-:Y:S06]  /*7170*/  BAR.SYNC.DEFER_BLOCKING 0x1, 0x100 ;  /* 0x0044000000007b1d */ /* 0x000fec0000010000 */
[----:B------:R-:W-:Y:S05]  /*7180*/  @!P1 BRA `(.L_x_83) ;  /* 0x0000000000049947 */ /* 0x000fea0003800000 */
[----:B------:R-:W-:Y:S01]  /*7190*/  BPT.TRAP 0x1 ;  /* 0x000000040000795c */ /* 0x000fe20000300000 */
.L_x_83:
        /* <DEDUP_REMOVED lines=9> */
.L_x_84:
[----:B------:R-:W3:Y:S02]  /*7230*/  SYNCS.PHASECHK.TRANS64.TRYWAIT P3, [UR47+0x384a8], R3 ;  /* 0x0384a803ff0075a7 */ /* 0x000ee4000806016f */
[----:B---3--:R-:W-:Y:S05]  /*7240*/  @!P3 BRA `(.L_x_85) ;  /* 0x000000780094b947 */ /* 0x008fea0003800000 */
.L_x_269:
        /* <DEDUP_REMOVED lines=81> */
.L_x_87:
[----:B------:R-:W-:Y:S05]  /*7760*/  BSYNC B0 ;  /* 0x0000000000007941 */ /* 0x000fea0003800000 */
.L_x_86:
[----:B------:R-:W-:Y:S06]  /*7770*/  BAR.SYNC.DEFER_BLOCKING 0x1, 0x100 ;  /* 0x0044000000007b1d */ /* 0x000fec0000010000 */
[----:B------:R-:W-:Y:S05]  /*7780*/  @!P1 BRA `(.L_x_88) ;  /* 0x0000000000049947 */ /* 0x000fea0003800000 */
[----:B------:R-:W-:Y:S01]  /*7790*/  BPT.TRAP 0x1 ;  /* 0x000000040000795c */ /* 0x000fe20000300000 */
.L_x_88:
        /* <DEDUP_REMOVED lines=9> */
.L_x_89:
[----:B------:R-:W3:Y:S02]  /*7830*/  SYNCS.PHASECHK.TRANS64.TRYWAIT P3, [UR47+0x384b0], R3 ;  /* 0x0384b003ff0075a7 */ /* 0x000ee4000806016f */
[----:B---3--:R-:W-:Y:S05]  /*7840*/  @!P3 BRA `(.L_x_90) ;  /* 0x00000074002cb947 */ /* 0x008fea0003800000 */
.L_x_270:
[----:B------:R-:W-:Y:S05]  /*7850*/  @P0 WARPSYNC.ALL ;  /* 0x0000000000000948 */ /* 0x000fea0003800000 */
[----:B------:R-:W4:Y:S01]  /*7860*/  @P0 LDSM.16.MT88.4 R4, [R12+0x34000] ;  /* 0x034000000c04083b */ /* 0x000f220000004200 */
[-C--:B------:R-:W-:Y:S01]  /*7870*/  FMUL R15, R138, R2.reuse ;  /* 0x000000028a0f7220 */ /* 0x080fe20000400000 */
[-C--:B------:R-:W-:Y:S01]  /*7880*/  FMUL R139, R139, R2.reuse ;  /* 0x000000028b8b7220 */ /* 0x080fe20000400000 */
[-C--:B------:R-:W-:Y:S01]  /*7890*/  FMUL R17, R140, R2.reuse ;  /* 0x000000028c117220 */ /* 0x080fe20000400000 */
[----:B------:R-:W5:Y:S01]  /*78a0*/  @P0 LDSM.16.MT88.4 R8, [R12+0x34800] ;  /* 0x034800000c08083b */ /* 0x000f620000004200 */
        /* <DEDUP_REMOVED lines=21> */
[----:B-----5:R-:W-:Y:S02]  /*7a00*/  HADD2.F32 R26, -RZ, R8.H0_H0 ;  /* 0x20000008ff1a7230 */ /* 0x020fe40000004100 */
        /* <DEDUP_REMOVED lines=13> */
[----:B------:R-:W-:Y:S02]  /*7ae0*/  HADD2.F32 R28, -RZ, R10.H0_H0 ;  /* 0x2000000aff1c7230 */ /* 0x000fe40000004100 */
[-C--:B------:R-:W-:Y:S01]  /*7af0*/  FFMA R25, R30, R0.reuse, R25 ;  /* 0x000000001e197223 */ /* 0x080fe20000000019 */
[----:B------:R-:W-:Y:S02]  /*7b00*/  HADD2.F32 R14, -RZ, R4.H1_H1 ;  /* 0x30000004ff0e7230 */ /* 0x000fe40000004100 */
[----:B------:R-:W-:Y:S01]  /*7b10*/  FFMA R26, R26, R0, R147 ;  /* 0x000000001a1a7223 */ /* 0x000fe20000000093 */
[----:B------:R-:W-:-:S02]  /*7b20*/  HADD2.F32 R30, -RZ, R10.H1_H1 ;  /* 0x3000000aff1e7230 */ /* 0x000fc40000004100 */
[-C--:B------:R-:W-:Y:S01]  /*7b30*/  FFMA R27, R28, R0.reuse, R27 ;  /* 0x000000001c1b7223 */ /* 0x080fe2000000001b */
        /* <DEDUP_REMOVED lines=34> */
.L_x_92:
[----:B------:R-:W-:Y:S05]  /*7d60*/  BSYNC B0 ;  /* 0x0000000000007941 */ /* 0x000fea0003800000 */
.L_x_91:
[----:B------:R-:W-:Y:S06]  /*7d70*/  BAR.SYNC.DEFER_BLOCKING 0x1, 0x100 ;  /* 0x0044000000007b1d */ /* 0x000fec0000010000 */
[----:B------:R-:W-:Y:S05]  /*7d80*/  @!P1 BRA `(.L_x_93) ;  /* 0x0000000000049947 */ /* 0x000fea0003800000 */
[----:B------:R-:W-:Y:S01]  /*7d90*/  BPT.TRAP 0x1 ;  /* 0x000000040000795c */ /* 0x000fe20000300000 */
.L_x_93:
        /* <DEDUP_REMOVED lines=9> */
.L_x_94:
[----:B------:R-:W3:Y:S02]  /*7e30*/  SYNCS.PHASECHK.TRANS64.TRYWAIT P3, [UR47+0x384b8], R3 ;  /* 0x0384b803ff0075a7 */ /* 0x000ee4000806016f */
[----:B---3--:R-:W-:Y:S05]  /*7e40*/  @!P3 BRA `(.L_x_95) ;  /* 0x0000006c00c4b947 */ /* 0x008fea0003800000 */
.L_x_271:
[----:B------:R-:W-:Y:S05]  /*7e50*/  @P0 WARPSYNC.ALL ;  /* 0x0000000000000948 */ /* 0x000fea0003800000 */
[----:B------:R-:W4:Y:S01]  /*7e60*/  @P0 LDSM.16.MT88.4 R4, [R12+0x36000] ;  /* 0x036000000c04083b */ /* 0x000f220000004200 */
[-C--:B------:R-:W-:Y:S01]  /*7e70*/  FMUL R80, R80, R2.reuse ;  /* 0x0000000250507220 */ /* 0x080fe20000400000 */
[-C--:B--2---:R-:W-:Y:S01]  /*7e80*/  FMUL R24, R81, R2.reuse ;  /* 0x0000000251187220 */ /* 0x084fe20000400000 */
[-C--:B------:R-:W-:Y:S01]  /*7e90*/  FMUL R72, R72, R2.reuse ;  /* 0x0000000248487220 */ /* 0x080fe20000400000 */
[----:B------:R-:W2:Y:S01]  /*7ea0*/  @P0 LDSM.16.MT88.4 R8, [R12+0x36800] ;  /* 0x036800000c08083b */ /* 0x000ea20000004200 */
[-C--:B---3--:R-:W-:Y:S01]  /*7eb0*/  FMUL R14, R73, R2.reuse ;  /* 0x00000002490e7220 */ /* 0x088fe20000400000 */
        /* <DEDUP_REMOVED lines=15> */
[----:B------:R-:W-:Y:S02]  /*7fb0*/  HADD2.F32 R21, -RZ, R7.H0_H0 ;  /* 0x20000007ff157230 */ /* 0x000fe40000004100 */
[--C-:B--2---:R-:W-:Y:S02]  /*7fc0*/  HADD2.F32 R25, -RZ, R8.reuse.H0_H0 ;  /* 0x20000008ff197230 */ /* 0x104fe40000004100 */
        /* <DEDUP_REMOVED lines=11> */
[--C-:B------:R-:W-:Y:S02]  /*8080*/  HADD2.F32 R17, -RZ, R6.reuse.H0_H0 ;  /* 0x20000006ff117230 */ /* 0x100fe40000004100 */
[----:B------:R-:W-:Y:S01]  /*8090*/  FFMA R14, R13, R0, R14 ;  /* 0x000000000d0e7223 */ /* 0x000fe2000000000e */
[----:B------:R-:W-:-:S02]  /*80a0*/  HADD2.F32 R19, -RZ, R6.H1_H1 ;  /* 0x30000006ff137230 */ /* 0x000fc40000004100 */
        /* <DEDUP_REMOVED lines=40> */
[----:B------:R3:W-:Y:S02]  /*8330*/  UTMASTG.2D [UR8], [UR60] ;  /* 0x000000083c0073b5 */ /* 0x0007e40008008000 */
[----:B---3--:R0:W-:Y:S02]  /*8340*/  UTMACMDFLUSH ;  /* 0x00000000000079b7 */ /* 0x0081e40000000000 */
.L_x_97:
[----:B------:R-:W-:Y:S05]  /*8350*/  BSYNC B0 ;  /* 0x0000000000007941 */ /* 0x000fea0003800000 */
.L_x_96:
[----:B------:R-:W-:Y:S04]  /*8360*/  BSSY B0, `(.L_x_98) ;  /* 0x0000003000007945 */ /* 0x000fe80003800000 */
[----:B------:R-:W-:Y:S05]  /*8370*/  @!P2 BRA `(.L_x_99) ;  /* 0x000000000004a947 */ /* 0x000fea0003800000 */
[----:B------:R-:W-:-:S04]  /*8380*/  DEPBAR.LE SB0, 0x1 ;  /* 0x000080400000791a */ /* 0x000fc80000000000 */
.L_x_99:
[----:B------:R-:W-:Y:S05]  /*8390*/  BSYNC B0 ;  /* 0x0000000000007941 */ /* 0x000fea0003800000 */
.L_x_98:
[----:B------:R-:W-:Y:S06]  /*83a0*/  BAR.SYNC.DEFER_BLOCKING 0x1, 0x100 ;  /* 0x0044000000007b1d */ /* 0x000fec0000010000 */
[----:B------:R-:W-:Y:S05]  /*83b0*/  @!P1 BRA `(.L_x_100) ;  /* 0x0000000000049947 */ /* 0x000fea0003800000 */
[----:B------:R-:W-:Y:S01]  /*83c0*/  BPT.TRAP 0x1 ;  /* 0x000000040000795c */ /* 0x000fe20000300000 */
.L_x_100:
[----:B------:R-:W-:Y:S02]  /*83d0*/  UIADD3 UR4, UR7, 0x1, URZ ;  /* 0x0000000107047890 */ /* 0x000fe4000fffe03f */
[----:B------:R-:W-:Y:S02]  /*83e0*/  UISETP.NE.AND UP1, UPT, UR50, 0x3, UPT ;  /* 0x000000033200788c */ /* 0x000fe4000bf25270 */
[----:B------:R-:W-:-:S04]  /*83f0*/  UISETP.NE.AND UP0, UPT, UR4, 0x4, UPT ;  /* 0x000000040400788c */ /* 0x000fc8000bf05270 */
[----:B------:R-:W-:Y:S01]  /*8400*/  USEL UR4, UR4, URZ, UP0 ;  /* 0x0000003f04047287 */ /* 0x000fe20008000000 */
[----:B------:R-:W-:-:S03]  /*8410*/  PLOP3.LUT P2, PT, PT, PT, UP1, 0x80, 0x0 ;  /* 0x000000000000781c */ /* 0x000fc60003f4f018 */
[----:B------:R-:W-:Y:S02]  /*8420*/  ULEA UR5, UR4, UR47, 0x3 ;  /* 0x0000002f04057291 */ /* 0x000fe4000f8e183f */
[----:B------:R-:W-:Y:S02]  /*8430*/  UIADD3 UR4, UR4, 0x1, URZ ;  /* 0x0000000104047890 */ /* 0x000fe4000fffe03f */
[----:B------:R-:W-:Y:S02]  /*8440*/  UIADD3 UR5, UR5, 0x384c0, URZ ;  /* 0x000384c005057890 */ /* 0x000fe4000fffe03f */
[----:B------:R-:W-:Y:S02]  /*8450*/  UISETP.NE.AND UP0, UPT, UR4, 0x4, UPT ;  /* 0x000000040400788c */ /* 0x000fe4000bf05270 */
[----:B------:R-:W-:Y:S02]  /*8460*/  UPRMT UR5, UR43, 0x654, UR5 ;  /* 0x000006542b057896 */ /* 0x000fe40008000005 */
[----:B------:R-:W-:-:S07]  /*8470*/  USEL UR56, UR4, URZ, UP0 ;  /* 0x0000003f04387287 */ /* 0x000fce0008000000 */
[----:B------:R-:W-:Y:S01]  /*8480*/  SYNCS.ARRIVE.TRANS64.RED.A1T0 RZ, [UR5], RZ ;  /* 0x000000ffffff79a7 */ /* 0x000fe20008100405 */
[----:B------:R-:W-:Y:S05]  /*8490*/  @!P2 BRA `(.L_x_101) ;  /* 0x000000000004a947 */ /* 0x000fea0003800000 */
[----:B------:R-:W-:Y:S01]  /*84a0*/  BPT.TRAP 0x1 ;  /* 0x000000040000795c */ /* 0x000fe20000300000 */
.L_x_101:
[----:B------:R-:W-:Y:S01]  /*84b0*/  ULEA UR4, UR39, UR47, 0x3 ;  /* 0x0000002f27047291 */ /* 0x000fe2000f8e183f */
[----:B------:R-:W-:-:S08]  /*84c0*/  SHF.L.U32 R0, R154, 0x1f, RZ ;  /* 0x0000001f9a007819 */ /* 0x000fd000000006ff */
[----:B------:R-:W3:Y:S02]  /*84d0*/  SYNCS.PHASECHK.TRANS64.TRYWAIT P0, [UR4+0x38400], R0 ;  /* 0x03840000ff0075a7 */ /* 0x000ee40008000144 */
[----:B---3--:R-:W-:Y:S05]  /*84e0*/  @!P0 BRA `(.L_x_102) ;  /* 0x0000006800348947 */ /* 0x008fea0003800000 */
.L_x_272:
[----:B------:R-:W-:-:S09]  /*84f0*/  ULEA UR5, UR39, UR47, 0x4 ;  /* 0x0000002f27057291 */ /* 0x000fd2000f8e203f */
[----:B------:R-:W4:Y:S01]  /*8500*/  LDS.128 R16, [UR5+0x384f0] ;  /* 0x0384f005ff107984 */ /* 0x000f220008000c00 */
[----:B------:R-:W-:Y:S01]  /*8510*/  @!PT LDS RZ, [RZ] ;  /* 0x00000000fffff984 */ /* 0x000fe20000000800 */
[----:B------:R-:W-:Y:S01]  /*8520*/  @!PT LDS RZ, [RZ] ;  /* 0x00000000fffff984 */ /* 0x000fe20000000800 */
[----:B------:R-:W-:Y:S01]  /*8530*/  @!PT LDS RZ, [RZ] ;  /* 0x00000000fffff984 */ /* 0x000fe20000000800 */
[----:B------:R-:W-:Y:S01]  /*8540*/  @!PT LDS RZ, [RZ] ;  /* 0x00000000fffff984 */ /* 0x000fe20000000800 */
[----:B------:R5:W-:Y:S06]  /*8550*/  MEMBAR.ALL.CTA ;  /* 0x0000000000007992 */ /* 0x000bec0000008000 */
[----:B-----5:R-:W1:Y:S01]  /*8560*/  FENCE.VIEW.ASYNC.S ;  /* 0x00000000000073c6 */ /* 0x020e620000000000 */
[----:B------:R-:W-:Y:S05]  /*8570*/  @!P2 BRA `(.L_x_103) ;  /* 0x000000000004a947 */ /* 0x000fea0003800000 */
[----:B------:R-:W-:Y:S01]  /*8580*/  BPT.TRAP 0x1 ;  /* 0x000000040000795c */ /* 0x000fe20000300000 */
.L_x_103:
[----:B----4-:R-:W-:Y:S01]  /*8590*/  ISETP.NE.AND P0, PT, R19, RZ, PT ;  /* 0x000000ff1300720c */ /* 0x010fe20003f05270 */
[----:B------:R-:W-:Y:S01]  /*85a0*/  UIADD3 UR4, UR4, 0x38440, URZ ;  /* 0x0003844004047890 */ /* 0x000fe2000fffe03f */
[CC--:B------:R-:W-:Y:S02]  /*85b0*/  ISETP.NE.AND P2, PT, R155.reuse, R18.reuse, PT ;  /* 0x000000129b00720c */ /* 0x0c0fe40003f45270 */
[----:B------:R-:W-:Y:S01]  /*85c0*/  ISETP.EQ.OR P0, PT, R155, R18, !P0 ;  /* 0x000000129b00720c */ /* 0x000fe20004702670 */
[----:B------:R-:W-:-:S09]  /*85d0*/  UPRMT UR4, UR43, 0x654, UR4 ;  /* 0x000006542b047896 */ /* 0x000fd20008000004 */
[----:B-1----:R-:W-:Y:S03]  /*85e0*/  SYNCS.ARRIVE.TRANS64.RED.A1T0 RZ, [UR4], RZ ;  /* 0x000000ffffff79a7 */ /* 0x002fe60008100404 */
[----:B------:R-:W-:Y:S05]  /*85f0*/  @P0 BRA `(.L_x_104) ;  /* 0x0000000000fc0947 */ /* 0x000fea0003800000 */
[----:B------:R-:W-:-:S13]  /*8600*/  ISETP.NE.AND P0, PT, RZ, UR55, PT ;  /* 0x00000037ff007c0c */ /* 0x000fda000bf05270 */
[----:B------:R-:W-:Y:S05]  /*8610*/  @P0 BRA `(.L_x_104) ;  /* 0x0000000000f40947 */ /* 0x000fea0003800000 */
[----:B---3--:R-:W1:Y:S01]  /*8620*/  S2R R0, SR_LANEID ;  /* 0x0000000000007919 */ /* 0x008e620000000000 */
[----:B------:R-:W-:Y:S01]  /*8630*/  ELECT P0, URZ, PT ;  /* 0x00000000003f782f */ /* 0x000fe20003800000 */
[----:B------:R-:W-:Y:S01]  /*8640*/  BSSY B0, `(.L_x_105) ;  /* 0x000002f000007945 */ /* 0x000fe20003800000 */
[----:B-1----:R-:W-:-:S11]  /*8650*/  IMAD.SHL.U32 R15, R0, 0x4, RZ ;  /* 0x00000004000f7824 */ /* 0x002fd600078e00ff */
[----:B------:R-:W-:Y:S05]  /*8660*/  @!P0 BRA `(.L_x_106) ;  /* 0x0000000000b08947 */ /* 0x000fea0003800000 */
[----:B------:R-:W-:Y:S01]  /*8670*/  IMAD.SHL.U32 R0, R18, 0x8, RZ ;  /* 0x0000000812007824 */ /* 0x000fe200078e00ff */
[----:B------:R-:W-:Y:S01]  /*8680*/  SHF.R.S32.HI R3, RZ, 0x1f, R18 ;  /* 0x0000001fff037819 */ /* 0x000fe20000011412 */
[----:B------:R-:W-:-:S03]  /*8690*/  ULDC.64 UR4, c[0x0][0x820] ;  /* 0x0002080000047ab9 */ /* 0x000fc60000000a00 */
[----:B------:R-:W-:Y:S02]  /*86a0*/  SHF.L.U64.HI R8, R18, 0x3, R3 ;  /* 0x0000000312087819 */ /* 0x000fe40000010203 */
[----:B--2---:R-:W-:Y:S01]  /*86b0*/  IADD3 R4, P0, R0, UR4, RZ ;  /* 0x0000000400047c10 */ /* 0x004fe2000ff1e0ff */
[----:B------:R-:W1:Y:S03]  /*86c0*/  LDC.64 R2, c[0x0][0x290] ;  /* 0x0000a400ff027b82 */ /* 0x000e660000000a00 */
[----:B------:R-:W-:Y:S01]  /*86d0*/  IADD3.X R5, R8, UR5, RZ, P0, !PT ;  /* 0x0000000508057c10 */ /* 0x000fe200087fe4ff */
[----:B------:R-:W-:-:S05]  /*86e0*/  ULDC.64 UR4, c[0x0][0x818] ;  /* 0x0002060000047ab9 */ /* 0x000fca0000000a00 */
[----:B------:R-:W2:Y:S01]  /*86f0*/  LDG.E.64 R4, desc[UR58][R4.64] ;  /* 0x0000003a04047981 */ /* 0x000ea2000c1e1b00 */
[----:B-1----:R-:W-:Y:S01]  /*8700*/  IMAD.WIDE R6, R18, 0xc, R2 ;  /* 0x0000000c12067825 */ /* 0x002fe200078e0202 */
[----:B------:R-:W-:Y:S02]  /*8710*/  IADD3 R2, P0, R0, UR4, RZ ;  /* 0x0000000400027c10 */ /* 0x000fe4000ff1e0ff */
[----:B------:R-:W1:Y:S02]  /*8720*/  LDS R0, [UR49+0x1c] ;  /* 0x00001c31ff007984 */ /* 0x000e640008000800 */
[----:B------:R-:W-:Y:S02]  /*8730*/  IADD3.X R3, R8, UR5, RZ, P0, !PT ;  /* 0x0000000508037c10 */ /* 0x000fe400087fe4ff */
[----:B------:R-:W3:Y:S04]  /*8740*/  LDG.E R12, desc[UR58][R6.64] ;  /* 0x0000003a060c7981 */ /* 0x000ee8000c1e1900 */
[----:B------:R4:W5:Y:S04]  /*8750*/  LDG.E R13, desc[UR58][R6.64+0x4] ;  /* 0x0000043a060d7981 */ /* 0x000968000c1e1900 */
[----:B------:R-:W5:Y:S01]  /*8760*/  LDG.E.64 R2, desc[UR58][R2.64] ;  /* 0x0000003a02027981 */ /* 0x000f62000c1e1b00 */
[----:B------:R-:W-:-:S03]  /*8770*/  IMAD.U32 R8, RZ, RZ, UR49 ;  /* 0x00000031ff087e24 */ /* 0x000fc6000f8e00ff */
[----:B------:R-:W-:Y:S02]  /*8780*/  STS [UR49+0x30], RZ ;  /* 0x000030ffff007988 */ /* 0x000fe40008000831 */
[----:B------:R-:W-:Y:S02]  /*8790*/  SHF.R.U64 R8, R8, 0x4, RZ ;  /* 0x0000000408087819 */ /* 0x000fe400000012ff */
[----:B----4-:R-:W-:-:S03]  /*87a0*/  CS2R R6, SRZ ;  /* 0x0000000000067805 */ /* 0x010fc6000001ff00 */
[----:B------:R-:W-:Y:S04]  /*87b0*/  STS [UR49+0x10], R8 ;  /* 0x00001008ff007988 */ /* 0x000fe80008000831 */
[----:B------:R-:W-:Y:S01]  /*87c0*/  STS [UR49+0x14], R8 ;  /* 0x00001408ff007988 */ /* 0x000fe20008000831 */
[C---:B--2---:R-:W-:Y:S01]  /*87d0*/  SHF.L.U64.HI R11, R4.reuse, 0x1, R5 ;  /* 0x00000001040b7819 */ /* 0x044fe20000010205 */
[----:B------:R-:W-:-:S03]  /*87e0*/  IMAD.SHL.U32 R10, R4, 0x2, RZ ;  /* 0x00000002040a7824 */ /* 0x000fc600078e00ff */
[----:B------:R-:W-:Y:S02]  /*87f0*/  LOP3.LUT R11, R11, 0x1fffffff, RZ, 0xc0, !PT ;  /* 0x1fffffff0b0b7812 */ /* 0x000fe400078ec0ff */
[----:B------:R-:W-:Y:S02]  /*8800*/  LOP3.LUT R10, R10, 0xfffffffe, RZ, 0xc0, !PT ;  /* 0xfffffffe0a0a7812 */ /* 0x000fe400078ec0ff */
[--C-:B------:R-:W-:Y:S02]  /*8810*/  SHF.R.U32.HI R5, RZ, 0x4, R11.reuse ;  /* 0x00000004ff057819 */ /* 0x100fe4000001160b */
[----:B------:R-:W-:Y:S02]  /*8820*/  SHF.R.U64 R10, R10, 0x4, R11 ;  /* 0x000000040a0a7819 */ /* 0x000fe4000000120b */
[----:B-1----:R-:W-:-:S03]  /*8830*/  LOP3.LUT R0, R0, 0xf, R5, 0xb8, !PT ;  /* 0x0000000f00007812 */ /* 0x002fc600078eb805 */
[----:B------:R-:W-:Y:S04]  /*8840*/  STS [UR49+0xc], R10 ;  /* 0x00000c0aff007988 */ /* 0x000fe80008000831 */
[----:B------:R-:W-:Y:S01]  /*8850*/  STS [UR49+0x1c], R0 ;  /* 0x00001c00ff007988 */ /* 0x000fe20008000831 */
[----:B---3--:R-:W-:-:S03]  /*8860*/  VIADD R4, R12, 0xffffffff ;  /* 0xffffffff0c047836 */ /* 0x008fc60000000000 */
[----:B------:R-:W1:Y:S04]  /*8870*/  LDS R5, [UR49+0x1c] ;  /* 0x00001c31ff057984 */ /* 0x000e680008000800 */
[----:B-----5:R-:W-:Y:S01]  /*8880*/  STS.64 [UR49], R2 ;  /* 0x00000002ff007988 */ /* 0x020fe20008000a31 */
[----:B-1----:R-:W-:-:S05]  /*8890*/  LOP3.LUT R5, R5, 0xf0, RZ, 0xb8, !PT ;  /* 0x000000f005057812 */ /* 0x002fca00078eb8ff */
[----:B------:R1:W-:Y:S04]  /*88a0*/  STS [UR49+0x1c], R5 ;  /* 0x00001c05ff007988 */ /* 0x0003e80008000831 */
[----:B------:R-:W2:Y:S01]  /*88b0*/  LDS R9, [UR49+0x1c] ;  /* 0x00001c31ff097984 */ /* 0x000ea20008000800 */
[----:B-1----:R-:W-:-:S05]  /*88c0*/  VIADD R5, R13, 0xffffffff ;  /* 0xffffffff0d057836 */ /* 0x002fca0000000000 */
[----:B------:R-:W-:Y:S01]  /*88d0*/  STS.128 [UR49+0x20], R4 ;  /* 0x00002004ff007988 */ /* 0x000fe20008000c31 */
[----:B--2---:R-:W-:-:S05]  /*88e0*/  LOP3.LUT R9, R9, 0xf00, RZ, 0xb8, !PT ;  /* 0x00000f0009097812 */ /* 0x004fca00078eb8ff */
[----:B------:R-:W-:Y:S04]  /*88f0*/  STS.64 [UR49+0x18], R8 ;  /* 0x00001808ff007988 */ /* 0x000fe80008000a31 */
[----:B------:R-:W1:Y:S02]  /*8900*/  LDS R14, [UR49+0x1c] ;  /* 0x00001c31ff0e7984 */ /* 0x000e640008000800 */
[----:B-1----:R-:W-:-:S05]  /*8910*/  LOP3.LUT R0, R14, 0xf000, RZ, 0xb8, !PT ;  /* 0x0000f0000e007812 */ /* 0x002fca00078eb8ff */
[----:B------:R1:W-:Y:S02]  /*8920*/  STS [UR49+0x1c], R0 ;  /* 0x00001c00ff007988 */ /* 0x0003e40008000831 */
.L_x_106:
[----:B------:R-:W-:Y:S05]  /*8930*/  BSYNC B0 ;  /* 0x0000000000007941 */ /* 0x000fea0003800000 */
.L_x_105:
[----:B------:R-:W-:Y:S01]  /*8940*/  NOP ;  /* 0x0000000000007918 */ /* 0x000fe20000000000 */
[----:B--2---:R2:W3:Y:S01]  /*8950*/  LDS R5, [R15+UR49] ;  /* 0x000000310f057984 */ /* 0x0044e20008000800 */
[----:B------:R-:W-:Y:S02]  /*8960*/  ELECT P0, URZ, PT ;  /* 0x00000000003f782f */ /* 0x000fe40003800000 */
[----:B------:R-:W-:Y:S01]  /*8970*/  IADD3 R2, P3, R15, UR60, RZ ;  /* 0x0000003c0f027c10 */ /* 0x000fe2000ff7e0ff */
[----:B------:R-:W-:Y:S04]  /*8980*/  BSSY B0, `(.L_x_107) ;  /* 0x0000005000007945 */ /* 0x000fe80003800000 */
[----:B------:R-:W-:-:S06]  /*8990*/  IMAD.X R3, RZ, RZ, UR61, P3 ;  /* 0x0000003dff037e24 */ /* 0x000fcc00098e06ff */
[----:B--2---:R-:W-:Y:S05]  /*89a0*/  @!P0 BRA `(.L_x_108) ;  /* 0x0000000000088947 */ /* 0x004fea0003800000 */
[----:B------:R0:W-:Y:S01]  /*89b0*/  UTMACMDFLUSH ;  /* 0x00000000000079b7 */ /* 0x0001e20000000000 */
[----:B------:R-:W-:-:S04]  /*89c0*/  DEPBAR.LE SB0, 0x0 ;  /* 0x000080000000791a */ /* 0x000fc80000000000 */
.L_x_108:
[----:B------:R-:W-:Y:S05]  /*89d0*/  BSYNC B0 ;  /* 0x0000000000007941 */ /* 0x000fea0003800000 */
.L_x_107:
[----:B---3--:R4:W5:Y:S02]  /*89e0*/  ATOMG.E.EXCH.STRONG.GPU PT, RZ, [R2], R5 ;  /* 0x0000000502ff73a8 */ /* 0x00896400041ee100 */
.L_x_104:
[----:B------:R-:W-:Y:S01]  /*89f0*/  R2UR UR4, R153 ;  /* 0x00000000990472ca */ /* 0x000fe200000e0000 */
[----:B------:R-:W-:Y:S01]  /*8a00*/  UIADD3 UR39, UR39, 0x1, URZ ;  /* 0x0000000127277890 */ /* 0x000fe2000fffe03f */
[----:B------:R-:W-:Y:S01]  /*8a10*/  ISETP.NE.AND P0, PT, R19, RZ, PT ;  /* 0x000000ff1300720c */ /* 0x000fe20003f05270 */
[----:B------:R-:W-:Y:S01]  /*8a20*/  UIADD3 UR36, UR36, 0x8, URZ ;  /* 0x0000000824247890 */ /* 0x000fe2000fffe03f */
[----:B--2---:R-:W-:Y:S01]  /*8a30*/  SEL R4, RZ, 0x1, !P2 ;  /* 0x00000001ff047807 */ /* 0x004fe20005000000 */
[----:B------:R-:W-:-:S04]  /*8a40*/  UISETP.NE.AND UP3, UPT, UR39, 0x8, UPT ;  /* 0x000000082700788c */ /* 0x000fc8000bf65270 */
[----:B------:R-:W-:Y:S02]  /*8a50*/  USEL UR6, URZ, 0x1, UP3 ;  /* 0x000000013f067887 */ /* 0x000fe40009800000 */
[----:B------:R-:W-:Y:S02]  /*8a60*/  USEL UR39, UR39, URZ, UP3 ;  /* 0x0000003f27277287 */ /* 0x000fe40009800000 */
[----:B------:R-:W-:Y:S02]  /*8a70*/  UIADD3 UR4, UR4, 0x7f, URZ ;  /* 0x0000007f04047890 */ /* 0x000fe4000fffe03f */
[----:B------:R-:W-:Y:S02]  /*8a80*/  LOP3.LUT R154, R154, UR6, RZ, 0x3c, !PT ;  /* 0x000000069a9a7c12 */ /* 0x000fe4000f8e3cff */
[----:B------:R-:W-:-:S04]  /*8a90*/  USHF.R.S32.HI UR5, URZ, 0x1f, UR4 ;  /* 0x0000001f3f057899 */ /* 0x000fc80008011404 */
[----:B------:R-:W-:-:S04]  /*8aa0*/  ULEA.HI UR5, UR5, UR4, URZ, 0x7 ;  /* 0x0000000405057291 */ /* 0x000fc8000f8f383f */
[----:B------:R-:W-:-:S04]  /*8ab0*/  USHF.R.S32.HI UR5, URZ, 0x7, UR5 ;  /* 0x000000073f057899 */ /* 0x000fc80008011405 */
[----:B------:R-:W-:-:S04]  /*8ac0*/  UIADD3 UR37, UR37, UR5, URZ ;  /* 0x0000000525257290 */ /* 0x000fc8000fffe03f */
[----:B------:R-:W-:Y:S02]  /*8ad0*/  USHF.R.U32.HI UR4, URZ, 0x1, UR37 ;  /* 0x000000013f047899 */ /* 0x000fe40008011625 */
[----:B------:R-:W-:Y:S02]  /*8ae0*/  UISETP.GT.U32.AND UP0, UPT, UR37, 0x1, UPT ;  /* 0x000000012500788c */ /* 0x000fe4000bf04070 */
[----:B------:R-:W-:Y:S02]  /*8af0*/  ULOP3.LUT UR4, UR4, 0x1, URZ, 0xc0, !UPT ;  /* 0x0000000104047892 */ /* 0x000fe4000f8ec03f */
[----:B------:R-:W-:Y:S02]  /*8b00*/  UISETP.LT.U32.AND UP1, UPT, UR5, 0x2, UP0 ;  /* 0x000000020500788c */ /* 0x000fe40008721070 */
[----:B------:R-:W-:Y:S02]  /*8b10*/  UISETP.NE.U32.AND UP2, UPT, UR4, 0x1, UPT ;  /* 0x000000010400788c */ /* 0x000fe4000bf45070 */
[----:B------:R-:W-:-:S02]  /*8b20*/  ULOP3.LUT UR37, UR37, 0x1, URZ, 0xc0, !UPT ;  /* 0x0000000125257892 */ /* 0x000fc4000f8ec03f */
[----:B------:R-:W-:Y:S02]  /*8b30*/  UISETP.GT.U32.AND UP0, UPT, UR5, 0x1, !UP2 ;  /* 0x000000010500788c */ /* 0x000fe4000d704070 */
[----:B------:R-:W-:Y:S02]  /*8b40*/  USEL UR5, URZ, 0x1, !UP1 ;  /* 0x000000013f057887 */ /* 0x000fe4000c800000 */
[----:B------:R-:W-:-:S04]  /*8b50*/  USEL UR4, URZ, 0x1, !UP0 ;  /* 0x000000013f047887 */ /* 0x000fc8000c000000 */
[----:B------:R-:W-:Y:S01]  /*8b60*/  ULOP3.LUT UR38, UR4, UR38, UR5, 0x96, !UPT ;  /* 0x0000002604267292 */ /* 0x000fe2000f8e9605 */
[----:B------:R-:W-:Y:S11]  /*8b70*/  @P0 BRA `(.L_x_109) ;  /* 0xffffffa800a00947 */ /* 0x000ff6000383ffff */
[----:B------:R-:W-:-:S04]  /*8b80*/  DEPBAR.LE SB0, 0x0 ;  /* 0x000080000000791a */ /* 0x000fc80000000000 */
[----:B------:R-:W-:Y:S05]  /*8b90*/  @!P1 BRA `(.L_x_110) ;  /* 0x0000000000049947 */ /* 0x000fea0003800000 */
[----:B------:R-:W-:Y:S01]  /*8ba0*/  BPT.TRAP 0x1 ;  /* 0x000000040000795c */ /* 0x000fe20000300000 */
.L_x_110:
[----:B------:R-:W-:-:S04]  /*8bb0*/  ULEA UR47, UR56, UR47, 0x3 ;  /* 0x0000002f382f7291 */ /* 0x000fc8000f8e183f */
[----:B------:R-:W-:-:S04]  /*8bc0*/  UIADD3 UR47, UR47, 0x384c0, URZ ;  /* 0x000384c02f2f7890 */ /* 0x000fc8000fffe03f */
[----:B------:R-:W-:-:S09]  /*8bd0*/  UPRMT UR47, UR43, 0x654, UR47 ;  /* 0x000006542b2f7896 */ /* 0x000fd2000800002f */
[----:B-----5:R-:W-:Y:S01]  /*8be0*/  SYNCS.ARRIVE.TRANS64.RED.A1T0 RZ, [UR47], RZ ;  /* 0x000000ffffff79a7 */ /* 0x020fe2000810042f */
[----:B------:R-:W-:Y:S05]  /*8bf0*/  EXIT ;  /* 0x000000000000794d */ /* 0x000fea0003800000 */
.L_x_19:
[----:B------:R-:W-:-:S08]  /*8c00*/  NOP ;  /* 0x0000000000007918 */ /* 0x000fd00000000000 */
[----:B----45:R-:W1:-:S00]  /*8c10*/  USETMAXREG.DEALLOC.CTAPOOL 0x28 ;  /* 0x00000028000079c8 */ /* 0x030e4000080e0500 */
[----:B------:R-:W-:-:S06]  /*8c20*/  UISETP.NE.AND UP1, UPT, UR55, 0x3, UPT ;  /* 0x000000033700788c */ /* 0x000fcc000bf25270 */
[----:B------:R-:W-:-:S13]  /*8c30*/  PLOP3.LUT P1, PT, PT, PT, UP1, 0x80, 0x0 ;  /* 0x000000000000781c */ /* 0x000fda0003f2f018 */
[----:B-1----:R-:W-:Y:S05]  /*8c40*/  @!P1 BRA `(.L_x_111) ;  /* 0x0000003800889947 */ /* 0x002fea0003800000 */
[----:B------:R-:W-:-:S13]  /*8c50*/  ISETP.NE.AND P0, PT, RZ, UR55, PT ;  /* 0x00000037ff007c0c */ /* 0x000fda000bf05270 */
[----:B------:R-:W-:Y:S05]  /*8c60*/  @!P0 BRA `(.L_x_112) ;  /* 0x0000001c00a48947 */ /* 0x000fea0003800000 */
[----:B------:R-:W-:-:S06]  /*8c70*/  UISETP.NE.AND UP0, UPT, UR55, 0x2, UPT ;  /* 0x000000023700788c */ /* 0x000fcc000bf05270 */
[----:B------:R-:W-:-:S13]  /*8c80*/  PLOP3.LUT P0, PT, PT, PT, UP0, 0x80, 0x0 ;  /* 0x000000000000781c */ /* 0x000fda0003f0f008 */
[----:B--2---:R-:W-:Y:S05]  /*8c90*/  @P0 EXIT ;  /* 0x000000000000094d */ /* 0x004fea0003800000 */
[----:B------:R-:W1:Y:S01]  /*8ca0*/  S2UR UR4, SR_CTAID.Y ;  /* 0x00000000000479c3 */ /* 0x000e620000002600 */
[----:B------:R-:W-:Y:S01]  /*8cb0*/  ELECT P0, URZ, PT ;  /* 0x00000000003f782f */ /* 0x000fe20003800000 */
[----:B------:R-:W-:Y:S01]  /*8cc0*/  BSSY B0, `(.L_x_113) ;  /* 0x000001d000007945 */ /* 0x000fe20003800000 */
[----:B-1----:R-:W-:-:S11]  /*8cd0*/  UIMAD UR4, UR4, UR41, UR40 ;  /* 0x00000029040472a4 */ /* 0x002fd6000f8e0228 */
[----:B------:R-:W-:Y:S05]  /*8ce0*/  @!P0 BRA `(.L_x_114) ;  /* 0x0000000000688947 */ /* 0x000fea0003800000 */
[----:B------:R-:W1:Y:S01]  /*8cf0*/  LDC.64 R4, c[0x0][0x600] ;  /* 0x00018000ff047b82 */ /* 0x000e620000000a00 */
[----:B------:R-:W-:Y:S02]  /*8d00*/  UMOV UR5, 0x400 ;  /* 0x0000040000057882 */ /* 0x000fe40000000000 */
[----:B------:R-:W-:-:S05]  /*8d10*/  ULEA UR5, UR42, UR5, 0x18 ;  /* 0x000000052a057291 */ /* 0x000fca000f8ec03f */
[----:B------:R-:W1:Y:S08]  /*8d20*/  LDC.64 R6, c[0x0][0x608] ;  /* 0x00018200ff067b82 */ /* 0x000e700000000a00 */
[----:B------:R-:W2:Y:S08]  /*8d30*/  LDC.64 R32, c[0x0][0x610] ;  /* 0x00018400ff207b82 */ /* 0x000eb00000000a00 */
[----:B------:R-:W2:Y:S01]  /*8d40*/  LDC.64 R34, c[0x0][0x618] ;  /* 0x00018600ff227b82 */ /* 0x000ea20000000a00 */
[----:B-1----:R1:W-:Y:S07]  /*8d50*/  STS.128 [UR5+0x38680], R4 ;  /* 0x03868004ff007988 */ /* 0x0023ee0008000c05 */
[----:B------:R-:W3:Y:S08]  /*8d60*/  LDC.64 R28, c[0x0][0x620] ;  /* 0x00018800ff1c7b82 */ /* 0x000ef00000000a00 */
[----:B------:R-:W3:Y:S01]  /*8d70*/  LDC.64 R30, c[0x0][0x628] ;  /* 0x00018a00ff1e7b82 */ /* 0x000ee20000000a00 */
[----:B--2---:R2:W-:Y:S07]  /*8d80*/  STS.128 [UR5+0x38690], R32 ;  /* 0x03869020ff007988 */ /* 0x0045ee0008000c05 */
[----:B------:R-:W4:Y:S08]  /*8d90*/  LDC.64 R24, c[0x0][0x630] ;  /* 0x00018c00ff187b82 */ /* 0x000f300000000a00 */
[----:B------:R-:W4:Y:S08]  /*8da0*/  LDC.64 R26, c[0x0][0x638] ;  /* 0x00018e00ff1a7b82 */ /* 0x000f300000000a00 */
[----:B------:R-:W5:Y:S01]  /*8db0*/  LDC.64 R20, c[0x0][0x640] ;  /* 0x00019000ff147b82 */ /* 0x000f620000000a00 */
[----:B---3--:R2:W-:Y:S07]  /*8dc0*/  STS.128 [UR5+0x386a0], R28 ;  /* 0x0386a01cff007988 */ /* 0x0085ee0008000c05 */
[----:B------:R-:W5:Y:S08]  /*8dd0*/  LDC.64 R22, c[0x0][0x648] ;  /* 0x00019200ff167b82 */ /* 0x000f700000000a00 */
[----:B------:R-:W3:Y:S01]  /*8de0*/  LDC.64 R12, c[0x0][0x650] ;  /* 0x00019400ff0c7b82 */ /* 0x000ee20000000a00 */
[----:B----4-:R2:W-:Y:S07]  /*8df0*/  STS.128 [UR5+0x386b0], R24 ;  /* 0x0386b018ff007988 */ /* 0x0105ee0008000c05 */
[----:B------:R-:W3:Y:S08]  /*8e00*/  LDC.64 R14, c[0x0][0x658] ;  /* 0x00019600ff0e7b82 */ /* 0x000ef00000000a00 */
[----:B------:R-:W4:Y:S01]  /*8e10*/  LDC.64 R8, c[0x0][0x660] ;  /* 0x00019800ff087b82 */ /* 0x000f220000000a00 */
[----:B-----5:R2:W-:Y:S07]  /*8e20*/  STS.128 [UR5+0x386c0], R20 ;  /* 0x0386c014ff007988 */ /* 0x0205ee0008000c05 */
[----:B------:R-:W4:Y:S08]  /*8e30*/  LDC.64 R10, c[0x0][0x668] ;  /* 0x00019a00ff0a7b82 */ /* 0x000f300000000a00 */
[----:B-1----:R-:W1:Y:S01]  /*8e40*/  LDC.64 R4, c[0x0][0x670] ;  /* 0x00019c00ff047b82 */ /* 0x002e620000000a00 */
[----:B---3--:R2:W-:Y:S07]  /*8e50*/  STS.128 [UR5+0x386d0], R12 ;  /* 0x0386d00cff007988 */ /* 0x0085ee0008000c05 */
[----:B------:R-:W1:Y:S01]  /*8e60*/  LDC.64 R6, c[0x0][0x678] ;  /* 0x00019e00ff067b82 */ /* 0x000e620000000a00 */
[----:B----4-:R2:W-:Y:S04]  /*8e70*/  STS.128 [UR5+0x386e0], R8 ;  /* 0x0386e008ff007988 */ /* 0x0105e80008000c05 */
[----:B-1----:R2:W-:Y:S02]  /*8e80*/  STS.128 [UR5+0x386f0], R4 ;  /* 0x0386f004ff007988 */ /* 0x0025e40008000c05 */
.L_x_114:
[----:B------:R-:W-:Y:S05]  /*8e90*/  BSYNC B0 ;  /* 0x0000000000007941 */ /* 0x000fea0003800000 */
.L_x_113:
[----:B------:R-:W-:Y:S01]  /*8ea0*/  ELECT P0, URZ, PT ;  /* 0x00000000003f782f */ /* 0x000fe20003800000 */
[----:B------:R-:W-:Y:S01]  /*8eb0*/  NOP ;  /* 0x0000000000007918 */ /* 0x000fe20000000000 */
[----:B------:R-:W-:Y:S01]  /*8ec0*/  ULDC UR5, c[0x0][0x884] ;  /* 0x0002210000057ab9 */ /* 0x000fe20000000800 */
[----:B------:R-:W-:Y:S01]  /*8ed0*/  ULDC.64 UR38, c[0x0][0x800] ;  /* 0x0002000000267ab9 */ /* 0x000fe20000000a00 */
[----:B------:R-:W-:Y:S01]  /*8ee0*/  ULEA UR4, UR5, UR4, 0x1 ;  /* 0x0000000405047291 */ /* 0x000fe2000f8e083f */
[----:B------:R-:W-:Y:S03]  /*8ef0*/  BSSY B0, `(.L_x_115) ;  /* 0x0000033000007945 */ /* 0x000fe60003800000 */
[----:B------:R-:W-:-:S05]  /*8f00*/  UIMAD.WIDE UR38, UR4, 0x80, UR38 ;  /* 0x00000080042678a5 */ /* 0x000fca000f8e0226 */
[----:B------:R-:W-:Y:S07]  /*8f10*/  @!P0 BRA `(.L_x_116) ;  /* 0x0000000000c08947 */ /* 0x000fee0003800000 */
[----:B------:R-:W-:Y:S01]  /*8f20*/  ULDC.64 UR4, c[0x0][0x808] ;  /* 0x0002020000047ab9 */ /* 0x000fe20000000a00 */
[----:B------:R-:W-:Y:S01]  /*8f30*/  ULDC.64 UR6, c[0x0][0x810] ;  /* 0x0002040000067ab9 */ /* 0x000fe20000000a00 */
[----:B------:R-:W-:Y:S02]  /*8f40*/  ISETP.NE.U32.AND P0, PT, RZ, UR4, PT ;  /* 0x00000004ff007c0c */ /* 0x000fe4000bf05070 */
[----:B------:R-:W-:Y:S02]  /*8f50*/  ISETP.NE.U32.AND P1, PT, RZ, UR6, PT ;  /* 0x00000006ff007c0c */ /* 0x000fe4000bf25070 */
[----:B------:R-:W-:Y:S02]  /*8f60*/  ISETP.NE.AND.EX P0, PT, RZ, UR5, PT, P0 ;  /* 0x00000005ff007c0c */ /* 0x000fe4000bf05300 */
[----:B------:R-:W-:-:S11]  /*8f70*/  ISETP.NE.AND.EX P1, PT, RZ, UR7, PT, P1 ;  /* 0x00000007ff007c0c */ /* 0x000fd6000bf25310 */
[----:B------:R-:W-:Y:S05]  /*8f80*/  @!P0 BRA `(.L_x_117) ;  /* 0x0000000000188947 */ /* 0x000fea0003800000 */
[----:B--2---:R-:W-:-:S04]  /*8f90*/  LEA R4, P0, R18, UR4, 0x3 ;  /* 0x0000000412047c11 */ /* 0x004fc8000f8018ff */
[----:B------:R-:W-:-:S06]  /*8fa0*/  LEA.HI.X R5, R18, UR5, R3, 0x3, P0 ;  /* 0x0000000512057c11 */ /* 0x000fcc00080f1c03 */
[----:B------:R-:W2:Y:S01]  /*8fb0*/  LDG.E.64 R4, desc[UR58][R4.64] ;  /* 0x0000003a04047981 */ /* 0x000ea2000c1e1b00 */
[----:B------:R-:W-:Y:S02]  /*8fc0*/  UMOV UR4, 0x400 ;  /* 0x0000040000047882 */ /* 0x000fe40000000000 */
[----:B------:R-:W-:-:S09]  /*8fd0*/  ULEA UR4, UR42, UR4, 0x18 ;  /* 0x000000042a047291 */ /* 0x000fd2000f8ec03f */
[----:B--2---:R1:W-:Y:S03]  /*8fe0*/  STS.64 [UR4+0x38680], R4 ;  /* 0x03868004ff007988 */ /* 0x0043e60008000a04 */
.L_x_117:
[----:B------:R-:W-:Y:S05]  /*8ff0*/  @!P1 BRA `(.L_x_116) ;  /* 0x0000000000889947 */ /* 0x000fea0003800000 */
[----:B-12---:R-:W-:-:S04]  /*9000*/  LEA R4, P0, R18, UR6, 0x3 ;  /* 0x0000000612047c11 */ /* 0x006fc8000f8018ff */
[----:B------:R-:W-:-:S06]  /*9010*/  LEA.HI.X R5, R18, UR7, R3, 0x3, P0 ;  /* 0x0000000712057c11 */ /* 0x000fcc00080f1c03 */
[----:B------:R-:W2:Y:S01]  /*9020*/  LDG.E.64 R4, desc[UR58][R4.64] ;  /* 0x0000003a04047981 */ /* 0x000ea2000c1e1b00 */
[----:B------:R-:W-:Y:S02]  /*9030*/  UMOV UR4, 0x400 ;  /* 0x0000040000047882 */ /* 0x000fe40000000000 */
[----:B------:R-:W-:-:S04]  /*9040*/  ULEA UR4, UR42, UR4, 0x18 ;  /* 0x000000042a047291 */ /* 0x000fc8000f8ec03f */
[----:B------:R-:W-:-:S05]  /*9050*/  UIADD3 UR5, UR4, 0x38680, URZ ;  /* 0x0003868004057890 */ /* 0x000fca000fffe03f */
[----:B------:R-:W1:Y:S01]  /*9060*/  LDS R3, [UR4+0x3869c] ;  /* 0x03869c04ff037984 */ /* 0x000e620008000800 */
[----:B------:R-:W-:-:S03]  /*9070*/  IMAD.U32 R8, RZ, RZ, UR5 ;  /* 0x00000005ff087e24 */ /* 0x000fc6000f8e00ff */
[----:B------:R-:W-:Y:S02]  /*9080*/  STS [UR4+0x386b0], RZ ;  /* 0x0386b0ffff007988 */ /* 0x000fe40008000804 */
[----:B------:R-:W-:-:S05]  /*9090*/  SHF.R.U64 R8, R8, 0x4, RZ ;  /* 0x0000000408087819 */ /* 0x000fca00000012ff */
[----:B------:R-:W-:Y:S04]  /*90a0*/  STS [UR4+0x38690], R8 ;  /* 0x03869008ff007988 */ /* 0x000fe80008000804 */
[----:B------:R-:W-:Y:S01]  /*90b0*/  STS [UR4+0x38694], R8 ;  /* 0x03869408ff007988 */ /* 0x000fe20008000804 */
[----:B--2---:R-:W-:Y:S01]  /*90c0*/  SHF.L.U64.HI R11, R4, 0x1, R5 ;  /* 0x00000001040b7819 */ /* 0x004fe20000010205 */
[----:B------:R-:W-:-:S03]  /*90d0*/  VIADD R5, R0, 0xffffffff ;  /* 0xffffffff00057836 */ /* 0x000fc60000000000 */
[----:B------:R-:W-:-:S04]  /*90e0*/  LOP3.LUT R11, R11, 0x1fffffff, RZ, 0xc0, !PT ;  /* 0x1fffffff0b0b7812 */ /* 0x000fc800078ec0ff */
[----:B------:R-:W-:-:S04]  /*90f0*/  SHF.R.U32.HI R6, RZ, 0x4, R11 ;  /* 0x00000004ff067819 */ /* 0x000fc8000001160b */
[----:B-1----:R-:W-:-:S05]  /*9100*/  LOP3.LUT R3, R3, 0xf, R6, 0xb8, !PT ;  /* 0x0000000f03037812 */ /* 0x002fca00078eb806 */
[----:B------:R1:W-:Y:S04]  /*9110*/  STS [UR4+0x3869c], R3 ;  /* 0x03869c03ff007988 */ /* 0x0003e80008000804 */
[----:B------:R-:W2:Y:S01]  /*9120*/  LDS R6, [UR4+0x3869c] ;  /* 0x03869c04ff067984 */ /* 0x000ea20008000800 */
[----:B-1----:R-:W-:Y:S01]  /*9130*/  IMAD.SHL.U32 R3, R4, 0x2, RZ ;  /* 0x0000000204037824 */ /* 0x002fe200078e00ff */
[----:B------:R-:W-:-:S04]  /*9140*/  IADD3 R4, R2, -0x1, RZ ;  /* 0xffffffff02047810 */ /* 0x000fc80007ffe0ff */
[----:B------:R-:W-:-:S04]  /*9150*/  LOP3.LUT R2, R3, 0xfffffffe, RZ, 0xc0, !PT ;  /* 0xfffffffe03027812 */ /* 0x000fc800078ec0ff */
[----:B------:R-:W-:-:S05]  /*9160*/  SHF.R.U64 R2, R2, 0x4, R11 ;  /* 0x0000000402027819 */ /* 0x000fca000000120b */
[----:B------:R-:W-:Y:S01]  /*9170*/  STS [UR4+0x3868c], R2 ;  /* 0x03868c02ff007988 */ /* 0x000fe20008000804 */
[----:B--2---:R-:W-:-:S05]  /*9180*/  LOP3.LUT R6, R6, 0xf0, RZ, 0xb8, !PT ;  /* 0x000000f006067812 */ /* 0x004fca00078eb8ff */
[----:B------:R1:W-:Y:S04]  /*9190*/  STS [UR4+0x3869c], R6 ;  /* 0x03869c06ff007988 */ /* 0x0003e80008000804 */
[----:B------:R-:W2:Y:S01]  /*91a0*/  LDS R9, [UR4+0x3869c] ;  /* 0x03869c04ff097984 */ /* 0x000ea20008000800 */
[----:B-1----:R-:W-:-:S05]  /*91b0*/  CS2R R6, SRZ ;  /* 0x0000000000067805 */ /* 0x002fca000001ff00 */
[----:B------:R-:W-:Y:S01]  /*91c0*/  STS.128 [UR4+0x386a0], R4 ;  /* 0x0386a004ff007988 */ /* 0x000fe20008000c04 */
[----:B--2---:R-:W-:-:S05]  /*91d0*/  LOP3.LUT R9, R9, 0xf00, RZ, 0xb8, !PT ;  /* 0x00000f0009097812 */ /* 0x004fca00078eb8ff */
[----:B------:R-:W-:Y:S04]  /*91e0*/  STS.64 [UR4+0x38698], R8 ;  /* 0x03869808ff007988 */ /* 0x000fe80008000a04 */
[----:B------:R-:W1:Y:S02]  /*91f0*/  LDS R10, [UR4+0x3869c] ;  /* 0x03869c04ff0a7984 */ /* 0x000e640008000800 */
[----:B-1----:R-:W-:-:S05]  /*9200*/  LOP3.LUT R0, R10, 0xf000, RZ, 0xb8, !PT ;  /* 0x0000f0000a007812 */ /* 0x002fca00078eb8ff */
[----:B------:R3:W-:Y:S02]  /*9210*/  STS [UR4+0x3869c], R0 ;  /* 0x03869c00ff007988 */ /* 0x0007e40008000804 */
.L_x_116:
[----:B------:R-:W-:Y:S05]  /*9220*/  BSYNC B0 ;  /* 0x0000000000007941 */ /* 0x000fea0003800000 */
.L_x_115:
[----:B---3--:R-:W3:Y:S01]  /*9230*/  S2R R0, SR_LANEID ;  /* 0x0000000000007919 */ /* 0x008ee20000000000 */
[----:B------:R-:W-:Y:S01]  /*9240*/  ELECT P0, URZ, PT ;  /* 0x00000000003f782f */ /* 0x000fe20003800000 */
[----:B------:R-:W-:Y:S01]  /*9250*/  NOP ;  /* 0x0000000000007918 */ /* 0x000fe20000000000 */
[----:B------:R-:W-:Y:S01]  /*9260*/  UMOV UR34, URZ ;  /* 0x0000003f00227c82 */ /* 0x000fe20008000000 */
[----:B------:R-:W-:Y:S10]  /*9270*/  BSSY B0, `(.L_x_118) ;  /* 0x0000004000007945 */ /* 0x000ff40003800000 */
[----:B------:R-:W-:Y:S05]  /*9280*/  @!P0 BRA `(.L_x_119) ;  /* 0x0000000000088947 */ /* 0x000fea0003800000 */
[----:B------:R0:W-:Y:S01]  /*9290*/  UTMACMDFLUSH ;  /* 0x00000000000079b7 */ /* 0x0001e20000000000 */
[----:B------:R-:W-:-:S04]  /*92a0*/  DEPBAR.LE SB0, 0x0 ;  /* 0x000080000000791a */ /* 0x000fc80000000000 */
.L_x_119:
[----:B------:R-:W-:Y:S05]  /*92b0*/  BSYNC B0 ;  /* 0x0000000000007941 */ /* 0x000fea0003800000 */
.L_x_118:
[----:B------:R-:W-:Y:S01]  /*92c0*/  UMOV UR31, 0x400 ;  /* 0x00000400001f7882 */ /* 0x000fe20000000000 */
[----:B-123--:R-:W-:Y:S01]  /*92d0*/  IMAD.SHL.U32 R4, R0, 0x4, RZ ;  /* 0x0000000400047824 */ /* 0x00efe200078e00ff */
[----:B------:R-:W-:-:S04]  /*92e0*/  ULEA UR31, UR42, UR31, 0x18 ;  /* 0x0000001f2a1f7291 */ /* 0x000fc8000f8ec03f */
[----:B------:R-:W-:Y:S01]  /*92f0*/  UIADD3 UR30, UR31, 0x38680, URZ ;  /* 0x000386801f1e7890 */ /* 0x000fe2000fffe03f */
[----:B------:R-:W-:Y:S01]  /*9300*/  IADD3 R2, P0, R4, UR38, RZ ;  /* 0x0000002604027c10 */ /* 0x000fe2000ff1e0ff */
[----:B------:R-:W-:-:S04]  /*9310*/  IMAD.MOV.U32 R0, RZ, RZ, RZ ;  /* 0x000000ffff007224 */ /* 0x000fc800078e00ff */
[----:B------:R-:W-:-:S03]  /*9320*/  IMAD.X R3, RZ, RZ, UR39, P0 ;  /* 0x00000027ff037e24 */ /* 0x000fc600080e06ff */
[----:B------:R-:W1:Y:S01]  /*9330*/  LDS R5, [R4+UR30] ;  /* 0x0000001e04057984 */ /* 0x000e620008000800 */
[----:B------:R-:W-:-:S03]  /*9340*/  SHF.L.U32 R0, R0, 0x1f, RZ ;  /* 0x0000001f00007819 */ /* 0x000fc600000006ff */
[----:B-1----:R1:W2:Y:S02]  /*9350*/  ATOMG.E.EXCH.STRONG.GPU PT, RZ, [R2], R5 ;  /* 0x0000000502ff73a8 */ /* 0x0022a400041ee100 */
[----:B--2---:R-:W2:Y:S01]  /*9360*/  SYNCS.PHASECHK.TRANS64.TRYWAIT P0, [UR31+0x384e8], R0 ;  /* 0x0384e800ff0075a7 */ /* 0x004ea2000800015f */
[----:B------:R-:W-:Y:S02]  /*9370*/  ULOP3.LUT UR29, UR54, 0x1, URZ, 0xfc, !UPT ;  /* 0x00000001361d7892 */ /* 0x000fe4000f8efc3f */
[----:B------:R-:W-:Y:S01]  /*9380*/  ULOP3.LUT UR33, UR52, 0x2, URZ, 0xfc, !UPT ;  /* 0x0000000234217892 */ /* 0x000fe2000f8efc3f */
[----:B-12---:R-:W-:Y:S11]  /*9390*/  @!P0 BRA `(.L_x_120) ;  /* 0x0000005800a08947 */ /* 0x006ff60003800000 */
.L_x_273:
[----:B------:R-:W-:Y:S01]  /*93a0*/  IMAD.MOV.U32 R2, RZ, RZ, 0x1 ;  /* 0x00000001ff027424 */ /* 0x000fe200078e00ff */
[----:B------:R-:W-:Y:S01]  /*93b0*/  ULDC UR28, c[0x0][0x598] ;  /* 0x00016600001c7ab9 */ /* 0x000fe20000000800 */
[----:B------:R-:W-:Y:S01]  /*93c0*/  IMAD.MOV.U32 R12, RZ, RZ, RZ ;  /* 0x000000ffff0c7224 */ /* 0x000fe200078e00ff */
[----:B------:R-:W-:Y:S01]  /*93d0*/  ULDC UR32, c[0x0][0x580] ;  /* 0x0001600000207ab9 */ /* 0x000fe20000000800 */
[----:B------:R-:W-:Y:S01]  /*93e0*/  ULDC.64 UR4, c[0x0][0x590] ;  /* 0x0001640000047ab9 */ /* 0x000fe20000000a00 */
[----:B------:R-:W-:-:S05]  /*93f0*/  ULDC.64 UR6, c[0x0][0x588] ;  /* 0x0001620000067ab9 */ /* 0x000fca0000000a00 */
.L_x_181:
[----:B------:R-:W-:-:S06]  /*9400*/  UISETP.NE.AND UP0, UPT, UR29, 0x3, UPT ;  /* 0x000000031d00788c */ /* 0x000fcc000bf05270 */
[----:B------:R-:W-:-:S13]  /*9410*/  PLOP3.LUT P1, PT, PT, PT, UP0, 0x80, 0x0 ;  /* 0x000000000000781c */ /* 0x000fda0003f2f008 */
[----:B---345:R-:W-:Y:S05]  /*9420*/  @!P1 BRA `(.L_x_121) ;  /* 0x0000000000049947 */ /* 0x038fea0003800000 */
[----:B------:R-:W-:Y:S01]  /*9430*/  BPT.TRAP 0x1 ;  /* 0x000000040000795c */ /* 0x000fe20000300000 */
.L_x_121:
[----:B------:R-:W-:Y:S01]  /*9440*/  ULEA UR8, UR34, UR31, 0x3 ;  /* 0x0000001f22087291 */ /* 0x000fe2000f8e183f */
[----:B-1----:R-:W-:-:S08]  /*9450*/  SHF.L.U32 R0, R12, 0x1f, RZ ;  /* 0x0000001f0c007819 */ /* 0x002fd000000006ff */
[----:B------:R-:W1:Y:S02]  /*9460*/  SYNCS.PHASECHK.TRANS64.TRYWAIT P0, [UR8+0x38400], R0 ;  /* 0x03840000ff0075a7 */ /* 0x000e640008000148 */
[----:B-1----:R-:W-:Y:S05]  /*9470*/  @!P0 BRA `(.L_x_122) ;  /* 0x0000005800808947 */ /* 0x002fea0003800000 */
.L_x_274:
[----:B------:R-:W-:-:S09]  /*9480*/  ULEA UR9, UR34, UR31, 0x4 ;  /* 0x0000001f22097291 */ /* 0x000fd2000f8e203f */
[----:B------:R-:W2:Y:S01]  /*9490*/  LDS.128 R4, [UR9+0x384f0] ;  /* 0x0384f009ff047984 */ /* 0x000ea20008000c00 */
[----:B------:R-:W-:Y:S01]  /*94a0*/  @!PT LDS RZ, [RZ] ;  /* 0x00000000fffff984 */ /* 0x000fe20000000800 */
[----:B------:R-:W-:Y:S01]  /*94b0*/  @!PT LDS RZ, [RZ] ;  /* 0x00000000fffff984 */ /* 0x000fe20000000800 */
[----:B------:R-:W-:Y:S01]  /*94c0*/  @!PT LDS RZ, [RZ] ;  /* 0x00000000fffff984 */ /* 0x000fe20000000800 */
[----:B------:R-:W-:Y:S01]  /*94d0*/  @!PT LDS RZ, [RZ] ;  /* 0x00000000fffff984 */ /* 0x000fe20000000800 */
[----:B------:R3:W-:Y:S06]  /*94e0*/  MEMBAR.ALL.CTA ;  /* 0x0000000000007992 */ /* 0x0007ec0000008000 */
[----:B---3--:R-:W3:Y:S01]  /*94f0*/  FENCE.VIEW.ASYNC.S ;  /* 0x00000000000073c6 */ /* 0x008ee20000000000 */
[----:B------:R-:W-:Y:S05]  /*9500*/  @!P1 BRA `(.L_x_123) ;  /* 0x0000000000049947 */ /* 0x000fea0003800000 */
[----:B------:R-:W-:Y:S01]  /*9510*/  BPT.TRAP 0x1 ;  /* 0x000000040000795c */ /* 0x000fe20000300000 */
.L_x_123:
[----:B------:R-:W-:Y:S01]  /*9520*/  UIADD3 UR8, UR8, 0x38440, URZ ;  /* 0x0003844008087890 */ /* 0x000fe2000fffe03f */
[----:B------:R-:W-:Y:S02]  /*9530*/  R2UR UR18, R16 ;  /* 0x00000000101272ca */ /* 0x000fe400000e0000 */
[----:B------:R-:W-:Y:S01]  /*9540*/  R2UR UR19, R17 ;  /* 0x00000000111372ca */ /* 0x000fe200000e0000 */
[----:B------:R-:W-:Y:S01]  /*9550*/  UPRMT UR8, UR42, 0x654, UR8 ;  /* 0x000006542a087896 */ /* 0x000fe20008000008 */
[----:B------:R-:W-:Y:S02]  /*9560*/  LOP3.LUT P1, RZ, R2, 0xff, RZ, 0xc0, !PT ;  /* 0x000000ff02ff7812 */ /* 0x000fe4000782c0ff */
[----:B------:R-:W-:-:S04]  /*9570*/  ISETP.NE.U32.AND P0, PT, RZ, UR4, PT ;  /* 0x00000004ff007c0c */ /* 0x000fc8000bf05070 */
[----:B------:R-:W-:Y:S02]  /*9580*/  ISETP.NE.AND.EX P0, PT, RZ, UR5, PT, P0 ;  /* 0x00000005ff007c0c */ /* 0x000fe4000bf05300 */
[----:B---3--:R-:W-:Y:S01]  /*9590*/  SYNCS.ARRIVE.TRANS64.RED.A1T0 RZ, [UR8], RZ ;  /* 0x000000ffffff79a7 */ /* 0x008fe20008100408 */
[----:B------:R-:W-:Y:S02]  /*95a0*/  USHF.L.U32 UR18, UR18, 0x8, URZ ;  /* 0x0000000812127899 */ /* 0x000fe4000800063f */
[----:B------:R-:W-:Y:S02]  /*95b0*/  USHF.L.U32 UR19, UR19, 0x7, URZ ;  /* 0x0000000713137899 */ /* 0x000fe4000800063f */
[----:B------:R-:W-:Y:S10]  /*95c0*/  @!P1 BRA `(.L_x_124) ;  /* 0x00000000000c9947 */ /* 0x000ff40003800000 */
[----:B------:R-:W-:-:S04]  /*95d0*/  DEPBAR {5,4,3,2,1,0} ;  /* 0x0000003f0000791a */ /* 0x000fc80000000000 */
[----:B------:R3:W-:Y:S02]  /*95e0*/  UTMACCTL.IV [UR38] ;  /* 0x00000000260079b9 */ /* 0x0007e40008000000 */
[----:B---3--:R-:W-:Y:S01]  /*95f0*/  NOP ;  /* 0x0000000000007918 */ /* 0x008fe20000000000 */
.L_x_124:
[----:B------:R-:W-:Y:S05]  /*9600*/  @!P0 BRA `(.L_x_125) ;  /* 0x0000000000188947 */ /* 0x000fea0003800000 */
[----:B-1----:R-:W1:Y:S02]  /*9610*/  LDC.64 R2, c[0x0][0x590] ;  /* 0x00016400ff027b82 */ /* 0x002e640000000a00 */
[----:B-1----:R-:W-:-:S06]  /*9620*/  IMAD.WIDE R2, R18, 0x8, R2 ;  /* 0x0000000812027825 */ /* 0x002fcc00078e0202 */
[----:B------:R-:W3:Y:S04]  /*9630*/  LDG.E.64 R2, desc[UR58][R2.64] ;  /* 0x0000003a02027981 */ /* 0x000ee8000c1e1b00 */
[----:B---3--:R-:W3:Y:S02]  /*9640*/  LD.E R0, desc[UR58][R2.64] ;  /* 0x0000003a02007980 */ /* 0x008ee4000c101900 */
[----:B---3--:R-:W-:Y:S01]  /*9650*/  FSETP.NEU.AND P0, PT, R0, RZ, PT ;  /* 0x000000ff0000720b */ /* 0x008fe20003f0d000 */
[----:B------:R-:W-:-:S12]  /*9660*/  BRA `(.L_x_126) ;  /* 0x0000000000247947 */ /* 0x000fd80003800000 */
.L_x_125:
[----:B------:R-:W-:Y:S02]  /*9670*/  ISETP.NE.U32.AND P1, PT, RZ, UR6, PT ;  /* 0x00000006ff007c0c */ /* 0x000fe4000bf25070 */
[----:B------:R-:W-:Y:S02]  /*9680*/  FSETP.NEU.AND P0, PT, RZ, UR32, PT ;  /* 0x00000020ff007c0b */ /* 0x000fe4000bf0d000 */
[----:B------:R-:W-:-:S13]  /*9690*/  ISETP.NE.AND.EX P1, PT, RZ, UR7, PT, P1 ;  /* 0x00000007ff007c0c */ /* 0x000fda000bf25310 */
[----:B------:R-:W-:Y:S05]  /*96a0*/  @!P1 BRA `(.L_x_126) ;  /* 0x0000000000149947 */ /* 0x000fea0003800000 */
[----:B-1----:R-:W1:Y:S01]  /*96b0*/  LDC.64 R2, c[0x0][0x588] ;  /* 0x00016200ff027b82 */ /* 0x002e620000000a00 */
[----:B------:R-:W-:-:S04]  /*96c0*/  IMAD R9, R18, UR28, RZ ;  /* 0x0000001c12097c24 */ /* 0x000fc8000f8e02ff */
[----:B-1----:R-:W-:-:S06]  /*96d0*/  IMAD.WIDE R2, R9, 0x4, R2 ;  /* 0x0000000409027825 */ /* 0x002fcc00078e0202 */
[----:B------:R-:W3:Y:S02]  /*96e0*/  LDG.E R2, desc[UR58][R2.64] ;  /* 0x0000003a02027981 */ /* 0x000ee4000c1e1900 */
[----:B---3--:R-:W-:-:S13]  /*96f0*/  FSETP.NEU.AND P0, PT, R2, RZ, PT ;  /* 0x000000ff0200720b */ /* 0x008fda0003f0d000 */
.L_x_126:
[----:B------:R-:W-:Y:S01]  /*9700*/  UISETP.NE.AND UP0, UPT, UR33, 0x3, UPT ;  /* 0x000000032100788c */ /* 0x000fe2000bf05270 */
[----:B------:R-:W-:-:S05]  /*9710*/  ELECT P1, URZ, PT ;  /* 0x00000000003f782f */ /* 0x000fca0003820000 */
[----:B------:R-:W-:Y:S02]  /*9720*/  PLOP3.LUT P2, PT, PT, PT, UP0, 0x80, 0x0 ;  /* 0x000000000000781c */ /* 0x000fe40003f4f008 */
[----:B------:R-:W-:-:S11]  /*9730*/  PLOP3.LUT P0, PT, P0, P1, PT, 0x2a, 0x0 ;  /* 0x000000000000781c */ /* 0x000fd60000702572 */
[----:B------:R-:W-:Y:S05]  /*9740*/  @!P2 BRA `(.L_x_127) ;  /* 0x000000000004a947 */ /* 0x000fea0003800000 */
[----:B------:R-:W-:Y:S01]  /*9750*/  BPT.TRAP 0x1 ;  /* 0x000000040000795c */ /* 0x000fe20000300000 */
.L_x_127:
[----:B-1----:R-:W-:-:S05]  /*9760*/  IMAD.MOV.U32 R0, RZ, RZ, 0x1 ;  /* 0x00000001ff007424 */ /* 0x002fca00078e00ff */
[----:B------:R-:W-:-:S04]  /*9770*/  SHF.L.U32 R0, R0, 0x1f, RZ ;  /* 0x0000001f00007819 */ /* 0x000fc800000006ff */
[----:B------:R-:W1:Y:S02]  /*9780*/  SYNCS.PHASECHK.TRANS64.TRYWAIT P1, [UR31+0x384c0], R0 ;  /* 0x0384c000ff0075a7 */ /* 0x000e64000802015f */
[----:B-1----:R-:W-:Y:S05]  /*9790*/  @!P1 BRA `(.L_x_128) ;  /* 0x0000005400d09947 */ /* 0x002fea0003800000 */
.L_x_275:
[----:B------:R-:W-:Y:S04]  /*97a0*/  BSSY B0, `(.L_x_129) ;  /* 0x0000010000007945 */ /* 0x000fe80003800000 */
[----:B------:R-:W-:Y:S05]  /*97b0*/  @P0 BRA `(.L_x_130) ;  /* 0x0000000000380947 */ /* 0x000fea0003800000 */
[----:B------:R-:W-:Y:S02]  /*97c0*/  UIADD3 UR16, UR31, 0x30000, URZ ;  /* 0x000300001f107890 */ /* 0x000fe4000fffe03f */
[----:B------:R-:W-:Y:S02]  /*97d0*/  UIADD3 UR17, UR31, 0x384a0, URZ ;  /* 0x000384a01f117890 */ /* 0x000fe4000fffe03f */
[----:B------:R-:W-:Y:S02]  /*97e0*/  UIADD3 UR10, UR18, 0x40, URZ ;  /* 0x00000040120a7890 */ /* 0x000fe4000fffe03f */
[----:B------:R-:W-:Y:S01]  /*97f0*/  UIADD3 UR8, UR31, 0x31000, URZ ;  /* 0x000310001f087890 */ /* 0x000fe2000fffe03f */
[----:B------:R-:W-:Y:S01]  /*9800*/  UMOV UR12, 0x0 ;  /* 0x00000000000c7882 */ /* 0x000fe20000000000 */
[----:B------:R-:W-:Y:S01]  /*9810*/  UMOV UR13, 0x10000000 ;  /* 0x10000000000d7882 */ /* 0x000fe20000000000 */
[----:B------:R-:W-:Y:S01]  /*9820*/  UMOV UR11, UR19 ;  /* 0x00000013000b7c82 */ /* 0x000fe20008000000 */
[----:B------:R-:W-:Y:S01]  /*9830*/  UMOV UR9, UR17 ;  /* 0x0000001100097c82 */ /* 0x000fe20008000000 */
[----:B------:R3:W-:Y:S04]  /*9840*/  UTMALDG.2D [UR16], [UR38], desc[UR12] ;  /* 0x00000c10260075b4 */ /* 0x0007e80008009000 */
[----:B------:R3:W-:Y:S02]  /*9850*/  UTMALDG.2D [UR8], [UR38], desc[UR12] ;  /* 0x00000c08260075b4 */ /* 0x0007e40008009000 */
[----:B---3--:R-:W-:Y:S05]  /*9860*/  @!P2 BRA `(.L_x_131) ;  /* 0x000000000004a947 */ /* 0x008fea0003800000 */
[----:B------:R-:W-:Y:S01]  /*9870*/  BPT.TRAP 0x1 ;  /* 0x000000040000795c */ /* 0x000fe20000300000 */
.L_x_131:
[----:B------:R-:W3:Y:S02]  /*9880*/  LDC R2, c[0x0][0x828] ;  /* 0x00020a00ff027b82 */ /* 0x000ee40000000800 */
[----:B---3--:R3:W-:Y:S02]  /*9890*/  SYNCS.ARRIVE.TRANS64.RED.A0TR RZ, [UR31+0x384a0], R2 ;  /* 0x0384a002ffff79a7 */ /* 0x0087e4000830041f */
.L_x_130:
[----:B------:R-:W-:Y:S05]  /*98a0*/  BSYNC B0 ;  /* 0x0000000000007941 */ /* 0x000fea0003800000 */
.L_x_129:
[----:B------:R-:W-:Y:S05]  /*98b0*/  @!P2 BRA `(.L_x_132) ;  /* 0x000000000004a947 */ /* 0x000fea0003800000 */
[----:B------:R-:W-:Y:S01]  /*98c0*/  BPT.TRAP 0x1 ;  /* 0x000000040000795c */ /* 0x000fe20000300000 */
.L_x_132:
[----:B------:R-:W-:-:S04]  /*98d0*/  UIADD3 UR13, UR31, 0x384a0, URZ ;  /* 0x000384a01f0d7890 */ /* 0x000fc8000fffe03f */
[----:B------:R-:W-:-:S09]  /*98e0*/  UPRMT UR16, UR42, 0x654, UR13 ;  /* 0x000006542a107896 */ /* 0x000fd2000800000d */
[----:B------:R-:W-:Y:S01]  /*98f0*/  SYNCS.ARRIVE.TRANS64.RED.A1T0 RZ, [UR16], RZ ;  /* 0x000000ffffff79a7 */ /* 0x000fe20008100410 */
[----:B------:R-:W-:Y:S05]  /*9900*/  @!P2 BRA `(.L_x_133) ;  /* 0x000000000004a947 */ /* 0x000fea0003800000 */
[----:B------:R-:W-:Y:S01]  /*9910*/  BPT.TRAP 0x1 ;  /* 0x000000040000795c */ /* 0x000fe20000300000 */
.L_x_133:
[----:B------:R-:W4:Y:S02]  /*9920*/  SYNCS.PHASECHK.TRANS64.TRYWAIT P1, [UR31+0x384c8], R0 ;  /* 0x0384c800ff0075a7 */ /* 0x000f24000802015f */
[----:B----4-:R-:W-:Y:S05]  /*9930*/  @!P1 BRA `(.L_x_134) ;  /* 0x0000005400809947 */ /* 0x010fea0003800000 */
.L_x_276:
[----:B------:R-:W-:Y:S04]  /*9940*/  BSSY B0, `(.L_x_135) ;  /* 0x0000012000007945 */ /* 0x000fe80003800000 */
[----:B------:R-:W-:Y:S05]  /*9950*/  @P0 BRA `(.L_x_136) ;  /* 0x0000000000400947 */ /* 0x000fea0003800000 */
[----:B------:R-:W-:Y:S02]  /*9960*/  UIADD3 UR10, UR18, 0x80, URZ ;  /* 0x00000080120a7890 */ /* 0x000fe4000fffe03f */
        /* <DEDUP_REMOVED lines=8> */
[----:B------:R-:W-:Y:S01]  /*99f0*/  UMOV UR21, UR9 ;  /* 0x0000000900157c82 */ /* 0x000fe20008000000 */
[----:B------:R4:W-:Y:S03]  /*9a00*/  UTMALDG.2D [UR8], [UR38], desc[UR14] ;  /* 0x00000e08260075b4 */ /* 0x0009e60008009000 */
[----:B------:R4:W-:Y:S02]  /*9a10*/  UTMALDG.2D [UR20], [UR38], desc[UR14] ;  /* 0x00000e14260075b4 */ /* 0x0009e40008009000 */
[----:B----4-:R-:W-:Y:S05]  /*9a20*/  @!P2 BRA `(.L_x_137) ;  /* 0x000000000004a947 */ /* 0x010fea0003800000 */
[----:B------:R-:W-:Y:S01]  /*9a30*/  BPT.TRAP 0x1 ;  /* 0x000000040000795c */ /* 0x000fe20000300000 */
.L_x_137:
[----:B---3--:R-:W3:Y:S02]  /*9a40*/  LDC R2, c[0x0][0x828] ;  /* 0x00020a00ff027b82 */ /* 0x008ee40000000800 */
[----:B---3--:R4:W-:Y:S02]  /*9a50*/  SYNCS.ARRIVE.TRANS64.RED.A0TR RZ, [UR31+0x384a8], R2 ;  /* 0x0384a802ffff79a7 */ /* 0x0089e4000830041f */
.L_x_136:
[----:B------:R-:W-:Y:S05]  /*9a60*/  BSYNC B0 ;  /* 0x0000000000007941 */ /* 0x000fea0003800000 */
.L_x_135:
[----:B------:R-:W-:Y:S05]  /*9a70*/  @!P2 BRA `(.L_x_138) ;  /* 0x000000000004a947 */ /* 0x000fea0003800000 */
[----:B------:R-:W-:Y:S01]  /*9a80*/  BPT.TRAP 0x1 ;  /* 0x000000040000795c */ /* 0x000fe20000300000 */
.L_x_138:
[----:B------:R-:W-:Y:S02]  /*9a90*/  UIADD3 UR9, UR31, 0x384a8, URZ ;  /* 0x000384a81f097890 */ /* 0x000fe4000fffe03f */
[----:B------:R-:W-:Y:S02]  /*9aa0*/  UIADD3 UR23, UR19, 0x20, URZ ;  /* 0x0000002013177890 */ /* 0x000fe4000fffe03f */
[----:B------:R-:W-:-:S09]  /*9ab0*/  UPRMT UR36, UR42, 0x654, UR9 ;  /* 0x000006542a247896 */ /* 0x000fd20008000009 */
[----:B------:R-:W-:Y:S01]  /*9ac0*/  SYNCS.ARRIVE.TRANS64.RED.A1T0 RZ, [UR36], RZ ;  /* 0x000000ffffff79a7 */ /* 0x000fe20008100424 */
[----:B------:R-:W-:Y:S05]  /*9ad0*/  @!P2 BRA `(.L_x_139) ;  /* 0x000000000004a947 */ /* 0x000fea0003800000 */
[----:B------:R-:W-:Y:S01]  /*9ae0*/  BPT.TRAP 0x1 ;  /* 0x000000040000795c */ /* 0x000fe20000300000 */
.L_x_139:
[----:B------:R-:W5:Y:S02]  /*9af0*/  SYNCS.PHASECHK.TRANS64.TRYWAIT P1, [UR31+0x384d0], R0 ;  /* 0x0384d000ff0075a7 */ /* 0x000f64000802015f */
[----:B-----5:R-:W-:Y:S05]  /*9b00*/  @!P1 BRA `(.L_x_140) ;  /* 0x0000005400249947 */ /* 0x020fea0003800000 */
.L_x_277:
        /* <DEDUP_REMOVED lines=13> */
[----:B-1----:R-:W-:Y:S05]  /*9be0*/  @!P2 BRA `(.L_x_143) ;  /* 0x000000000004a947 */ /* 0x002fea0003800000 */
[----:B------:R-:W-:Y:S01]  /*9bf0*/  BPT.TRAP 0x1 ;  /* 0x000000040000795c */ /* 0x000fe20000300000 */
.L_x_143:
[----:B---34-:R-:W1:Y:S02]  /*9c00*/  LDC R2, c[0x0][0x828] ;  /* 0x00020a00ff027b82 */ /* 0x018e640000000800 */
[----:B-1----:R1:W-:Y:S02]  /*9c10*/  SYNCS.ARRIVE.TRANS64.RED.A0TR RZ, [UR31+0x384b0], R2 ;  /* 0x0384b002ffff79a7 */ /* 0x0023e4000830041f */
.L_x_142:
[----:B------:R-:W-:Y:S05]  /*9c20*/  BSYNC B0 ;  /* 0x0000000000007941 */ /* 0x000fea0003800000 */
.L_x_141:
[----:B------:R-:W-:Y:S05]  /*9c30*/  @!P2 BRA `(.L_x_144) ;  /* 0x000000000004a947 */ /* 0x000fea0003800000 */
[----:B------:R-:W-:Y:S01]  /*9c40*/  BPT.TRAP 0x1 ;  /* 0x000000040000795c */ /* 0x000fe20000300000 */
.L_x_144:
[----:B------:R-:W-:-:S04]  /*9c50*/  UIADD3 UR17, UR31, 0x384b0, URZ ;  /* 0x000384b01f117890 */ /* 0x000fc8000fffe03f */
[----:B------:R-:W-:-:S09]  /*9c60*/  UPRMT UR35, UR42, 0x654, UR17 ;  /* 0x000006542a237896 */ /* 0x000fd20008000011 */
[----:B------:R-:W-:Y:S01]  /*9c70*/  SYNCS.ARRIVE.TRANS64.RED.A1T0 RZ, [UR35], RZ ;  /* 0x000000ffffff79a7 */ /* 0x000fe20008100423 */
[----:B------:R-:W-:Y:S05]  /*9c80*/  @!P2 BRA `(.L_x_145) ;  /* 0x000000000004a947 */ /* 0x000fea0003800000 */
[----:B------:R-:W-:Y:S01]  /*9c90*/  BPT.TRAP 0x1 ;  /* 0x000000040000795c */ /* 0x000fe20000300000 */
.L_x_145:
[----:B------:R-:W5:Y:S02]  /*9ca0*/  SYNCS.PHASECHK.TRANS64.TRYWAIT P1, [UR31+0x384d8], R0 ;  /* 0x0384d800ff0075a7 */ /* 0x000f64000802015f */
[----:B-----5:R-:W-:Y:S05]  /*9cb0*/  @!P1 BRA `(.L_x_146) ;  /* 0x0000005000d09947 */ /* 0x020fea0003800000 */
.L_x_278:
        /* <DEDUP_REMOVED lines=13> */
[----:B-1----:R-:W-:Y:S05]  /*9d90*/  @!P2 BRA `(.L_x_149) ;  /* 0x000000000004a947 */ /* 0x002fea0003800000 */
[----:B------:R-:W-:Y:S01]  /*9da0*/  BPT.TRAP 0x1 ;  /* 0x000000040000795c */ /* 0x000fe20000300000 */
.L_x_149:
[----:B---34-:R-:W1:Y:S02]  /*9db0*/  LDC R2, c[0x0][0x828] ;  /* 0x00020a00ff027b82 */ /* 0x018e640000000800 */
[----:B-1----:R1:W-:Y:S02]  /*9dc0*/  SYNCS.ARRIVE.TRANS64.RED.A0TR RZ, [UR31+0x384b8], R2 ;  /* 0x0384b802ffff79a7 */ /* 0x0023e4000830041f */
.L_x_148:
[----:B------:R-:W-:Y:S05]  /*9dd0*/  BSYNC B0 ;  /* 0x0000000000007941 */ /* 0x000fea0003800000 */
.L_x_147:
[----:B------:R-:W-:Y:S05]  /*9de0*/  @!P2 BRA `(.L_x_150) ;  /* 0x000000000004a947 */ /* 0x000fea0003800000 */
[----:B------:R-:W-:Y:S01]  /*9df0*/  BPT.TRAP 0x1 ;  /* 0x000000040000795c */ /* 0x000fe20000300000 */
.L_x_150:
[----:B------:R-:W-:Y:S02]  /*9e00*/  UIADD3 UR25, UR31, 0x384b8, URZ ;  /* 0x000384b81f197890 */ /* 0x000fe4000fffe03f */
[----:B------:R-:W-:Y:S02]  /*9e10*/  UIADD3 UR15, UR19, 0x40, URZ ;  /* 0x00000040130f7890 */ /* 0x000fe4000fffe03f */
[----:B------:R-:W-:-:S09]  /*9e20*/  UPRMT UR37, UR42, 0x654, UR25 ;  /* 0x000006542a257896 */ /* 0x000fd20008000019 */
[----:B------:R-:W-:Y:S01]  /*9e30*/  SYNCS.ARRIVE.TRANS64.RED.A1T0 RZ, [UR37], RZ ;  /* 0x000000ffffff79a7 */ /* 0x000fe20008100425 */
[----:B------:R-:W-:Y:S05]  /*9e40*/  @!P2 BRA `(.L_x_151) ;  /* 0x000000000004a947 */ /* 0x000fea0003800000 */
[----:B------:R-:W-:Y:S01]  /*9e50*/  BPT.TRAP 0x1 ;  /* 0x000000040000795c */ /* 0x000fe20000300000 */
.L_x_151:
[----:B-1-34-:R-:W-:-:S04]  /*9e60*/  SHF.L.U32 R2, RZ, 0x1f, RZ ;  /* 0x0000001fff027819 */ /* 0x01afc800000006ff */
[----:B------:R-:W1:Y:S02]  /*9e70*/  SYNCS.PHASECHK.TRANS64.TRYWAIT P1, [UR31+0x384c0], R2 ;  /* 0x0384c002ff0075a7 */ /* 0x000e64000802015f */
[----:B-1----:R-:W-:Y:S05]  /*9e80*/  @!P1 BRA `(.L_x_152) ;  /* 0x0000005000749947 */ /* 0x002fea0003800000 */
.L_x_279:
[----:B------:R-:W-:Y:S04]  /*9e90*/  BSSY B0, `(.L_x_153) ;  /* 0x0000010000007945 */ /* 0x000fe80003800000 */
[----:B------:R-:W-:Y:S05]  /*9ea0*/  @P0 BRA `(.L_x_154) ;  /* 0x0000000000380947 */ /* 0x000fea0003800000 */
        /* <DEDUP_REMOVED lines=10> */
[----:B---3--:R-:W-:Y:S05]  /*9f50*/  @!P2 BRA `(.L_x_155) ;  /* 0x000000000004a947 */ /* 0x008fea0003800000 */
[----:B------:R-:W-:Y:S01]  /*9f60*/  BPT.TRAP 0x1 ;  /* 0x000000040000795c */ /* 0x000fe20000300000 */
.L_x_155:
[----:B-1----:R-:W1:Y:S02]  /*9f70*/  LDC R3, c[0x0][0x828] ;  /* 0x00020a00ff037b82 */ /* 0x002e640000000800 */
[----:B-1----:R3:W-:Y:S02]  /*9f80*/  SYNCS.ARRIVE.TRANS64.RED.A0TR RZ, [UR31+0x384a0], R3 ;  /* 0x0384a003ffff79a7 */ /* 0x0027e4000830041f */
.L_x_154:
[----:B------:R-:W-:Y:S05]  /*9f90*/  BSYNC B0 ;  /* 0x0000000000007941 */ /* 0x000fea0003800000 */
.L_x_153:
[----:B------:R-:W-:Y:S05]  /*9fa0*/  @!P2 BRA `(.L_x_156) ;  /* 0x000000000004a947 */ /* 0x000fea0003800000 */
[----:B------:R-:W-:Y:S01]  /*9fb0*/  BPT.TRAP 0x1 ;  /* 0x000000040000795c */ /* 0x000fe20000300000 */
.L_x_156:
[----:B------:R-:W-:Y:S01]  /*9fc0*/  SYNCS.ARRIVE.TRANS64.RED.A1T0 RZ, [UR16], RZ ;  /* 0x000000ffffff79a7 */ /* 0x000fe20008100410 */
[----:B------:R-:W-:Y:S05]  /*9fd0*/  @!P2 BRA `(.L_x_157) ;  /* 0x000000000004a947 */ /* 0x000fea0003800000 */
[----:B------:R-:W-:Y:S01]  /*9fe0*/  BPT.TRAP 0x1 ;  /* 0x000000040000795c */ /* 0x000fe20000300000 */
.L_x_157:
[----:B------:R-:W4:Y:S02]  /*9ff0*/  SYNCS.PHASECHK.TRANS64.TRYWAIT P1, [UR31+0x384c8], R2 ;  /* 0x0384c802ff0075a7 */ /* 0x000f24000802015f */
[----:B----4-:R-:W-:Y:S05]  /*a000*/  @!P1 BRA `(.L_x_158) ;  /* 0x00000050002c9947 */ /* 0x010fea0003800000 */
.L_x_280:
        /* <DEDUP_REMOVED lines=12> */
[----:B----4-:R-:W-:Y:S05]  /*a0d0*/  @!P2 BRA `(.L_x_161) ;  /* 0x000000000004a947 */ /* 0x010fea0003800000 */
[----:B------:R-:W-:Y:S01]  /*a0e0*/  BPT.TRAP 0x1 ;  /* 0x000000040000795c */ /* 0x000fe20000300000 */
.L_x_161:
[----:B-1-3--:R-:W1:Y:S02]  /*a0f0*/  LDC R3, c[0x0][0x828] ;  /* 0x00020a00ff037b82 */ /* 0x00ae640000000800 */
[----:B-1----:R4:W-:Y:S02]  /*a100*/  SYNCS.ARRIVE.TRANS64.RED.A0TR RZ, [UR31+0x384a8], R3 ;  /* 0x0384a803ffff79a7 */ /* 0x0029e4000830041f */
.L_x_160:
[----:B------:R-:W-:Y:S05]  /*a110*/  BSYNC B0 ;  /* 0x0000000000007941 */ /* 0x000fea0003800000 */
.L_x_159:
[----:B------:R-:W-:Y:S05]  /*a120*/  @!P2 BRA `(.L_x_162) ;  /* 0x000000000004a947 */ /* 0x000fea0003800000 */
[----:B------:R-:W-:Y:S01]  /*a130*/  BPT.TRAP 0x1 ;  /* 0x000000040000795c */ /* 0x000fe20000300000 */
.L_x_162:
[----:B------:R-:W-:Y:S01]  /*a140*/  SYNCS.ARRIVE.TRANS64.RED.A1T0 RZ, [UR36], RZ ;  /* 0x000000ffffff79a7 */ /* 0x000fe20008100424 */
[----:B------:R-:W-:Y:S01]  /*a150*/  UIADD3 UR19, UR19, 0x60, URZ ;  /* 0x0000006013137890 */ /* 0x000fe2000fffe03f */
[----:B------:R-:W-:Y:S11]  /*a160*/  @!P2 BRA `(.L_x_163) ;  /* 0x000000000004a947 */ /* 0x000ff60003800000 */
[----:B------:R-:W-:Y:S01]  /*a170*/  BPT.TRAP 0x1 ;  /* 0x000000040000795c */ /* 0x000fe20000300000 */
.L_x_163:
[----:B------:R-:W5:Y:S02]  /*a180*/  SYNCS.PHASECHK.TRANS64.TRYWAIT P1, [UR31+0x384d0], R2 ;  /* 0x0384d002ff0075a7 */ /* 0x000f64000802015f */
[----:B-----5:R-:W-:Y:S05]  /*a190*/  @!P1 BRA `(.L_x_164) ;  /* 0x0000004c00e09947 */ /* 0x020fea0003800000 */
.L_x_281:
        /* <DEDUP_REMOVED lines=13> */
.L_x_167:
[----:B---34-:R-:W1:Y:S02]  /*a270*/  LDC R3, c[0x0][0x828] ;  /* 0x00020a00ff037b82 */ /* 0x018e640000000800 */
[----:B-1----:R1:W-:Y:S02]  /*a280*/  SYNCS.ARRIVE.TRANS64.RED.A0TR RZ, [UR31+0x384b0], R3 ;  /* 0x0384b003ffff79a7 */ /* 0x0023e4000830041f */
.L_x_166:
[----:B------:R-:W-:Y:S05]  /*a290*/  BSYNC B0 ;  /* 0x0000000000007941 */ /* 0x000fea0003800000 */
.L_x_165:
[----:B------:R-:W-:Y:S05]  /*a2a0*/  @!P2 BRA `(.L_x_168) ;  /* 0x000000000004a947 */ /* 0x000fea0003800000 */
[----:B------:R-:W-:Y:S01]  /*a2b0*/  BPT.TRAP 0x1 ;  /* 0x000000040000795c */ /* 0x000fe20000300000 */
.L_x_168:
[----:B------:R-:W-:Y:S01]  /*a2c0*/  SYNCS.ARRIVE.TRANS64.RED.A1T0 RZ, [UR35], RZ ;  /* 0x000000ffffff79a7 */ /* 0x000fe20008100423 */
[----:B------:R-:W-:Y:S05]  /*a2d0*/  @!P2 BRA `(.L_x_169) ;  /* 0x000000000004a947 */ /* 0x000fea0003800000 */
[----:B------:R-:W-:Y:S01]  /*a2e0*/  BPT.TRAP 0x1 ;  /* 0x000000040000795c */ /* 0x000fe20000300000 */
.L_x_169:
[----:B------:R-:W5:Y:S02]  /*a2f0*/  SYNCS.PHASECHK.TRANS64.TRYWAIT P1, [UR31+0x384d8], R2 ;  /* 0x0384d802ff0075a7 */ /* 0x000f64000802015f */
[----:B-----5:R-:W-:Y:S05]  /*a300*/  @!P1 BRA `(.L_x_170) ;  /* 0x0000004c009c9947 */ /* 0x020fea0003800000 */
.L_x_282:
        /* <DEDUP_REMOVED lines=15> */
.L_x_173:
[----:B------:R-:W1:Y:S02]  /*a400*/  LDC R2, c[0x0][0x828] ;  /* 0x00020a00ff027b82 */ /* 0x000e640000000800 */
[----:B-1----:R1:W-:Y:S02]  /*a410*/  SYNCS.ARRIVE.TRANS64.RED.A0TR RZ, [UR31+0x384b8], R2 ;  /* 0x0384b802ffff79a7 */ /* 0x0023e4000830041f */
.L_x_172:
[----:B------:R-:W-:Y:S05]  /*a420*/  BSYNC B0 ;  /* 0x0000000000007941 */ /* 0x000fea0003800000 */
.L_x_171:
[----:B------:R-:W-:Y:S05]  /*a430*/  @!P2 BRA `(.L_x_174) ;  /* 0x000000000004a947 */ /* 0x000fea0003800000 */
[----:B------:R-:W-:Y:S01]  /*a440*/  BPT.TRAP 0x1 ;  /* 0x000000040000795c */ /* 0x000fe20000300000 */
.L_x_174:
[----:B--2---:R-:W-:Y:S01]  /*a450*/  ISETP.NE.AND P0, PT, R7, RZ, PT ;  /* 0x000000ff0700720c */ /* 0x004fe20003f05270 */
[----:B------:R-:W-:Y:S01]  /*a460*/  SYNCS.ARRIVE.TRANS64.RED.A1T0 RZ, [UR37], RZ ;  /* 0x000000ffffff79a7 */ /* 0x000fe20008100425 */
[CC--:B------:R-:W-:Y:S02]  /*a470*/  ISETP.NE.AND P3, PT, R18.reuse, R6.reuse, PT ;  /* 0x000000061200720c */ /* 0x0c0fe40003f65270 */
[----:B------:R-:W-:-:S13]  /*a480*/  ISETP.EQ.OR P0, PT, R18, R6, !P0 ;  /* 0x000000061200720c */ /* 0x000fda0004702670 */
[----:B------:R-:W-:Y:S05]  /*a490*/  @P0 BRA `(.L_x_175) ;  /* 0x0000000400040947 */ /* 0x000fea0003800000 */
[----:B------:R-:W-:Y:S01]  /*a4a0*/  ELECT P0, URZ, PT ;  /* 0x00000000003f782f */ /* 0x000fe20003800000 */
[----:B------:R-:W-:-:S12]  /*a4b0*/  BSSY B0, `(.L_x_176) ;  /* 0x0000032000007945 */ /* 0x000fd80003800000 */
[----:B------:R-:W-:Y:S05]  /*a4c0*/  @!P0 BRA `(.L_x_177) ;  /* 0x0000000000c08947 */ /* 0x000fea0003800000 */
[----:B-1-34-:R-:W1:Y:S08]  /*a4d0*/  LDC.64 R2, c[0x0][0x290] ;  /* 0x0000a400ff027b82 */ /* 0x01ae700000000a00 */
[----:B------:R-:W2:Y:S08]  /*a4e0*/  LDC.64 R14, c[0x0][0x808] ;  /* 0x00020200ff0e7b82 */ /* 0x000eb00000000a00 */
[----:B------:R-:W3:Y:S01]  /*a4f0*/  LDC.64 R16, c[0x0][0x810] ;  /* 0x00020400ff107b82 */ /* 0x000ee20000000a00 */
[----:B-1----:R-:W-:-:S05]  /*a500*/  IMAD.WIDE R2, R6, 0xc, R2 ;  /* 0x0000000c06027825 */ /* 0x002fca00078e0202 */
[----:B------:R1:W5:Y:S04]  /*a510*/  LDG.E R10, desc[UR58][R2.64] ;  /* 0x0000003a020a7981 */ /* 0x000368000c1e1900 */
[----:B------:R1:W5:Y:S01]  /*a520*/  LDG.E R13, desc[UR58][R2.64+0x4] ;  /* 0x0000043a020d7981 */ /* 0x000362000c1e1900 */
[----:B--2---:R-:W-:Y:S02]  /*a530*/  ISETP.NE.U32.AND P0, PT, R14, RZ, PT ;  /* 0x000000ff0e00720c */ /* 0x004fe40003f05070 */
[----:B------:R-:W-:Y:S02]  /*a540*/  SHF.R.S32.HI R8, RZ, 0x1f, R6 ;  /* 0x0000001fff087819 */ /* 0x000fe40000011406 */
[----:B------:R-:W-:Y:S02]  /*a550*/  ISETP.NE.AND.EX P0, PT, R15, RZ, PT, P0 ;  /* 0x000000ff0f00720c */ /* 0x000fe40003f05300 */
[----:B---3--:R-:W-:-:S04]  /*a560*/  ISETP.NE.U32.AND P1, PT, R16, RZ, PT ;  /* 0x000000ff1000720c */ /* 0x008fc80003f25070 */
[----:B------:R-:W-:-:S07]  /*a570*/  ISETP.NE.AND.EX P1, PT, R17, RZ, PT, P1 ;  /* 0x000000ff1100720c */ /* 0x000fce0003f25310 */
[----:B-1----:R-:W-:Y:S06]  /*a580*/  @!P0 BRA `(.L_x_178) ;  /* 0x0000000000108947 */ /* 0x002fec0003800000 */
[----:B------:R-:W-:-:S04]  /*a590*/  LEA R2, P0, R6, R14, 0x3 ;  /* 0x0000000e06027211 */ /* 0x000fc800078018ff */
[----:B------:R-:W-:-:S06]  /*a5a0*/  LEA.HI.X R3, R6, R15, R8, 0x3, P0 ;  /* 0x0000000f06037211 */ /* 0x000fcc00000f1c08 */
[----:B------:R-:W2:Y:S04]  /*a5b0*/  LDG.E.64 R2, desc[UR58][R2.64] ;  /* 0x0000003a02027981 */ /* 0x000ea8000c1e1b00 */
[----:B--2---:R1:W-:Y:S02]  /*a5c0*/  STS.64 [UR30], R2 ;  /* 0x00000002ff007988 */ /* 0x0043e40008000a1e */
.L_x_178:
[----:B------:R-:W-:Y:S05]  /*a5d0*/  @!P1 BRA `(.L_x_177) ;  /* 0x00000000007c9947 */ /* 0x000fea0003800000 */
[----:B-1----:R-:W-:-:S04]  /*a5e0*/  LEA R2, P0, R6, R16, 0x3 ;  /* 0x0000001006027211 */ /* 0x002fc800078018ff */
[----:B------:R-:W-:Y:S02]  /*a5f0*/  LEA.HI.X R3, R6, R17, R8, 0x3, P0 ;  /* 0x0000001106037211 */ /* 0x000fe400000f1c08 */
[----:B------:R-:W1:Y:S04]  /*a600*/  LDS R8, [UR30+0x1c] ;  /* 0x00001c1eff087984 */ /* 0x000e680008000800 */
[----:B------:R-:W2:Y:S01]  /*a610*/  LDG.E.64 R2, desc[UR58][R2.64] ;  /* 0x0000003a02027981 */ /* 0x000ea2000c1e1b00 */
        /* <DEDUP_REMOVED lines=13> */
[----:B------:R1:W-:Y:S04]  /*a6f0*/  STS [UR30+0x1c], R8 ;  /* 0x00001c08ff007988 */ /* 0x0003e8000800081e */
[----:B------:R-:W2:Y:S01]  /*a700*/  LDS R11, [UR30+0x1c] ;  /* 0x00001c1eff0b7984 */ /* 0x000ea20008000800 */
[----:B-1---5:R-:W-:Y:S02]  /*a710*/  IADD3 R8, R10, -0x1, RZ ;  /* 0xffffffff0a087810 */ /* 0x022fe40007ffe0ff */
[----:B--2---:R-:W-:-:S05]  /*a720*/  LOP3.LUT R11, R11, 0xf0, RZ, 0xb8, !PT ;  /* 0x000000f00b0b7812 */ /* 0x004fca00078eb8ff */
[----:B------:R1:W-:Y:S04]  /*a730*/  STS [UR30+0x1c], R11 ;  /* 0x00001c0bff007988 */ /* 0x0003e8000800081e */
[----:B------:R-:W2:Y:S01]  /*a740*/  LDS R9, [UR30+0x1c] ;  /* 0x00001c1eff097984 */ /* 0x000ea20008000800 */
[----:B-1----:R-:W-:Y:S02]  /*a750*/  CS2R R10, SRZ ;  /* 0x00000000000a7805 */ /* 0x002fe4000001ff00 */
[----:B--2---:R-:W-:Y:S01]  /*a760*/  LOP3.LUT R17, R9, 0xf00, RZ, 0xb8, !PT ;  /* 0x00000f0009117812 */ /* 0x004fe200078eb8ff */
[----:B------:R-:W-:-:S04]  /*a770*/  VIADD R9, R13, 0xffffffff ;  /* 0xffffffff0d097836 */ /* 0x000fc80000000000 */
[----:B------:R-:W-:Y:S04]  /*a780*/  STS.64 [UR30+0x18], R16 ;  /* 0x00001810ff007988 */ /* 0x000fe80008000a1e */
[----:B------:R-:W1:Y:S04]  /*a790*/  LDS R15, [UR30+0x1c] ;  /* 0x00001c1eff0f7984 */ /* 0x000e680008000800 */
[----:B------:R2:W-:Y:S01]  /*a7a0*/  STS.128 [UR30+0x20], R8 ;  /* 0x00002008ff007988 */ /* 0x0005e20008000c1e */
[----:B-1----:R-:W-:-:S05]  /*a7b0*/  LOP3.LUT R2, R15, 0xf000, RZ, 0xb8, !PT ;  /* 0x0000f0000f027812 */ /* 0x002fca00078eb8ff */
[----:B------:R2:W-:Y:S02]  /*a7c0*/  STS [UR30+0x1c], R2 ;  /* 0x00001c02ff007988 */ /* 0x0005e4000800081e */
.L_x_177:
[----:B------:R-:W-:Y:S05]  /*a7d0*/  BSYNC B0 ;  /* 0x0000000000007941 */ /* 0x000fea0003800000 */
.L_x_176:
[----:B-12---:R-:W1:Y:S01]  /*a7e0*/  S2R R2, SR_LANEID ;  /* 0x0000000000027919 */ /* 0x006e620000000000 */
[----:B------:R-:W-:Y:S01]  /*a7f0*/  NOP ;  /* 0x0000000000007918 */ /* 0x000fe20000000000 */
[----:B------:R-:W-:Y:S01]  /*a800*/  ELECT P0, URZ, PT ;  /* 0x00000000003f782f */ /* 0x000fe20003800000 */
[----:B------:R-:W-:Y:S01]  /*a810*/  BSSY B0, `(.L_x_179) ;  /* 0x0000008000007945 */ /* 0x000fe20003800000 */
[----:B-1----:R-:W-:-:S05]  /*a820*/  IMAD.SHL.U32 R8, R2, 0x4, RZ ;  /* 0x0000000402087824 */ /* 0x002fca00078e00ff */
[----:B------:R1:W2:Y:S01]  /*a830*/  LDS R9, [R8+UR30] ;  /* 0x0000001e08097984 */ /* 0x0002a20008000800 */
[----:B------:R-:W-:-:S05]  /*a840*/  IADD3 R2, P1, R8, UR38, RZ ;  /* 0x0000002608027c10 */ /* 0x000fca000ff3e0ff */
[----:B---34-:R-:W-:Y:S01]  /*a850*/  IMAD.X R3, RZ, RZ, UR39, P1 ;  /* 0x00000027ff037e24 */ /* 0x018fe200088e06ff */
[----:B------:R-:W-:Y:S07]  /*a860*/  @!P0 BRA `(.L_x_180) ;  /* 0x0000000000088947 */ /* 0x000fee0003800000 */
[----:B------:R0:W-:Y:S01]  /*a870*/  UTMACMDFLUSH ;  /* 0x00000000000079b7 */ /* 0x0001e20000000000 */
[----:B------:R-:W-:-:S04]  /*a880*/  DEPBAR.LE SB0, 0x0 ;  /* 0x000080000000791a */ /* 0x000fc80000000000 */
.L_x_180:
[----:B------:R-:W-:Y:S05]  /*a890*/  BSYNC B0 ;  /* 0x0000000000007941 */ /* 0x000fea0003800000 */
.L_x_179:
[----:B--2---:R2:W5:Y:S02]  /*a8a0*/  ATOMG.E.EXCH.STRONG.GPU PT, RZ, [R2], R9 ;  /* 0x0000000902ff73a8 */ /* 0x00456400041ee100 */
.L_x_175:
[----:B------:R-:W-:Y:S01]  /*a8b0*/  UIADD3 UR34, UR34, 0x1, URZ ;  /* 0x0000000122227890 */ /* 0x000fe2000fffe03f */
[----:B------:R-:W-:Y:S01]  /*a8c0*/  ISETP.NE.AND P0, PT, R7, RZ, PT ;  /* 0x000000ff0700720c */ /* 0x000fe20003f05270 */
[----:B------:R-:W-:Y:S01]  /*a8d0*/  IMAD.MOV.U32 R16, RZ, RZ, R4 ;  /* 0x000000ffff107224 */ /* 0x000fe200078e0004 */
[----:B-12---:R-:W-:Y:S01]  /*a8e0*/  SEL R2, RZ, 0x1, !P3 ;  /* 0x00000001ff027807 */ /* 0x006fe20005800000 */
[----:B------:R-:W-:Y:S01]  /*a8f0*/  UISETP.NE.AND UP0, UPT, UR34, 0x8, UPT ;  /* 0x000000082200788c */ /* 0x000fe2000bf05270 */
[----:B------:R-:W-:Y:S02]  /*a900*/  IMAD.MOV.U32 R17, RZ, RZ, R5 ;  /* 0x000000ffff117224 */ /* 0x000fe400078e0005 */
[----:B------:R-:W-:Y:S01]  /*a910*/  IMAD.MOV.U32 R18, RZ, RZ, R6 ;  /* 0x000000ffff127224 */ /* 0x000fe200078e0006 */
[----:B------:R-:W-:Y:S02]  /*a920*/  USEL UR8, URZ, 0x1, UP0 ;  /* 0x000000013f087887 */ /* 0x000fe40008000000 */
[----:B------:R-:W-:-:S04]  /*a930*/  USEL UR34, UR34, URZ, UP0 ;  /* 0x0000003f22227287 */ /* 0x000fc80008000000 */
[----:B------:R-:W-:Y:S01]  /*a940*/  LOP3.LUT R12, R12, UR8, RZ, 0x3c, !PT ;  /* 0x000000080c0c7c12 */ /* 0x000fe2000f8e3cff */
[----:B------:R-:W-:Y:S07]  /*a950*/  @P0 BRA `(.L_x_181) ;  /* 0xffffffe800a80947 */ /* 0x000fee000383ffff */
[----:B-----5:R-:W-:Y:S01]  /*a960*/  ELECT P0, URZ, PT ;  /* 0x00000000003f782f */ /* 0x020fe20003800000 */
[----:B------:R-:W-:-:S12]  /*a970*/  BSSY B0, `(.L_x_182) ;  /* 0x0000017000007945 */ /* 0x000fd80003800000 */
[----:B------:R-:W-:Y:S05]  /*a980*/  @!P0 BRA `(.L_x_183) ;  /* 0x0000000000548947 */ /* 0x000fea0003800000 */
[----:B------:R-:W-:Y:S05]  /*a990*/  @!P2 BRA `(.L_x_184) ;  /* 0x000000000004a947 */ /* 0x000fea0003800000 */
[----:B------:R-:W-:Y:S01]  /*a9a0*/  BPT.TRAP 0x1 ;  /* 0x000000040000795c */ /* 0x000fe20000300000 */
.L_x_184:
[----:B------:R-:W1:Y:S02]  /*a9b0*/  SYNCS.PHASECHK.TRANS64.TRYWAIT P0, [UR31+0x384c0], R0 ;  /* 0x0384c000ff0075a7 */ /* 0x000e64000800015f */
[----:B-1----:R-:W-:Y:S05]  /*a9c0*/  @!P0 BRA `(.L_x_185) ;  /* 0x0000004800048947 */ /* 0x002fea0003800000 */
.L_x_283:
[----:B------:R-:W-:Y:S05]  /*a9d0*/  @!P2 BRA `(.L_x_186) ;  /* 0x000000000004a947 */ /* 0x000fea0003800000 */
[----:B------:R-:W-:Y:S01]  /*a9e0*/  BPT.TRAP 0x1 ;  /* 0x000000040000795c */ /* 0x000fe20000300000 */
.L_x_186:
[----:B------:R-:W2:Y:S02]  /*a9f0*/  SYNCS.PHASECHK.TRANS64.TRYWAIT P0, [UR31+0x384c8], R0 ;  /* 0x0384c800ff0075a7 */ /* 0x000ea4000800015f */
[----:B--2---:R-:W-:Y:S05]  /*aa00*/  @!P0 BRA `(.L_x_187) ;  /* 0x00000048000c8947 */ /* 0x004fea0003800000 */
.L_x_284:
[----:B------:R-:W-:Y:S05]  /*aa10*/  @!P2 BRA `(.L_x_188) ;  /* 0x000000000004a947 */ /* 0x000fea0003800000 */
[----:B------:R-:W-:Y:S01]  /*aa20*/  BPT.TRAP 0x1 ;  /* 0x000000040000795c */ /* 0x000fe20000300000 */
.L_x_188:
[----:B------:R-:W2:Y:S02]  /*aa30*/  SYNCS.PHASECHK.TRANS64.TRYWAIT P0, [UR31+0x384d0], R0 ;  /* 0x0384d000ff0075a7 */ /* 0x000ea4000800015f */
[----:B--2---:R-:W-:Y:S05]  /*aa40*/  @!P0 BRA `(.L_x_189) ;  /* 0x0000004800148947 */ /* 0x004fea0003800000 */
.L_x_285:
[----:B------:R-:W-:Y:S05]  /*aa50*/  @!P2 BRA `(.L_x_190) ;  /* 0x000000000004a947 */ /* 0x000fea0003800000 */
[----:B------:R-:W-:Y:S01]  /*aa60*/  BPT.TRAP 0x1 ;  /* 0x000000040000795c */ /* 0x000fe20000300000 */
.L_x_190:
[----:B-1----:R-:W-:-:S05]  /*aa70*/  IMAD.MOV.U32 R0, RZ, RZ, 0x1 ;  /* 0x00000001ff007424 */ /* 0x002fca00078e00ff */
[----:B------:R-:W-:-:S07]  /*aa80*/  SHF.L.U32 R0, R0, 0x1f, RZ ;  /* 0x0000001f00007819 */ /* 0x000fce00000006ff */
.L_x_191:
[----:B-1-34-:R-:W-:-:S04]  /*aa90*/  IMAD.U32 R3, RZ, RZ, UR31 ;  /* 0x0000001fff037e24 */ /* 0x01afc8000f8e00ff */
[----:B------:R1:W2:Y:S03]  /*aaa0*/  SYNCS.PHASECHK.TRANS64.TRYWAIT P0, [R3+URZ+0x384d8], R0 ;  /* 0x0384d800030075a7 */ /* 0x0002a6000800017f */
[----:B--2---:R-:W-:Y:S05]  /*aab0*/  @!P0 NANOSLEEP.SYNCS 0x989680 ;  /* 0x009896800000895d */ /* 0x004fea0003900000 */
[----:B------:R-:W2:Y:S02]  /*aac0*/  @!P0 SYNCS.PHASECHK.TRANS64 P0, [R3+URZ+0x384d8], R0 ;  /* 0x0384d800030085a7 */ /* 0x000ea4000800007f */
[----:B--2---:R-:W-:Y:S05]  /*aad0*/  @!P0 BRA `(.L_x_191) ;  /* 0xfffffffc00ec8947 */ /* 0x004fea000383ffff */
.L_x_183:
[----:B------:R-:W-:Y:S05]  /*aae0*/  BSYNC B0 ;  /* 0x0000000000007941 */ /* 0x000fea0003800000 */
.L_x_182:
[----:B------:R-:W-:Y:S05]  /*aaf0*/  EXIT ;  /* 0x000000000000794d */ /* 0x000fea0003800000 */
.L_x_112:
[----:B------:R-:W1:Y:S01]  /*ab00*/  S2UR UR4, SR_CTAID.Y ;  /* 0x00000000000479c3 */ /* 0x000e620000002600 */
[----:B------:R-:W3:Y:S01]  /*ab10*/  S2R R32, SR_LANEID ;  /* 0x0000000000207919 */ /* 0x000ee20000000000 */
[----:B------:R-:W-:Y:S01]  /*ab20*/  ELECT P0, URZ, PT ;  /* 0x00000000003f782f */ /* 0x000fe20003800000 */
[----:B------:R-:W-:Y:S01]  /*ab30*/  BSSY B0, `(.L_x_192) ;  /* 0x0000037000007945 */ /* 0x000fe20003800000 */
[----:B------:R-:W-:Y:S01]  /*ab40*/  ULDC.64 UR16, c[0x0][0x508] ;  /* 0x0001420000107ab9 */ /* 0x000fe20000000a00 */
[----:B-1----:R-:W-:-:S04]  /*ab50*/  UIMAD UR4, UR4, UR41, UR40 ;  /* 0x00000029040472a4 */ /* 0x002fc8000f8e0228 */
[----:B------:R-:W-:-:S06]  /*ab60*/  UIMAD.WIDE UR16, UR4, 0x80, UR16 ;  /* 0x00000080041078a5 */ /* 0x000fcc000f8e0210 */
[----:B------:R-:W-:Y:S06]  /*ab70*/  @!P0 BRA `(.L_x_193) ;  /* 0x0000000000c88947 */ /* 0x000fec0003800000 */
[----:B------:R-:W1:Y:S01]  /*ab80*/  LDC.64 R20, c[0x0][0x300] ;  /* 0x0000c000ff147b82 */ /* 0x000e620000000a00 */
[----:B------:R-:W-:Y:S02]  /*ab90*/  UMOV UR4, 0x400 ;  /* 0x0000040000047882 */ /* 0x000fe40000000000 */
[----:B--2---:R-:W-:-:S05]  /*aba0*/  ULEA UR4, UR42, UR4, 0x18 ;  /* 0x000000042a047291 */ /* 0x004fca000f8ec03f */
[----:B------:R-:W1:Y:S08]  /*abb0*/  LDC.64 R22, c[0x0][0x308] ;  /* 0x0000c200ff167b82 */ /* 0x000e700000000a00 */
[----:B------:R-:W2:Y:S08]  /*abc0*/  LDC.64 R12, c[0x0][0x310] ;  /* 0x0000c400ff0c7b82 */ /* 0x000eb00000000a00 */
[----:B------:R-:W2:Y:S08]  /*abd0*/  LDC.64 R14, c[0x0][0x318] ;  /* 0x0000c600ff0e7b82 */ /* 0x000eb00000000a00 */
[----:B------:R-:W4:Y:S01]  /*abe0*/  LDC.64 R8, c[0x0][0x320] ;  /* 0x0000c800ff087b82 */ /* 0x000f220000000a00 */
[----:B-1----:R1:W-:Y:S07]  /*abf0*/  STS.128 [UR4+0x38580], R20 ;  /* 0x03858014ff007988 */ /* 0x0023ee0008000c04 */
[----:B------:R-:W4:Y:S08]  /*ac00*/  LDC.64 R10, c[0x0][0x328] ;  /* 0x0000ca00ff0a7b82 */ /* 0x000f300000000a00 */
[----:B------:R-:W5:Y:S01]  /*ac10*/  LDC.64 R4, c[0x0][0x330] ;  /* 0x0000cc00ff047b82 */ /* 0x000f620000000a00 */
[----:B--2---:R2:W-:Y:S07]  /*ac20*/  STS.128 [UR4+0x38590], R12 ;  /* 0x0385900cff007988 */ /* 0x0045ee0008000c04 */
[----:B------:R-:W5:Y:S01]  /*ac30*/  LDC.64 R6, c[0x0][0x338] ;  /* 0x0000ce00ff067b82 */ /* 0x000f620000000a00 */
[----:B----4-:R4:W-:Y:S07]  /*ac40*/  STS.128 [UR4+0x385a0], R8 ;  /* 0x0385a008ff007988 */ /* 0x0109ee0008000c04 */
[----:B------:R-:W3:Y:S08]  /*ac50*/  LDC.64 R28, c[0x0][0x340] ;  /* 0x0000d000ff1c7b82 */ /* 0x000ef00000000a00 */
[----:B------:R-:W3:Y:S01]  /*ac60*/  LDC.64 R30, c[0x0][0x348] ;  /* 0x0000d200ff1e7b82 */ /* 0x000ee20000000a00 */
[----:B-----5:R5:W-:Y:S07]  /*ac70*/  STS.128 [UR4+0x385b0], R4 ;  /* 0x0385b004ff007988 */ /* 0x020bee0008000c04 */
[----:B------:R-:W4:Y:S08]  /*ac80*/  LDC.64 R24, c[0x0][0x350] ;  /* 0x0000d400ff187b82 */ /* 0x000f300000000a00 */
[----:B------:R-:W4:Y:S08]  /*ac90*/  LDC.64 R26, c[0x0][0x358] ;  /* 0x0000d600ff1a7b82 */ /* 0x000f300000000a00 */
[----:B-1----:R-:W1:Y:S01]  /*aca0*/  LDC.64 R20, c[0x0][0x360] ;  /* 0x0000d800ff147b82 */ /* 0x002e620000000a00 */
[----:B---3--:R3:W-:Y:S07]  /*acb0*/  STS.128 [UR4+0x385c0], R28 ;  /* 0x0385c01cff007988 */ /* 0x0087ee0008000c04 */
[----:B------:R-:W1:Y:S08]  /*acc0*/  LDC.64 R22, c[0x0][0x368] ;  /* 0x0000da00ff167b82 */ /* 0x000e700000000a00 */
[----:B--2---:R-:W2:Y:S01]  /*acd0*/  LDC.64 R12, c[0x0][0x370] ;  /* 0x0000dc00ff0c7b82 */ /* 0x004ea20000000a00 */
[----:B----4-:R4:W-:Y:S07]  /*ace0*/  STS.128 [UR4+0x385d0], R24 ;  /* 0x0385d018ff007988 */ /* 0x0109ee0008000c04 */
[----:B------:R-:W2:Y:S08]  /*acf0*/  LDC.64 R14, c[0x0][0x378] ;  /* 0x0000de00ff0e7b82 */ /* 0x000eb00000000a00 */
[----:B------:R-:W3:Y:S01]  /*ad00*/  LDC.64 R8, c[0x0][0x400] ;  /* 0x00010000ff087b82 */ /* 0x000ee20000000a00 */
[----:B-1----:R1:W-:Y:S07]  /*ad10*/  STS.128 [UR4+0x385e0], R20 ;  /* 0x0385e014ff007988 */ /* 0x0023ee0008000c04 */
[----:B------:R-:W3:Y:S08]  /*ad20*/  LDC.64 R10, c[0x0][0x408] ;  /* 0x00010200ff0a7b82 */ /* 0x000ef00000000a00 */
[----:B-----5:R-:W5:Y:S01]  /*ad30*/  LDC.64 R4, c[0x0][0x410] ;  /* 0x00010400ff047b82 */ /* 0x020f620000000a00 */
[----:B--2---:R2:W-:Y:S07]  /*ad40*/  STS.128 [UR4+0x385f0], R12 ;  /* 0x0385f00cff007988 */ /* 0x0045ee0008000c04 */
[----:B------:R-:W5:Y:S01]  /*ad50*/  LDC.64 R6, c[0x0][0x418] ;  /* 0x00010600ff067b82 */ /* 0x000f620000000a00 */
[----:B---3--:R3:W-:Y:S07]  /*ad60*/  STS.128 [UR4+0x38600], R8 ;  /* 0x03860008ff007988 */ /* 0x0087ee0008000c04 */
[----:B------:R-:W2:Y:S08]  /*ad70*/  LDC.64 R28, c[0x0][0x420] ;  /* 0x00010800ff1c7b82 */ /* 0x000eb00000000a00 */
[----:B------:R-:W2:Y:S01]  /*ad80*/  LDC.64 R30, c[0x0][0x428] ;  /* 0x00010a00ff1e7b82 */ /* 0x000ea20000000a00 */
[----:B-----5:R5:W-:Y:S07]  /*ad90*/  STS.128 [UR4+0x38610], R4 ;  /* 0x03861004ff007988 */ /* 0x020bee0008000c04 */
[----:B----4-:R-:W4:Y:S08]  /*ada0*/  LDC.64 R24, c[0x0][0x430] ;  /* 0x00010c00ff187b82 */ /* 0x010f300000000a00 */
[----:B------:R-:W4:Y:S08]  /*adb0*/  LDC.64 R26, c[0x0][0x438] ;  /* 0x00010e00ff1a7b82 */ /* 0x000f300000000a00 */
[----:B-1----:R-:W1:Y:S01]  /*adc0*/  LDC.64 R20, c[0x0][0x440] ;  /* 0x00011000ff147b82 */ /* 0x002e620000000a00 */
[----:B--2---:R2:W-:Y:S07]  /*add0*/  STS.128 [UR4+0x38620], R28 ;  /* 0x0386201cff007988 */ /* 0x0045ee0008000c04 */
[----:B------:R-:W1:Y:S08]  /*ade0*/  LDC.64 R22, c[0x0][0x448] ;  /* 0x00011200ff167b82 */ /* 0x000e700000000a00 */
[----:B------:R-:W2:Y:S01]  /*adf0*/  LDC.64 R12, c[0x0][0x450] ;  /* 0x00011400ff0c7b82 */ /* 0x000ea20000000a00 */
[----:B----4-:R4:W-:Y:S07]  /*ae00*/  STS.128 [UR4+0x38630], R24 ;  /* 0x03863018ff007988 */ /* 0x0109ee0008000c04 */
[----:B------:R-:W2:Y:S08]  /*ae10*/  LDC.64 R14, c[0x0][0x458] ;  /* 0x00011600ff0e7b82 */ /* 0x000eb00000000a00 */
[----:B---3--:R-:W3:Y:S01]  /*ae20*/  LDC.64 R8, c[0x0][0x460] ;  /* 0x00011800ff087b82 */ /* 0x008ee20000000a00 */
[----:B-1----:R4:W-:Y:S07]  /*ae30*/  STS.128 [UR4+0x38640], R20 ;  /* 0x03864014ff007988 */ /* 0x0029ee0008000c04 */
[----:B------:R-:W3:Y:S08]  /*ae40*/  LDC.64 R10, c[0x0][0x468] ;  /* 0x00011a00ff0a7b82 */ /* 0x000ef00000000a00 */
[----:B-----5:R-:W1:Y:S01]  /*ae50*/  LDC.64 R4, c[0x0][0x470] ;  /* 0x00011c00ff047b82 */ /* 0x020e620000000a00 */
[----:B--2---:R4:W-:Y:S07]  /*ae60*/  STS.128 [UR4+0x38650], R12 ;  /* 0x0386500cff007988 */ /* 0x0049ee0008000c04 */
[----:B------:R-:W1:Y:S01]  /*ae70*/  LDC.64 R6, c[0x0][0x478] ;  /* 0x00011e00ff067b82 */ /* 0x000e620000000a00 */
[----:B---3--:R4:W-:Y:S04]  /*ae80*/  STS.128 [UR4+0x38660], R8 ;  /* 0x03866008ff007988 */ /* 0x0089e80008000c04 */
[----:B-1----:R4:W-:Y:S02]  /*ae90*/  STS.128 [UR4+0x38670], R4 ;  /* 0x03867004ff007988 */ /* 0x0029e40008000c04 */
.L_x_193:
[----:B--2---:R-:W-:Y:S05]  /*aea0*/  BSYNC B0 ;  /* 0x0000000000007941 */ /* 0x004fea0003800000 */
.L_x_192:
[----:B------:R-:W-:Y:S01]  /*aeb0*/  ELECT P0, URZ, PT ;  /* 0x00000000003f782f */ /* 0x000fe20003800000 */
[----:B------:R-:W-:Y:S01]  /*aec0*/  NOP ;  /* 0x0000000000007918 */ /* 0x000fe20000000000 */
[----:B------:R-:W-:Y:S11]  /*aed0*/  BSSY B0, `(.L_x_194) ;  /* 0x0000050000007945 */ /* 0x000ff60003800000 */
[----:B------:R-:W-:Y:S05]  /*aee0*/  @!P0 BRA `(.L_x_195) ;  /* 0x0000000400388947 */ /* 0x000fea0003800000 */
[C---:B----4-:R-:W-:Y:S01]  /*aef0*/  IMAD.SHL.U32 R12, R18.reuse, 0x8, RZ ;  /* 0x00000008120c7824 */ /* 0x050fe200078e00ff */
[----:B------:R-:W-:Y:S01]  /*af00*/  ULDC.64 UR4, c[0x0][0x518] ;  /* 0x0001460000047ab9 */ /* 0x000fe20000000a00 */
[----:B------:R-:W-:Y:S01]  /*af10*/  ULDC.64 UR6, c[0x0][0x528] ;  /* 0x00014a0000067ab9 */ /* 0x000fe20000000a00 */
[----:B------:R-:W-:Y:S02]  /*af20*/  SHF.L.U64.HI R3, R18, 0x3, R3 ;  /* 0x0000000312037819 */ /* 0x000fe40000010203 */
[C---:B------:R-:W-:Y:S02]  /*af30*/  IADD3 R10, P0, R12.reuse, UR4, RZ ;  /* 0x000000040c0a7c10 */ /* 0x040fe4000ff1e0ff */
[----:B------:R-:W-:Y:S02]  /*af40*/  IADD3 R8, P1, R12, UR6, RZ ;  /* 0x000000060c087c10 */ /* 0x000fe4000ff3e0ff */
[C---:B------:R-:W-:Y:S01]  /*af50*/  IADD3.X R11, R3.reuse, UR5, RZ, P0, !PT ;  /* 0x00000005030b7c10 */ /* 0x040fe200087fe4ff */
[----:B------:R-:W-:Y:S01]  /*af60*/  ULDC.64 UR4, c[0x0][0x510] ;  /* 0x0001440000047ab9 */ /* 0x000fe20000000a00 */
[----:B------:R-:W-:Y:S01]  /*af70*/  IADD3.X R9, R3, UR7, RZ, P1, !PT ;  /* 0x0000000703097c10 */ /* 0x000fe20008ffe4ff */
[----:B------:R-:W-:-:S03]  /*af80*/  ULDC.64 UR6, c[0x0][0x520] ;  /* 0x0001480000067ab9 */ /* 0x000fc60000000a00 */
[----:B------:R-:W2:Y:S04]  /*af90*/  LDG.E.64 R10, desc[UR58][R10.64] ;  /* 0x0000003a0a0a7981 */ /* 0x000ea8000c1e1b00 */
[----:B------:R-:W4:Y:S01]  /*afa0*/  LDG.E.64 R8, desc[UR58][R8.64] ;  /* 0x0000003a08087981 */ /* 0x000f22000c1e1b00 */
[C---:B------:R-:W-:Y:S02]  /*afb0*/  IADD3 R14, P0, R12.reuse, UR4, RZ ;  /* 0x000000040c0e7c10 */ /* 0x040fe4000ff1e0ff */
[----:B------:R-:W-:Y:S02]  /*afc0*/  IADD3 R12, P1, R12, UR6, RZ ;  /* 0x000000060c0c7c10 */ /* 0x000fe4000ff3e0ff */
[C---:B------:R-:W-:Y:S02]  /*afd0*/  IADD3.X R15, R3.reuse, UR5, RZ, P0, !PT ;  /* 0x00000005030f7c10 */ /* 0x040fe400087fe4ff */
[----:B------:R-:W-:-:S04]  /*afe0*/  IADD3.X R13, R3, UR7, RZ, P1, !PT ;  /* 0x00000007030d7c10 */ /* 0x000fc80008ffe4ff */
[----:B------:R-:W5:Y:S04]  /*aff0*/  LDG.E.64 R14, desc[UR58][R14.64] ;  /* 0x0000003a0e0e7981 */ /* 0x000f68000c1e1b00 */
[----:B------:R-:W3:Y:S01]  /*b000*/  LDG.E.64 R12, desc[UR58][R12.64] ;  /* 0x0000003a0c0c7981 */ /* 0x000ee2000c1e1b00 */
[----:B------:R-:W-:Y:S02]  /*b010*/  UMOV UR4, 0x400 ;  /* 0x0000040000047882 */ /* 0x000fe40000000000 */
[----:B------:R-:W-:-:S04]  /*b020*/  ULEA UR4, UR42, UR4, 0x18 ;  /* 0x000000042a047291 */ /* 0x000fc8000f8ec03f */
[----:B------:R-:W-:Y:S02]  /*b030*/  UIADD3 UR6, UR4, 0x38600, URZ ;  /* 0x0003860004067890 */ /* 0x000fe4000fffe03f */
[----:B------:R-:W-:-:S03]  /*b040*/  UIADD3 UR5, UR4, 0x38580, URZ ;  /* 0x0003858004057890 */ /* 0x000fc6000fffe03f */
[----:B------:R-:W1:Y:S01]  /*b050*/  LDS R4, [UR4+0x3859c] ;  /* 0x03859c04ff047984 */ /* 0x000e620008000800 */
[----:B------:R-:W-:Y:S02]  /*b060*/  IMAD.U32 R22, RZ, RZ, UR6 ;  /* 0x00000006ff167e24 */ /* 0x000fe4000f8e00ff */
[----:B------:R-:W-:Y:S01]  /*b070*/  MOV R20, UR5 ;  /* 0x0000000500147c02 */ /* 0x000fe20008000f00 */
[----:B------:R-:W5:Y:S02]  /*b080*/  LDS R5, [UR4+0x3861c] ;  /* 0x03861c04ff057984 */ /* 0x000f640008000800 */
[----:B------:R-:W-:Y:S02]  /*b090*/  SHF.R.U64 R22, R22, 0x4, RZ ;  /* 0x0000000416167819 */ /* 0x000fe400000012ff */
[----:B------:R-:W-:Y:S01]  /*b0a0*/  SHF.R.U64 R20, R20, 0x4, RZ ;  /* 0x0000000414147819 */ /* 0x000fe200000012ff */
[----:B------:R-:W-:Y:S04]  /*b0b0*/  STS [UR4+0x385b0], RZ ;  /* 0x0385b0ffff007988 */ /* 0x000fe80008000804 */
[----:B------:R-:W-:Y:S04]  /*b0c0*/  STS [UR4+0x38590], R20 ;  /* 0x03859014ff007988 */ /* 0x000fe80008000804 */
[----:B------:R-:W-:Y:S04]  /*b0d0*/  STS [UR4+0x38594], R20 ;  /* 0x03859414ff007988 */ /* 0x000fe80008000804 */
[----:B------:R-:W-:Y:S04]  /*b0e0*/  STS [UR4+0x38610], R22 ;  /* 0x03861016ff007988 */ /* 0x000fe80008000804 */
[----:B------:R-:W-:Y:S04]  /*b0f0*/  STS [UR4+0x38614], R22 ;  /* 0x03861416ff007988 */ /* 0x000fe80008000804 */
[----:B------:R-:W-:Y:S01]  /*b100*/  STS [UR4+0x38630], RZ ;  /* 0x038630ffff007988 */ /* 0x000fe20008000804 */
[----:B--2---:R-:W-:-:S02]  /*b110*/  SHF.L.U64.HI R11, R10, 0x1, R11 ;  /* 0x000000010a0b7819 */ /* 0x004fc4000001020b */
[----:B----4-:R-:W-:Y:S02]  /*b120*/  SHF.L.U64.HI R3, R8, 0x1, R9 ;  /* 0x0000000108037819 */ /* 0x010fe40000010209 */
[----:B------:R-:W-:Y:S02]  /*b130*/  LOP3.LUT R11, R11, 0x1fffffff, RZ, 0xc0, !PT ;  /* 0x1fffffff0b0b7812 */ /* 0x000fe400078ec0ff */
[----:B------:R-:W-:Y:S02]  /*b140*/  LOP3.LUT R3, R3, 0x1fffffff, RZ, 0xc0, !PT ;  /* 0x1fffffff03037812 */ /* 0x000fe400078ec0ff */
[----:B------:R-:W-:Y:S02]  /*b150*/  SHF.R.U32.HI R7, RZ, 0x4, R11 ;  /* 0x00000004ff077819 */ /* 0x000fe4000001160b */
[----:B------:R-:W-:Y:S02]  /*b160*/  SHF.R.U32.HI R6, RZ, 0x4, R3 ;  /* 0x00000004ff067819 */ /* 0x000fe40000011603 */
[----:B-1----:R-:W-:Y:S01]  /*b170*/  LOP3.LUT R4, R4, 0xf, R7, 0xb8, !PT ;  /* 0x0000000f04047812 */ /* 0x002fe200078eb807 */
[----:B-----5:R-:W-:Y:S01]  /*b180*/  STS.64 [UR4+0x38580], R14 ;  /* 0x0385800eff007988 */ /* 0x020fe20008000a04 */
[----:B------:R-:W-:-:S03]  /*b190*/  LOP3.LUT R6, R5, 0xf, R6, 0xb8, !PT ;  /* 0x0000000f05067812 */ /* 0x000fc600078eb806 */
[----:B------:R1:W-:Y:S04]  /*b1a0*/  STS [UR4+0x3859c], R4 ;  /* 0x03859c04ff007988 */ /* 0x0003e80008000804 */
[----:B------:R-:W-:Y:S04]  /*b1b0*/  STS [UR4+0x3861c], R6 ;  /* 0x03861c06ff007988 */ /* 0x000fe80008000804 */
[----:B------:R-:W2:Y:S01]  /*b1c0*/  LDS R5, [UR4+0x3859c] ;  /* 0x03859c04ff057984 */ /* 0x000ea20008000800 */
[----:B-1----:R-:W-:-:S03]  /*b1d0*/  VIADD R4, R19, 0xffffffff ;  /* 0xffffffff13047836 */ /* 0x002fc60000000000 */
[----:B------:R-:W1:Y:S04]  /*b1e0*/  LDS R7, [UR4+0x3861c] ;  /* 0x03861c04ff077984 */ /* 0x000e680008000800 */
[----:B---3--:R-:W-:Y:S01]  /*b1f0*/  STS.64 [UR4+0x38600], R12 ;  /* 0x0386000cff007988 */ /* 0x008fe20008000a04 */
[----:B--2---:R-:W-:Y:S02]  /*b200*/  LOP3.LUT R5, R5, 0xf0, RZ, 0xb8, !PT ;  /* 0x000000f005057812 */ /* 0x004fe400078eb8ff */
[----:B-1----:R-:W-:-:S03]  /*b210*/  LOP3.LUT R7, R7, 0xf0, RZ, 0xb8, !PT ;  /* 0x000000f007077812 */ /* 0x002fc600078eb8ff */
[----:B------:R1:W-:Y:S04]  /*b220*/  STS [UR4+0x3859c], R5 ;  /* 0x03859c05ff007988 */ /* 0x0003e80008000804 */
[----:B------:R2:W-:Y:S04]  /*b230*/  STS [UR4+0x3861c], R7 ;  /* 0x03861c07ff007988 */ /* 0x0005e80008000804 */
[----:B------:R-:W3:Y:S01]  /*b240*/  LDS R21, [UR4+0x3859c] ;  /* 0x03859c04ff157984 */ /* 0x000ee20008000800 */
[----:B-1----:R-:W-:Y:S02]  /*b250*/  VIADD R5, R2, 0xffffffff ;  /* 0xffffffff02057836 */ /* 0x002fe40000000000 */
[----:B------:R-:W-:Y:S01]  /*b260*/  IMAD.SHL.U32 R2, R10, 0x2, RZ ;  /* 0x000000020a027824 */ /* 0x000fe200078e00ff */
[----:B------:R-:W1:Y:S01]  /*b270*/  LDS R23, [UR4+0x3861c] ;  /* 0x03861c04ff177984 */ /* 0x000e620008000800 */
[----:B--2---:R-:W-:-:S03]  /*b280*/  CS2R R6, SRZ ;  /* 0x0000000000067805 */ /* 0x004fc6000001ff00 */
[----:B------:R-:W-:Y:S02]  /*b290*/  LOP3.LUT R2, R2, 0xfffffffe, RZ, 0xc0, !PT ;  /* 0xfffffffe02027812 */ /* 0x000fe400078ec0ff */
[----:B------:R2:W-:Y:S02]  /*b2a0*/  STS.128 [UR4+0x385a0], R4 ;  /* 0x0385a004ff007988 */ /* 0x0005e40008000c04 */
[----:B------:R-:W-:-:S05]  /*b2b0*/  SHF.R.U64 R11, R2, 0x4, R11 ;  /* 0x00000004020b7819 */ /* 0x000fca000000120b */
[----:B------:R-:W-:Y:S01]  /*b2c0*/  STS [UR4+0x3858c], R11 ;  /* 0x03858c0bff007988 */ /* 0x000fe20008000804 */
[----:B--2---:R-:W-:Y:S02]  /*b2d0*/  VIADD R5, R0, 0xffffffff ;  /* 0xffffffff00057836 */ /* 0x004fe40000000000 */
[----:B------:R-:W-:-:S03]  /*b2e0*/  IMAD.SHL.U32 R0, R8, 0x2, RZ ;  /* 0x0000000208007824 */ /* 0x000fc600078e00ff */
[----:B------:R-:W-:Y:S02]  /*b2f0*/  STS.128 [UR4+0x38620], R4 ;  /* 0x03862004ff007988 */ /* 0x000fe40008000c04 */
[----:B------:R-:W-:-:S04]  /*b300*/  LOP3.LUT R0, R0, 0xfffffffe, RZ, 0xc0, !PT ;  /* 0xfffffffe00007812 */ /* 0x000fc800078ec0ff */
[----:B------:R-:W-:Y:S02]  /*b310*/  SHF.R.U64 R3, R0, 0x4, R3 ;  /* 0x0000000400037819 */ /* 0x000fe40000001203 */
[----:B---3--:R-:W-:-:S03]  /*b320*/  LOP3.LUT R21, R21, 0xf00, RZ, 0xb8, !PT ;  /* 0x00000f0015157812 */ /* 0x008fc600078eb8ff */
[----:B------:R-:W-:Y:S01]  /*b330*/  STS [UR4+0x3860c], R3 ;  /* 0x03860c03ff007988 */ /* 0x000fe20008000804 */
[----:B-1----:R-:W-:-:S03]  /*b340*/  LOP3.LUT R23, R23, 0xf00, RZ, 0xb8, !PT ;  /* 0x00000f0017177812 */ /* 0x002fc600078eb8ff */
[----:B------:R-:W-:Y:S04]  /*b350*/  STS.64 [UR4+0x38598], R20 ;  /* 0x03859814ff007988 */ /* 0x000fe80008000a04 */
[----:B------:R-:W-:Y:S04]  /*b360*/  STS.64 [UR4+0x38618], R22 ;  /* 0x03861816ff007988 */ /* 0x000fe80008000a04 */
[----:B------:R-:W1:Y:S04]  /*b370*/  LDS R24, [UR4+0x3859c] ;  /* 0x03859c04ff187984 */ /* 0x000e680008000800 */
[----:B------:R-:W2:Y:S01]  /*b380*/  LDS R9, [UR4+0x3861c] ;  /* 0x03861c04ff097984 */ /* 0x000ea20008000800 */
[----:B-1----:R-:W-:-:S02]  /*b390*/  LOP3.LUT R0, R24, 0xf000, RZ, 0xb8, !PT ;  /* 0x0000f00018007812 */ /* 0x002fc400078eb8ff */
[----:B--2---:R-:W-:-:S03]  /*b3a0*/  LOP3.LUT R9, R9, 0xf000, RZ, 0xb8, !PT ;  /* 0x0000f00009097812 */ /* 0x004fc600078eb8ff */
[----:B------:R1:W-:Y:S04]  /*b3b0*/  STS [UR4+0x3859c], R0 ;  /* 0x03859c00ff007988 */ /* 0x0003e80008000804 */
[----:B------:R1:W-:Y:S02]  /*b3c0*/  STS [UR4+0x3861c], R9 ;  /* 0x03861c09ff007988 */ /* 0x0003e40008000804 */
.L_x_195:
[----:B------:R-:W-:Y:S05]  /*b3d0*/  BSYNC B0 ;  /* 0x0000000000007941 */ /* 0x000fea0003800000 */
.L_x_194:
[----:B------:R-:W-:Y:S01]  /*b3e0*/  ELECT P0, URZ, PT ;  /* 0x00000000003f782f */ /* 0x000fe20003800000 */
[----:B------:R-:W-:Y:S01]  /*b3f0*/  NOP ;  /* 0x0000000000007918 */ /* 0x000fe20000000000 */
[----:B------:R-:W-:Y:S11]  /*b400*/  BSSY B0, `(.L_x_196) ;  /* 0x0000004000007945 */ /* 0x000ff60003800000 */
[----:B------:R-:W-:Y:S05]  /*b410*/  @!P0 BRA `(.L_x_197) ;  /* 0x0000000000088947 */ /* 0x000fea0003800000 */
[----:B------:R0:W-:Y:S01]  /*b420*/  UTMACMDFLUSH ;  /* 0x00000000000079b7 */ /* 0x0001e20000000000 */
[----:B------:R-:W-:-:S04]  /*b430*/  DEPBAR.LE SB0, 0x0 ;  /* 0x000080000000791a */ /* 0x000fc80000000000 */
.L_x_197:
[----:B------:R-:W-:Y:S05]  /*b440*/  BSYNC B0 ;  /* 0x0000000000007941 */ /* 0x000fea0003800000 */
.L_x_196:
[----:B------:R-:W-:Y:S01]  /*b450*/  UMOV UR4, 0x400 ;  /* 0x0000040000047882 */ /* 0x000fe20000000000 */
[----:B---3--:R-:W-:Y:S01]  /*b460*/  IMAD.SHL.U32 R32, R32, 0x4, RZ ;  /* 0x0000000420207824 */ /* 0x008fe200078e00ff */
[----:B------:R-:W-:Y:S01]  /*b470*/  ULEA UR22, UR42, UR4, 0x18 ;  /* 0x000000042a167291 */ /* 0x000fe2000f8ec03f */
[----:B------:R-:W-:-:S03]  /*b480*/  ULDC UR18, c[0x0][0x884] ;  /* 0x0002210000127ab9 */ /* 0x000fc60000000800 */
[----:B------:R-:W-:Y:S01]  /*b490*/  UIADD3 UR28, UR22, 0x38580, URZ ;  /* 0x00038580161c7890 */ /* 0x000fe2000fffe03f */
[----:B----4-:R-:W-:Y:S01]  /*b4a0*/  IADD3 R4, P0, R32, UR16, RZ ;  /* 0x0000001020047c10 */ /* 0x010fe2000ff1e0ff */
[----:B------:R-:W-:Y:S01]  /*b4b0*/  UIMAD.WIDE UR18, UR18, 0x80, UR16 ;  /* 0x00000080121278a5 */ /* 0x000fe2000f8e0210 */
[----:B------:R-:W-:-:S03]  /*b4c0*/  IMAD.MOV.U32 R6, RZ, RZ, 0x1 ;  /* 0x00000001ff067424 */ /* 0x000fc600078e00ff */
[----:B------:R-:W-:Y:S02]  /*b4d0*/  IMAD.X R5, RZ, RZ, UR17, P0 ;  /* 0x00000011ff057e24 */ /* 0x000fe400080e06ff */
[----:B------:R-:W-:Y:S01]  /*b4e0*/  IADD3 R2, P1, R32, UR18, RZ ;  /* 0x0000001220027c10 */ /* 0x000fe2000ff3e0ff */
[----:B------:R-:W2:Y:S04]  /*b4f0*/  LDS R7, [R32+UR28] ;  /* 0x0000001c20077984 */ /* 0x000ea80008000800 */
[----:B-1----:R-:W1:Y:S01]  /*b500*/  LDS R9, [R32+UR28+0x80] ;  /* 0x0000801c20097984 */ /* 0x002e620008000800 */
[----:B------:R-:W-:Y:S01]  /*b510*/  IMAD.X R3, RZ, RZ, UR19, P1 ;  /* 0x00000013ff037e24 */ /* 0x000fe200088e06ff */
[----:B------:R-:W-:Y:S01]  /*b520*/  LOP3.LUT P1, RZ, R33, 0x7f, RZ, 0xc0, !PT ;  /* 0x0000007f21ff7812 */ /* 0x000fe2000782c0ff */
[----:B------:R-:W-:Y:S01]  /*b530*/  IMAD.MOV.U32 R8, RZ, RZ, 0x1 ;  /* 0x00000001ff087424 */ /* 0x000fe200078e00ff */
[----:B------:R-:W-:Y:S01]  /*b540*/  BSSY B0, `(.L_x_198) ;  /* 0x00000f5000007945 */ /* 0x000fe20003800000 */
[----:B------:R-:W-:Y:S01]  /*b550*/  MOV R0, RZ ;  /* 0x000000ff00007202 */ /* 0x000fe20000000f00 */
[----:B------:R-:W-:Y:S01]  /*b560*/  IMAD.MOV.U32 R20, RZ, RZ, 0x1 ;  /* 0x00000001ff147424 */ /* 0x000fe200078e00ff */
[----:B------:R-:W-:Y:S01]  /*b570*/  ISETP.EQ.OR P2, PT, R34, RZ, P1 ;  /* 0x000000ff2200720c */ /* 0x000fe20000f42670 */
[----:B------:R-:W-:-:S02]  /*b580*/  IMAD.MOV.U32 R21, RZ, RZ, RZ ;  /* 0x000000ffff157224 */ /* 0x000fc400078e00ff */
[----:B------:R-:W-:Y:S01]  /*b590*/  IMAD.MOV.U32 R22, RZ, RZ, RZ ;  /* 0x000000ffff167224 */ /* 0x000fe200078e00ff */
[----:B------:R-:W-:Y:S02]  /*b5a0*/  ULOP3.LUT UR30, UR54, 0x1, URZ, 0xfc, !UPT ;  /* 0x00000001361e7892 */ /* 0x000fe4000f8efc3f */
[----:B------:R-:W-:Y:S02]  /*b5b0*/  ULOP3.LUT UR23, UR53, 0x2, URZ, 0xfc, !UPT ;  /* 0x0000000235177892 */ /* 0x000fe4000f8efc3f */
[----:B------:R-:W-:Y:S01]  /*b5c0*/  UIADD3 UR29, UR22, 0x38600, URZ ;  /* 0x00038600161d7890 */ /* 0x000fe2000fffe03f */
[----:B--2---:R-:W5:Y:S04]  /*b5d0*/  ATOMG.E.EXCH.STRONG.GPU PT, RZ, [R4], R7 ;  /* 0x0000000704ff73a8 */ /* 0x004f6800041ee100 */
[----:B-1----:R1:W5:Y:S02]  /*b5e0*/  ATOMG.E.EXCH.STRONG.GPU PT, RZ, [R2], R9 ;  /* 0x0000000902ff73a8 */ /* 0x00236400041ee100 */
[----:B-1----:R-:W-:-:S02]  /*b5f0*/  PRMT R2, R6, 0x7610, R2 ;  /* 0x0000761006027816 */ /* 0x002fc40000000002 */
[----:B------:R-:W-:-:S07]  /*b600*/  PRMT R3, R8, 0x7610, R3 ;  /* 0x0000761008037816 */ /* 0x000fce0000000003 */
.L_x_218:
[----:B------:R-:W-:Y:S01]  /*b610*/  LOP3.LUT P0, RZ, R3, 0xff, RZ, 0xc0, !PT ;  /* 0x000000ff03ff7812 */ /* 0x000fe2000780c0ff */
[----:B-----5:R-:W-:Y:S01]  /*b620*/  VIADD R4, R19, 0x7f ;  /* 0x0000007f13047836 */ /* 0x020fe20000000000 */
[----:B------:R-:W-:Y:S05]  /*b630*/  YIELD ;  /* 0x0000000000007946 */ /* 0x000fea0003800000 */
[----:B------:R-:W-:Y:S01]  /*b640*/  SHF.R.S32.HI R5, RZ, 0x1f, R4 ;  /* 0x0000001fff057819 */ /* 0x000fe20000011404 */
[----:B------:R-:W-:Y:S03]  /*b650*/  BSSY B1, `(.L_x_199) ;  /* 0x0000008000017945 */ /* 0x000fe60003800000 */
[----:B------:R-:W-:-:S02]  /*b660*/  LEA.HI R5, R5, R4, RZ, 0x7 ;  /* 0x0000000405057211 */ /* 0x000fc400078f38ff */
[----:B------:R-:W-:Y:S05]  /*b670*/  @!P0 BRA `(.L_x_200) ;  /* 0x0000000000148947 */ /* 0x000fea0003800000 */
[----:B------:R-:W-:-:S04]  /*b680*/  DEPBAR {5,4,3,2,1,0} ;  /* 0x0000003f0000791a */ /* 0x000fc80000000000 */
[----:B------:R1:W-:Y:S01]  /*b690*/  UTMACCTL.IV [UR16] ;  /* 0x00000000100079b9 */ /* 0x0003e20008000000 */
[----:B------:R-:W-:-:S04]  /*b6a0*/  DEPBAR {5,4,3,2,1,0} ;  /* 0x0000003f0000791a */ /* 0x000fc80000000000 */
[----:B------:R1:W-:Y:S02]  /*b6b0*/  UTMACCTL.IV [UR18] ;  /* 0x00000000120079b9 */ /* 0x0003e40008000000 */
[----:B-1----:R-:W-:Y:S01]  /*b6c0*/  NOP ;  /* 0x0000000000007918 */ /* 0x002fe20000000000 */
.L_x_200:
[----:B------:R-:W-:Y:S05]  /*b6d0*/  BSYNC B1 ;  /* 0x0000000000017941 */ /* 0x000fea0003800000 */
.L_x_199:
[----:B------:R-:W-:Y:S01]  /*b6e0*/  UMOV UR4, 0xffffffff ;  /* 0xffffffff00047882 */ /* 0x000fe20000000000 */
[----:B------:R-:W-:Y:S02]  /*b6f0*/  SHF.R.S32.HI R7, RZ, 0x7, R5 ;  /* 0x00000007ff077819 */ /* 0x000fe40000011405 */
[----:B------:R-:W-:Y:S05]  /*b700*/  BRA.DIV UR4, `(.L_x_201) ;  /* 0x0000003a04fc7947 */ /* 0x000fea000b800000 */
[----:B-----5:R-:W-:-:S13]  /*b710*/  ELECT P6, URZ, PT ;  /* 0x00000000003f782f */ /* 0x020fda00038c0000 */
.L_x_288:
[----:B------:R-:W-:Y:S01]  /*b720*/  ISETP.LT.OR P6, PT, R19, 0x1, !P6 ;  /* 0x000000011300780c */ /* 0x000fe200077c1670 */
[----:B------:R-:W-:-:S12]  /*b730*/  BSSY B1, `(.L_x_202) ;  /* 0x0000038000017945 */ /* 0x000fd80003800000 */
[----:B------:R-:W-:Y:S05]  /*b740*/  @P6 BRA `(.L_x_203) ;  /* 0x0000000000d86947 */ /* 0x000fea0003800000 */
[----:B------:R-:W-:Y:S01]  /*b750*/  IMAD.SHL.U32 R16, R16, 0x100, RZ ;  /* 0x0000010010107824 */ /* 0x000fe200078e00ff */
[----:B------:R-:W-:Y:S01]  /*b760*/  MOV R10, RZ ;  /* 0x000000ff000a7202 */ /* 0x000fe20000000f00 */
[----:B------:R-:W-:Y:S02]  /*b770*/  IMAD.SHL.U32 R17, R17, 0x80, RZ ;  /* 0x0000008011117824 */ /* 0x000fe400078e00ff */
[----:B------:R-:W-:Y:S02]  /*b780*/  VIADD R9, R7, 0x1 ;  /* 0x0000000107097836 */ /* 0x000fe40000000000 */
[----:B------:R-:W-:Y:S02]  /*b790*/  IMAD.MOV.U32 R3, RZ, RZ, R20 ;  /* 0x000000ffff037224 */ /* 0x000fe400078e0014 */
[----:B------:R-:W-:-:S07]  /*b7a0*/  IMAD.MOV.U32 R4, RZ, RZ, R0 ;  /* 0x000000ffff047224 */ /* 0x000fce00078e0000 */
.L_x_207:
[----:B--2---:R-:W-:Y:S01]  /*b7b0*/  LEA R8, R4, UR22, 0x3 ;  /* 0x0000001604087c11 */ /* 0x004fe2000f8e18ff */
[----:B------:R-:W-:Y:S05]  /*b7c0*/  YIELD ;  /* 0x0000000000007946 */ /* 0x000fea0003800000 */
[----:B------:R-:W-:Y:S01]  /*b7d0*/  SHF.L.U32 R5, R3, 0x1f, RZ ;  /* 0x0000001f03057819 */ /* 0x000fe200000006ff */
[----:B------:R-:W1:Y:S03]  /*b7e0*/  @!P1 LDC R6, c[0x0][0x500] ;  /* 0x00014000ff069b82 */ /* 0x000e660000000800 */
[----:B------:R-:W2:Y:S02]  /*b7f0*/  SYNCS.PHASECHK.TRANS64.TRYWAIT P0, [R8+URZ+0x38490], R5 ;  /* 0x03849005080075a7 */ /* 0x000ea4000800017f */
[----:B--2---:R-:W-:Y:S05]  /*b800*/  @!P0 BRA `(.L_x_204) ;  /* 0x0000003800dc8947 */ /* 0x004fea0003800000 */
.L_x_289:
[----:B------:R-:W-:Y:S01]  /*b810*/  UPRMT UR4, UR23, 0x9910, URZ ;  /* 0x0000991017047896 */ /* 0x000fe2000800003f */
[----:B-1----:R1:W-:Y:S03]  /*b820*/  @!P1 SYNCS.ARRIVE.TRANS64 RZ, [R8+URZ+0x38480], R6 ;  /* 0x0384800608ff99a7 */ /* 0x0023e6000800003f */
[----:B------:R-:W-:-:S06]  /*b830*/  UISETP.NE.AND UP0, UPT, UR4, 0x2, UPT ;  /* 0x000000020400788c */ /* 0x000fcc000bf05270 */
[----:B------:R-:W-:-:S13]  /*b840*/  PLOP3.LUT P0, PT, PT, PT, UP0, 0x80, 0x0 ;  /* 0x000000000000781c */ /* 0x000fda0003f0f008 */
[----:B-1----:R-:W-:Y:S05]  /*b850*/  @P0 BRA `(.L_x_205) ;  /* 0x0000000000040947 */ /* 0x002fea0003800000 */
[----:B------:R-:W-:Y:S01]  /*b860*/  BPT.TRAP 0x1 ;  /* 0x000000040000795c */ /* 0x000fe20000300000 */
.L_x_205:
[----:B------:R-:W-:Y:S05]  /*b870*/  @P2 BRA `(.L_x_206) ;  /* 0x0000000000042947 */ /* 0x000fea0003800000 */
[----:B------:R-:W-:Y:S01]  /*b880*/  BPT.TRAP 0x1 ;  /* 0x000000040000795c */ /* 0x000fe20000300000 */
.L_x_206:
[----:B------:R-:W-:Y:S01]  /*b890*/  R2UR UR4, R4 ;  /* 0x00000000040472ca */ /* 0x000fe200000e0000 */
[----:B------:R-:W-:Y:S01]  /*b8a0*/  VIADD R9, R9, 0xffffffff ;  /* 0xffffffff09097836 */ /* 0x000fe20000000000 */
[----:B------:R-:W-:Y:S01]  /*b8b0*/  R2UR UR5, R8 ;  /* 0x00000000080572ca */ /* 0x000fe200000e0000 */
[----:B------:R-:W-:Y:S01]  /*b8c0*/  VIADD R4, R4, 0x1 ;  /* 0x0000000104047836 */ /* 0x000fe20000000000 */
[----:B------:R-:W-:Y:S01]  /*b8d0*/  R2UR UR6, R10 ;  /* 0x000000000a0672ca */ /* 0x000fe200000e0000 */
[----:B------:R-:W-:Y:S01]  /*b8e0*/  UMOV UR20, 0x0 ;  /* 0x0000000000147882 */ /* 0x000fe20000000000 */
[----:B------:R-:W-:Y:S01]  /*b8f0*/  R2UR UR7, R16 ;  /* 0x00000000100772ca */ /* 0x000fe200000e0000 */
[----:B------:R-:W-:Y:S01]  /*b900*/  UMOV UR21, 0x10000000 ;  /* 0x1000000000157882 */ /* 0x000fe20000000000 */
[----:B------:R-:W-:Y:S01]  /*b910*/  R2UR UR27, R17 ;  /* 0x00000000111b72ca */ /* 0x000fe200000e0000 */
[----:B------:R-:W-:Y:S01]  /*b920*/  VIADD R10, R10, 0x80 ;  /* 0x000000800a0a7836 */ /* 0x000fe20000000000 */
[----:B------:R-:W-:-:S02]  /*b930*/  ISETP.GT.AND P3, PT, R9, 0x1, PT ;  /* 0x000000010900780c */ /* 0x000fc40003f64270 */
[C---:B------:R-:W-:Y:S01]  /*b940*/  ISETP.NE.AND P0, PT, R4.reuse, 0x2, PT ;  /* 0x000000020400780c */ /* 0x040fe20003f05270 */
[----:B------:R-:W-:Y:S02]  /*b950*/  ULEA UR12, UR4, UR22, 0xf ;  /* 0x00000016040c7291 */ /* 0x000fe4000f8e783f */
[----:B------:R-:W-:Y:S01]  /*b960*/  ULEA UR4, UR4, UR22, 0x10 ;  /* 0x0000001604047291 */ /* 0x000fe2000f8e803f */
[----:B------:R-:W-:Y:S01]  /*b970*/  SEL R6, RZ, 0x1, P0 ;  /* 0x00000001ff067807 */ /* 0x000fe20000000000 */
[----:B------:R-:W-:Y:S01]  /*b980*/  UIADD3 UR5, UR5, 0x38480, URZ ;  /* 0x0003848005057890 */ /* 0x000fe2000fffe03f */
[----:B------:R-:W-:Y:S01]  /*b990*/  SEL R4, R4, RZ, P0 ;  /* 0x000000ff04047207 */ /* 0x000fe20000000000 */
[----:B------:R-:W-:Y:S01]  /*b9a0*/  UIADD3 UR10, UR6, 0x40, URZ ;  /* 0x00000040060a7890 */ /* 0x000fe2000fffe03f */
[----:B------:R-:W-:Y:S01]  /*b9b0*/  LOP3.LUT R3, R3, R6, RZ, 0x3c, !PT ;  /* 0x0000000603037212 */ /* 0x000fe200078e3cff */
[----:B------:R-:W-:Y:S02]  /*b9c0*/  UIADD3 UR8, UR4, 0x8000, URZ ;  /* 0x0000800004087890 */ /* 0x000fe4000fffe03f */
[----:B------:R-:W-:-:S02]  /*b9d0*/  UIADD3 UR24, UR12, 0x20000, URZ ;  /* 0x000200000c187890 */ /* 0x000fc4000fffe03f */
[----:B------:R-:W-:Y:S01]  /*b9e0*/  UIADD3 UR12, UR12, 0x24000, URZ ;  /* 0x000240000c0c7890 */ /* 0x000fe2000fffe03f */
[----:B------:R1:W-:Y:S01]  /*b9f0*/  UTMALDG.2D [UR4], [UR16], desc[UR20] ;  /* 0x00001404100075b4 */ /* 0x0003e20008009000 */
[----:B------:R-:W-:Y:S01]  /*ba00*/  UMOV UR11, UR7 ;  /* 0x00000007000b7c82 */ /* 0x000fe20008000000 */
[----:B------:R-:W-:Y:S01]  /*ba10*/  UMOV UR9, UR5 ;  /* 0x0000000500097c82 */ /* 0x000fe20008000000 */
[----:B------:R-:W-:Y:S01]  /*ba20*/  UMOV UR26, UR6 ;  /* 0x00000006001a7c82 */ /* 0x000fe20008000000 */
[----:B------:R-:W-:Y:S01]  /*ba30*/  UMOV UR25, UR5 ;  /* 0x0000000500197c82 */ /* 0x000fe20008000000 */
[----:B------:R-:W-:Y:S01]  /*ba40*/  UMOV UR15, UR27 ;  /* 0x0000001b000f7c82 */ /* 0x000fe20008000000 */
[----:B------:R-:W-:Y:S01]  /*ba50*/  UMOV UR13, UR5 ;  /* 0x00000005000d7c82 */ /* 0x000fe20008000000 */
[----:B------:R-:W-:Y:S01]  /*ba60*/  UMOV UR14, UR10 ;  /* 0x0000000a000e7c82 */ /* 0x000fe20008000000 */
[----:B------:R1:W-:Y:S01]  /*ba70*/  UTMALDG.2D [UR8], [UR16], desc[UR20] ;  /* 0x00001408100075b4 */ /* 0x0003e20008009000 */
[----:B------:R1:W-:Y:S01]  /*ba80*/  UTMALDG.2D [UR24], [UR18], desc[UR20] ;  /* 0x00001418120075b4 */ /* 0x0003e20008009000 */
[----:B------:R1:W-:Y:S02]  /*ba90*/  UTMALDG.2D [UR12], [UR18], desc[UR20] ;  /* 0x0000140c120075b4 */ /* 0x0003e40008009000 */
[----:B-1----:R-:W-:Y:S05]  /*baa0*/  @P3 BRA `(.L_x_207) ;  /* 0xfffffffc00403947 */ /* 0x002fea000383ffff */
.L_x_203:
[----:B------:R-:W-:Y:S05]  /*bab0*/  BSYNC B1 ;  /* 0x0000000000017941 */ /* 0x000fea0003800000 */
.L_x_202:
[----:B------:R-:W-:Y:S01]  /*bac0*/  IMAD.IADD R0, R7, 0x1, R0 ;  /* 0x0000000107007824 */ /* 0x000fe200078e0200 */
[----:B------:R-:W-:-:S04]  /*bad0*/  LOP3.LUT P0, RZ, R2, 0xff, RZ, 0xc0, !PT ;  /* 0x000000ff02ff7812 */ /* 0x000fc8000780c0ff */
[----:B------:R-:W-:-:S04]  /*bae0*/  SHF.R.U32.HI R2, RZ, 0x1, R0 ;  /* 0x00000001ff027819 */ /* 0x000fc80000011600 */
[----:B------:R-:W-:-:S04]  /*baf0*/  LOP3.LUT R2, R2, 0x1, RZ, 0xc0, !PT ;  /* 0x0000000102027812 */ /* 0x000fc800078ec0ff */
[----:B------:R-:W-:Y:S01]  /*bb00*/  ISETP.NE.U32.AND P3, PT, R2, 0x1, PT ;  /* 0x000000010200780c */ /* 0x000fe20003f65070 */
[----:B------:R-:W-:Y:S01]  /*bb10*/  IMAD.U32 R2, RZ, RZ, UR30 ;  /* 0x0000001eff027e24 */ /* 0x000fe2000f8e00ff */
[----:B------:R-:W-:Y:S01]  /*bb20*/  @P0 SYNCS.ARRIVE.TRANS64.A1T0 RZ, [UR22+0x384e8], RZ ;  /* 0x0384e8ffffff09a7 */ /* 0x000fe20008100016 */
[----:B------:R-:W-:Y:S02]  /*bb30*/  ISETP.GT.U32.AND P0, PT, R0, 0x1, PT ;  /* 0x000000010000780c */ /* 0x000fe40003f04070 */
[C---:B------:R-:W-:Y:S02]  /*bb40*/  ISETP.GT.U32.AND P3, PT, R7.reuse, 0x1, !P3 ;  /* 0x000000010700780c */ /* 0x040fe40005f64070 */
[----:B------:R-:W-:Y:S02]  /*bb50*/  ISETP.NE.AND P4, PT, R2, 0x3, PT ;  /* 0x000000030200780c */ /* 0x000fe40003f85270 */
[----:B------:R-:W-:Y:S02]  /*bb60*/  ISETP.LT.U32.AND P0, PT, R7, 0x2, P0 ;  /* 0x000000020700780c */ /* 0x000fe40000701070 */
[----:B------:R-:W-:-:S02]  /*bb70*/  SEL R2, RZ, 0x1, !P3 ;  /* 0x00000001ff027807 */ /* 0x000fc40005800000 */
[----:B------:R-:W-:Y:S02]  /*bb80*/  SEL R3, RZ, 0x1, !P0 ;  /* 0x00000001ff037807 */ /* 0x000fe40004000000 */
[----:B------:R-:W-:Y:S02]  /*bb90*/  LOP3.LUT R0, R0, 0x1, RZ, 0xc0, !PT ;  /* 0x0000000100007812 */ /* 0x000fe400078ec0ff */
[----:B------:R-:W-:-:S03]  /*bba0*/  LOP3.LUT R20, R2, R20, R3, 0x96, !PT ;  /* 0x0000001402147212 */ /* 0x000fc600078e9603 */
[----:B------:R-:W-:Y:S05]  /*bbb0*/  @!P4 BRA `(.L_x_208) ;  /* 0x000000000004c947 */ /* 0x000fea0003800000 */
[----:B------:R-:W-:Y:S01]  /*bbc0*/  BPT.TRAP 0x1 ;  /* 0x000000040000795c */ /* 0x000fe20000300000 */
.L_x_208:
[C---:B------:R-:W-:Y:S01]  /*bbd0*/  LEA R3, R21.reuse, UR22, 0x3 ;  /* 0x0000001615037c11 */ /* 0x040fe2000f8e18ff */
[----:B------:R-:W-:Y:S01]  /*bbe0*/  BSSY B1, `(.L_x_209) ;  /* 0x0000005000017945 */ /* 0x000fe20003800000 */
[----:B------:R-:W-:Y:S02]  /*bbf0*/  SHF.L.U32 R2, R22, 0x1f, RZ ;  /* 0x0000001f16027819 */ /* 0x000fe400000006ff */
[----:B--2---:R-:W-:Y:S02]  /*bc00*/  LEA R8, R21, UR22, 0x4 ;  /* 0x0000001615087c11 */ /* 0x004fe4000f8e20ff */
[----:B------:R-:W1:Y:S02]  /*bc10*/  SYNCS.PHASECHK.TRANS64.TRYWAIT P0, [R3+URZ+0x38400], R2 ;  /* 0x03840002030075a7 */ /* 0x000e64000800017f */
[----:B-1----:R-:W-:Y:S05]  /*bc20*/  @!P0 BRA `(.L_x_210) ;  /* 0x0000003400e88947 */ /* 0x002fea0003800000 */
.L_x_290:
[----:B------:R-:W-:Y:S05]  /*bc30*/  BSYNC B1 ;  /* 0x0000000000017941 */ /* 0x000fea0003800000 */
.L_x_209:
[----:B------:R-:W2:Y:S01]  /*bc40*/  LDS.128 R8, [R8+0x384f0] ;  /* 0x0384f00008087984 */ /* 0x000ea20000000c00 */
[----:B------:R-:W-:Y:S01]  /*bc50*/  @!PT LDS RZ, [RZ] ;  /* 0x00000000fffff984 */ /* 0x000fe20000000800 */
[----:B------:R-:W-:Y:S01]  /*bc60*/  @!PT LDS RZ, [RZ] ;  /* 0x00000000fffff984 */ /* 0x000fe20000000800 */
[----:B------:R-:W-:Y:S01]  /*bc70*/  @!PT LDS RZ, [RZ] ;  /* 0x00000000fffff984 */ /* 0x000fe20000000800 */
[----:B------:R-:W-:Y:S01]  /*bc80*/  @!PT LDS RZ, [RZ] ;  /* 0x00000000fffff984 */ /* 0x000fe20000000800 */
[----:B------:R3:W-:Y:S06]  /*bc90*/  MEMBAR.ALL.CTA ;  /* 0x0000000000007992 */ /* 0x0007ec0000008000 */
[----:B---3--:R-:W3:Y:S01]  /*bca0*/  FENCE.VIEW.ASYNC.S ;  /* 0x00000000000073c6 */ /* 0x008ee20000000000 */
[----:B--2---:R-:W-:Y:S02]  /*bcb0*/  IMAD.MOV.U32 R17, RZ, RZ, R9 ;  /* 0x000000ffff117224 */ /* 0x004fe400078e0009 */
[----:B------:R-:W-:Y:S01]  /*bcc0*/  IMAD.MOV.U32 R16, RZ, RZ, R8 ;  /* 0x000000ffff107224 */ /* 0x000fe200078e0008 */
[----:B---3--:R-:W-:Y:S06]  /*bcd0*/  @!P4 BRA `(.L_x_211) ;  /* 0x000000000004c947 */ /* 0x008fec0003800000 */
[----:B------:R-:W-:Y:S01]  /*bce0*/  BPT.TRAP 0x1 ;  /* 0x000000040000795c */ /* 0x000fe20000300000 */
.L_x_211:
[----:B------:R-:W2:Y:S01]  /*bcf0*/  S2R R5, SR_CgaCtaId ;  /* 0x0000000000057919 */ /* 0x000ea20000008800 */
[----:B------:R-:W-:Y:S02]  /*bd00*/  ISETP.NE.AND P0, PT, R11, RZ, PT ;  /* 0x000000ff0b00720c */ /* 0x000fe40003f05270 */
[----:B-1----:R-:W-:Y:S02]  /*bd10*/  IADD3 R2, R3, 0x38440, RZ ;  /* 0x0003844003027810 */ /* 0x002fe40007ffe0ff */
[CC--:B------:R-:W-:Y:S02]  /*bd20*/  ISETP.EQ.OR P0, PT, R10.reuse, R18.reuse, !P0 ;  /* 0x000000120a00720c */ /* 0x0c0fe40004702670 */
[----:B------:R-:W-:Y:S02]  /*bd30*/  ISETP.NE.AND P3, PT, R10, R18, PT ;  /* 0x000000120a00720c */ /* 0x000fe40003f65270 */
[----:B--2---:R-:W-:-:S04]  /*bd40*/  PRMT R2, R5, 0x654, R2 ;  /* 0x0000065405027816 */ /* 0x004fc80000000002 */
[----:B------:R1:W-:Y:S05]  /*bd50*/  SYNCS.ARRIVE.TRANS64.RED.A1T0 RZ, [R2+URZ], RZ ;  /* 0x000000ff02ff79a7 */ /* 0x0003ea000810043f */
[----:B------:R-:W-:Y:S05]  /*bd60*/  @P0 BRA `(.L_x_212) ;  /* 0x0000000400a40947 */ /* 0x000fea0003800000 */
[----:B-1----:R-:W1:Y:S02]  /*bd70*/  LDC.64 R2, c[0x0][0x290] ;  /* 0x0000a400ff027b82 */ /* 0x002e640000000a00 */
[----:B-1----:R-:W-:-:S05]  /*bd80*/  IMAD.WIDE R2, R10, 0xc, R2 ;  /* 0x0000000c0a027825 */ /* 0x002fca00078e0202 */
[----:B------:R1:W5:Y:S01]  /*bd90*/  LDG.E R19, desc[UR58][R2.64+0x8] ;  /* 0x0000083a02137981 */ /* 0x000362000c1e1900 */
[----:B------:R-:W-:-:S03]  /*bda0*/  UMOV UR4, 0xffffffff ;  /* 0xffffffff00047882 */ /* 0x000fc60000000000 */
[----:B------:R-:W-:Y:S05]  /*bdb0*/  BRA.DIV UR4, `(.L_x_213) ;  /* 0x0000003604987947 */ /* 0x000fea000b800000 */
[----:B------:R-:W-:-:S13]  /*bdc0*/  ELECT P6, URZ, PT ;  /* 0x00000000003f782f */ /* 0x000fda00038c0000 */
.L_x_293:
[----:B------:R-:W-:Y:S04]  /*bdd0*/  BSSY B1, `(.L_x_214) ;  /* 0x000004f000017945 */ /* 0x000fe80003800000 */
[----:B------:R-:W-:Y:S05]  /*bde0*/  @!P6 BRA `(.L_x_215) ;  /* 0x000000040034e947 */ /* 0x000fea0003800000 */
[C---:B------:R-:W-:Y:S01]  /*bdf0*/  IMAD.SHL.U32 R4, R10.reuse, 0x8, RZ ;  /* 0x000000080a047824 */ /* 0x040fe200078e00ff */
[----:B------:R-:W-:Y:S01]  /*be00*/  SHF.R.S32.HI R5, RZ, 0x1f, R10 ;  /* 0x0000001fff057819 */ /* 0x000fe2000001140a */
[----:B------:R-:W-:Y:S01]  /*be10*/  ULDC.64 UR4, c[0x0][0x510] ;  /* 0x0001440000047ab9 */ /* 0x000fe20000000a00 */
[----:B------:R-:W-:Y:S01]  /*be20*/  ULDC.64 UR6, c[0x0][0x520] ;  /* 0x0001480000067ab9 */ /* 0x000fe20000000a00 */
[----:B------:R-:W2:Y:S01]  /*be30*/  LDG.E R18, desc[UR58][R2.64] ;  /* 0x0000003a02127981 */ /* 0x000ea2000c1e1900 */
[----:B------:R-:W-:Y:S02]  /*be40*/  SHF.L.U64.HI R5, R10, 0x3, R5 ;  /* 0x000000030a057819 */ /* 0x000fe40000010205 */
[C---:B------:R-:W-:Y:S02]  /*be50*/  IADD3 R12, P0, R4.reuse, UR4, RZ ;  /* 0x00000004040c7c10 */ /* 0x040fe4000ff1e0ff */
[C---:B------:R-:W-:Y:S02]  /*be60*/  IADD3 R8, P4, R4.reuse, UR6, RZ ;  /* 0x0000000604087c10 */ /* 0x040fe4000ff9e0ff */
[C---:B------:R-:W-:Y:S01]  /*be70*/  IADD3.X R13, R5.reuse, UR5, RZ, P0, !PT ;  /* 0x00000005050d7c10 */ /* 0x040fe200087fe4ff */
[----:B------:R-:W-:Y:S01]  /*be80*/  ULDC.64 UR4, c[0x0][0x518] ;  /* 0x0001460000047ab9 */ /* 0x000fe20000000a00 */
[----:B------:R-:W-:Y:S01]  /*be90*/  IADD3.X R9, R5, UR7, RZ, P4, !PT ;  /* 0x0000000705097c10 */ /* 0x000fe2000a7fe4ff */
[----:B-1----:R1:W3:Y:S04]  /*bea0*/  LDG.E R2, desc[UR58][R2.64+0x4] ;  /* 0x0000043a02027981 */ /* 0x0022e8000c1e1900 */
[----:B------:R-:W4:Y:S04]  /*beb0*/  LDG.E.64 R12, desc[UR58][R12.64] ;  /* 0x0000003a0c0c7981 */ /* 0x000f28000c1e1b00 */
[----:B------:R-:W2:Y:S01]  /*bec0*/  LDG.E.64 R8, desc[UR58][R8.64] ;  /* 0x0000003a08087981 */ /* 0x000ea2000c1e1b00 */
[----:B------:R-:W-:-:S04]  /*bed0*/  IADD3 R6, P0, R4, UR4, RZ ;  /* 0x0000000404067c10 */ /* 0x000fc8000ff1e0ff */
[----:B------:R-:W-:Y:S01]  /*bee0*/  IADD3.X R7, R5, UR5, RZ, P0, !PT ;  /* 0x0000000505077c10 */ /* 0x000fe200087fe4ff */
[----:B------:R-:W-:-:S05]  /*bef0*/  ULDC.64 UR4, c[0x0][0x528] ;  /* 0x00014a0000047ab9 */ /* 0x000fca0000000a00 */
[----:B------:R-:W3:Y:S01]  /*bf00*/  LDG.E.64 R6, desc[UR58][R6.64] ;  /* 0x0000003a06067981 */ /* 0x000ee2000c1e1b00 */
[----:B------:R-:W-:-:S04]  /*bf10*/  IADD3 R4, P0, R4, UR4, RZ ;  /* 0x0000000404047c10 */ /* 0x000fc8000ff1e0ff */
[----:B------:R-:W-:-:S06]  /*bf20*/  IADD3.X R5, R5, UR5, RZ, P0, !PT ;  /* 0x0000000505057c10 */ /* 0x000fcc00087fe4ff */
[----:B------:R-:W3:Y:S04]  /*bf30*/  LDG.E.64 R4, desc[UR58][R4.64] ;  /* 0x0000003a04047981 */ /* 0x000ee8000c1e1b00 */
[----:B----4-:R-:W-:Y:S04]  /*bf40*/  STS.64 [UR28], R12 ;  /* 0x0000000cff007988 */ /* 0x010fe80008000a1c */
[----:B--2---:R-:W-:Y:S04]  /*bf50*/  STS.64 [UR29], R8 ;  /* 0x00000008ff007988 */ /* 0x004fe80008000a1d */
[----:B------:R-:W2:Y:S01]  /*bf60*/  LDS R14, [UR28+0x1c] ;  /* 0x00001c1cff0e7984 */ /* 0x000ea20008000800 */
[----:B---3--:R-:W-:-:S04]  /*bf70*/  SHF.L.U64.HI R24, R6, 0x1, R7 ;  /* 0x0000000106187819 */ /* 0x008fc80000010207 */
[----:B------:R-:W-:-:S04]  /*bf80*/  LOP3.LUT R24, R24, 0x1fffffff, RZ, 0xc0, !PT ;  /* 0x1fffffff18187812 */ /* 0x000fc800078ec0ff */
[----:B------:R-:W-:-:S04]  /*bf90*/  SHF.R.U32.HI R7, RZ, 0x4, R24 ;  /* 0x00000004ff077819 */ /* 0x000fc80000011618 */
[----:B--2---:R-:W-:-:S05]  /*bfa0*/  LOP3.LUT R14, R14, 0xf, R7, 0xb8, !PT ;  /* 0x0000000f0e0e7812 */ /* 0x004fca00078eb807 */
[----:B------:R-:W-:Y:S04]  /*bfb0*/  STS [UR28+0x1c], R14 ;  /* 0x00001c0eff007988 */ /* 0x000fe8000800081c */
[----:B------:R-:W2:Y:S02]  /*bfc0*/  LDS R7, [UR28+0x1c] ;  /* 0x00001c1cff077984 */ /* 0x000ea40008000800 */
[----:B--2---:R-:W-:-:S05]  /*bfd0*/  LOP3.LUT R7, R7, 0xf0, RZ, 0xb8, !PT ;  /* 0x000000f007077812 */ /* 0x004fca00078eb8ff */
[----:B------:R-:W-:Y:S04]  /*bfe0*/  STS [UR28+0x1c], R7 ;  /* 0x00001c07ff007988 */ /* 0x000fe8000800081c */
[----:B------:R-:W2:Y:S01]  /*bff0*/  LDS R9, [UR28+0x1c] ;  /* 0x00001c1cff097984 */ /* 0x000ea20008000800 */
[----:B------:R-:W-:-:S05]  /*c000*/  IMAD.U32 R8, RZ, RZ, UR28 ;  /* 0x0000001cff087e24 */ /* 0x000fca000f8e00ff */
[----:B------:R-:W-:Y:S02]  /*c010*/  SHF.R.U64 R8, R8, 0x4, RZ ;  /* 0x0000000408087819 */ /* 0x000fe400000012ff */
[----:B--2---:R-:W-:-:S05]  /*c020*/  LOP3.LUT R9, R9, 0xf00, RZ, 0xb8, !PT ;  /* 0x00000f0009097812 */ /* 0x004fca00078eb8ff */
[----:B------:R-:W-:Y:S04]  /*c030*/  STS.64 [UR28+0x18], R8 ;  /* 0x00001808ff007988 */ /* 0x000fe80008000a1c */
[----:B------:R-:W1:Y:S01]  /*c040*/  LDS R25, [UR28+0x1c] ;  /* 0x00001c1cff197984 */ /* 0x000e620008000800 */
[----:B------:R-:W-:Y:S01]  /*c050*/  IMAD.SHL.U32 R23, R6, 0x2, RZ ;  /* 0x0000000206177824 */ /* 0x000fe200078e00ff */
[----:B------:R-:W-:-:S04]  /*c060*/  CS2R R14, SRZ ;  /* 0x00000000000e7805 */ /* 0x000fc8000001ff00 */
[----:B------:R-:W-:Y:S01]  /*c070*/  LOP3.LUT R23, R23, 0xfffffffe, RZ, 0xc0, !PT ;  /* 0xfffffffe17177812 */ /* 0x000fe200078ec0ff */
[----:B-----5:R-:W-:Y:S02]  /*c080*/  VIADD R12, R19, 0xffffffff ;  /* 0xffffffff130c7836 */ /* 0x020fe40000000000 */
[----:B------:R-:W-:Y:S01]  /*c090*/  VIADD R13, R18, 0xffffffff ;  /* 0xffffffff120d7836 */ /* 0x000fe20000000000 */
[----:B------:R-:W-:Y:S01]  /*c0a0*/  SHF.R.U64 R23, R23, 0x4, R24 ;  /* 0x0000000417177819 */ /* 0x000fe20000001218 */
[----:B------:R-:W-:Y:S04]  /*c0b0*/  STS [UR28+0x10], R8 ;  /* 0x00001008ff007988 */ /* 0x000fe8000800081c */
[----:B------:R-:W-:Y:S04]  /*c0c0*/  STS [UR28+0x14], R8 ;  /* 0x00001408ff007988 */ /* 0x000fe8000800081c */
[----:B------:R-:W-:Y:S04]  /*c0d0*/  STS.128 [UR28+0x20], R12 ;  /* 0x0000200cff007988 */ /* 0x000fe80008000c1c */
[----:B------:R-:W-:Y:S04]  /*c0e0*/  STS [UR28+0xc], R23 ;  /* 0x00000c17ff007988 */ /* 0x000fe8000800081c */
[----:B------:R-:W-:Y:S01]  /*c0f0*/  STS [UR28+0x30], RZ ;  /* 0x000030ffff007988 */ /* 0x000fe2000800081c */
[----:B-1----:R-:W-:-:S05]  /*c100*/  LOP3.LUT R3, R25, 0xf000, RZ, 0xb8, !PT ;  /* 0x0000f00019037812 */ /* 0x002fca00078eb8ff */
[----:B------:R-:W-:Y:S04]  /*c110*/  STS [UR28+0x1c], R3 ;  /* 0x00001c03ff007988 */ /* 0x000fe8000800081c */
[----:B------:R-:W1:Y:S01]  /*c120*/  LDS R6, [UR29+0x1c] ;  /* 0x00001c1dff067984 */ /* 0x000e620008000800 */
[----:B------:R-:W-:-:S04]  /*c130*/  SHF.L.U64.HI R18, R4, 0x1, R5 ;  /* 0x0000000104127819 */ /* 0x000fc80000010205 */
[----:B------:R-:W-:-:S04]  /*c140*/  LOP3.LUT R18, R18, 0x1fffffff, RZ, 0xc0, !PT ;  /* 0x1fffffff12127812 */ /* 0x000fc800078ec0ff */
[----:B------:R-:W-:-:S04]  /*c150*/  SHF.R.U32.HI R5, RZ, 0x4, R18 ;  /* 0x00000004ff057819 */ /* 0x000fc80000011612 */
[----:B-1----:R-:W-:-:S05]  /*c160*/  LOP3.LUT R5, R6, 0xf, R5, 0xb8, !PT ;  /* 0x0000000f06057812 */ /* 0x002fca00078eb805 */
[----:B------:R-:W-:Y:S04]  /*c170*/  STS [UR29+0x1c], R5 ;  /* 0x00001c05ff007988 */ /* 0x000fe8000800081d */
[----:B------:R-:W1:Y:S02]  /*c180*/  LDS R8, [UR29+0x1c] ;  /* 0x00001c1dff087984 */ /* 0x000e640008000800 */
[----:B-1----:R-:W-:-:S05]  /*c190*/  LOP3.LUT R8, R8, 0xf0, RZ, 0xb8, !PT ;  /* 0x000000f008087812 */ /* 0x002fca00078eb8ff */
[----:B------:R-:W-:Y:S04]  /*c1a0*/  STS [UR29+0x1c], R8 ;  /* 0x00001c08ff007988 */ /* 0x000fe8000800081d */
[----:B------:R-:W1:Y:S01]  /*c1b0*/  LDS R7, [UR29+0x1c] ;  /* 0x00001c1dff077984 */ /* 0x000e620008000800 */
[----:B------:R-:W-:-:S05]  /*c1c0*/  IMAD.U32 R6, RZ, RZ, UR29 ;  /* 0x0000001dff067e24 */ /* 0x000fca000f8e00ff */
[----:B------:R-:W-:Y:S02]  /*c1d0*/  SHF.R.U64 R6, R6, 0x4, RZ ;  /* 0x0000000406067819 */ /* 0x000fe400000012ff */
[----:B-1----:R-:W-:-:S05]  /*c1e0*/  LOP3.LUT R7, R7, 0xf00, RZ, 0xb8, !PT ;  /* 0x00000f0007077812 */ /* 0x002fca00078eb8ff */
[----:B------:R-:W-:Y:S04]  /*c1f0*/  STS.64 [UR29+0x18], R6 ;  /* 0x00001806ff007988 */ /* 0x000fe80008000a1d */
[----:B------:R-:W1:Y:S01]  /*c200*/  LDS R9, [UR29+0x1c] ;  /* 0x00001c1dff097984 */ /* 0x000e620008000800 */
[----:B------:R-:W-:Y:S02]  /*c210*/  IMAD.SHL.U32 R3, R4, 0x2, RZ ;  /* 0x0000000204037824 */ /* 0x000fe400078e00ff */
[----:B------:R-:W-:-:S03]  /*c220*/  VIADD R13, R2, 0xffffffff ;  /* 0xffffffff020d7836 */ /* 0x000fc60000000000 */
[----:B------:R-:W-:-:S04]  /*c230*/  LOP3.LUT R3, R3, 0xfffffffe, RZ, 0xc0, !PT ;  /* 0xfffffffe03037812 */ /* 0x000fc800078ec0ff */
[----:B------:R-:W-:Y:S01]  /*c240*/  SHF.R.U64 R3, R3, 0x4, R18 ;  /* 0x0000000403037819 */ /* 0x000fe20000001212 */
[----:B------:R2:W-:Y:S04]  /*c250*/  STS.128 [UR29+0x20], R12 ;  /* 0x0000200cff007988 */ /* 0x0005e80008000c1d */
[----:B------:R2:W-:Y:S04]  /*c260*/  STS [UR29+0xc], R3 ;  /* 0x00000c03ff007988 */ /* 0x0005e8000800081d */
[----:B------:R2:W-:Y:S04]  /*c270*/  STS [UR29+0x10], R6 ;  /* 0x00001006ff007988 */ /* 0x0005e8000800081d */
[----:B------:R2:W-:Y:S04]  /*c280*/  STS [UR29+0x14], R6 ;  /* 0x00001406ff007988 */ /* 0x0005e8000800081d */
[----:B------:R-:W-:Y:S01]  /*c290*/  STS [UR29+0x30], RZ ;  /* 0x000030ffff007988 */ /* 0x000fe2000800081d */
[----:B-1----:R-:W-:-:S05]  /*c2a0*/  LOP3.LUT R2, R9, 0xf000, RZ, 0xb8, !PT ;  /* 0x0000f00009027812 */ /* 0x002fca00078eb8ff */
[----:B------:R2:W-:Y:S02]  /*c2b0*/  STS [UR29+0x1c], R2 ;  /* 0x00001c02ff007988 */ /* 0x0005e4000800081d */
.L_x_215:
[----:B------:R-:W-:Y:S05]  /*c2c0*/  BSYNC B1 ;  /* 0x0000000000017941 */ /* 0x000fea0003800000 */
.L_x_214:
[----:B------:R-:W-:-:S03]  /*c2d0*/  UMOV UR4, 0xffffffff ;  /* 0xffffffff00047882 */ /* 0x000fc60000000000 */
[----:B------:R-:W-:Y:S05]  /*c2e0*/  BRA.DIV UR4, `(.L_x_216) ;  /* 0x00000032046c7947 */ /* 0x000fea000b800000 */
[----:B------:R-:W-:Y:S01]  /*c2f0*/  ELECT P6, URZ, PT ;  /* 0x00000000003f782f */ /* 0x000fe200038c0000 */
[----:B------:R-:W-:-:S12]  /*c300*/  NOP ;  /* 0x0000000000007918 */ /* 0x000fd80000000000 */
.L_x_297:
[----:B-12---:R-:W1:Y:S02]  /*c310*/  S2R R2, SR_LANEID ;  /* 0x0000000000027919 */ /* 0x006e640000000000 */
[----:B-1----:R-:W-:-:S05]  /*c320*/  IMAD.SHL.U32 R6, R2, 0x4, RZ ;  /* 0x0000000402067824 */ /* 0x002fca00078e00ff */
[----:B------:R1:W2:Y:S01]  /*c330*/  LDS R7, [R6+UR28] ;  /* 0x0000001c06077984 */ /* 0x0002a20008000800 */
[C---:B------:R-:W-:Y:S02]  /*c340*/  IADD3 R4, P0, R6.reuse, UR16, RZ ;  /* 0x0000001006047c10 */ /* 0x040fe4000ff1e0ff */
[----:B------:R-:W-:Y:S01]  /*c350*/  IADD3 R2, P4, R6, UR18, RZ ;  /* 0x0000001206027c10 */ /* 0x000fe2000ff9e0ff */
[----:B------:R1:W3:Y:S01]  /*c360*/  LDS R9, [R6+UR28+0x80] ;  /* 0x0000801c06097984 */ /* 0x0002e20008000800 */
[----:B------:R-:W-:Y:S11]  /*c370*/  @!P6 BRA `(.L_x_217) ;  /* 0x000000000008e947 */ /* 0x000ff60003800000 */
[----:B------:R0:W-:Y:S01]  /*c380*/  UTMACMDFLUSH ;  /* 0x00000000000079b7 */ /* 0x0001e20000000000 */
[----:B------:R-:W-:-:S04]  /*c390*/  DEPBAR.LE SB0, 0x0 ;  /* 0x000080000000791a */ /* 0x000fc80000000000 */
.L_x_217:
[----:B------:R-:W-:Y:S01]  /*c3a0*/  IADD3.X R5, RZ, UR17, RZ, P0, !PT ;  /* 0x00000011ff057c10 */ /* 0x000fe200087fe4ff */
[----:B------:R-:W-:Y:S01]  /*c3b0*/  IMAD.X R3, RZ, RZ, UR19, P4 ;  /* 0x00000013ff037e24 */ /* 0x000fe2000a0e06ff */
[----:B------:R-:W-:Y:S05]  /*c3c0*/  WARPSYNC.ALL ;  /* 0x0000000000007948 */ /* 0x000fea0003800000 */
[----:B--2---:R2:W5:Y:S04]  /*c3d0*/  ATOMG.E.EXCH.STRONG.GPU PT, RZ, [R4], R7 ;  /* 0x0000000704ff73a8 */ /* 0x00456800041ee100 */
[----:B---3--:R2:W5:Y:S01]  /*c3e0*/  ATOMG.E.EXCH.STRONG.GPU PT, RZ, [R2], R9 ;  /* 0x0000000902ff73a8 */ /* 0x00856200041ee100 */
[----:B------:R-:W-:-:S07]  /*c3f0*/  IMAD.MOV.U32 R18, RZ, RZ, R10 ;  /* 0x000000ffff127224 */ /* 0x000fce00078e000a */
.L_x_212:
[----:B------:R-:W-:Y:S01]  /*c400*/  ISETP.NE.AND P4, PT, R11, RZ, PT ;  /* 0x000000ff0b00720c */ /* 0x000fe20003f85270 */
[----:B------:R-:W-:Y:S01]  /*c410*/  VIADD R21, R21, 0x1 ;  /* 0x0000000115157836 */ /* 0x000fe20000000000 */
[----:B--2---:R-:W-:Y:S02]  /*c420*/  SEL R3, RZ, 0x1, !P3 ;  /* 0x00000001ff037807 */ /* 0x004fe40005800000 */
[----:B-1----:R-:W-:Y:S02]  /*c430*/  PRMT R2, RZ, 0x7610, R2 ;  /* 0x00007610ff027816 */ /* 0x002fe40000000002 */
[----:B------:R-:W-:-:S04]  /*c440*/  ISETP.NE.AND P0, PT, R21, 0x8, PT ;  /* 0x000000081500780c */ /* 0x000fc80003f05270 */
[----:B------:R-:W-:Y:S02]  /*c450*/  SEL R5, RZ, 0x1, P0 ;  /* 0x00000001ff057807 */ /* 0x000fe40000000000 */
[----:B------:R-:W-:Y:S02]  /*c460*/  SEL R21, R21, RZ, P0 ;  /* 0x000000ff15157207 */ /* 0x000fe40000000000 */
[----:B------:R-:W-:Y:S01]  /*c470*/  LOP3.LUT R22, R22, R5, RZ, 0x3c, !PT ;  /* 0x0000000516167212 */ /* 0x000fe200078e3cff */
[----:B------:R-:W-:Y:S06]  /*c480*/  @P4 BRA `(.L_x_218) ;  /* 0xfffffff000604947 */ /* 0x000fec000383ffff */
[----:B------:R-:W-:Y:S05]  /*c490*/  BSYNC B0 ;  /* 0x0000000000007941 */ /* 0x000fea0003800000 */
.L_x_198:
[----:B------:R-:W-:-:S03]  /*c4a0*/  UMOV UR4, 0xffffffff ;  /* 0xffffffff00047882 */ /* 0x000fc60000000000 */
[----:B------:R-:W-:Y:S05]  /*c4b0*/  BRA.DIV UR4, `(.L_x_219) ;  /* 0x0000003204287947 */ /* 0x000fea000b800000 */
[----:B-----5:R-:W-:-:S13]  /*c4c0*/  ELECT P6, URZ, PT ;  /* 0x00000000003f782f */ /* 0x020fda00038c0000 */
.L_x_300:
[----:B------:R-:W-:Y:S04]  /*c4d0*/  BSSY B0, `(.L_x_220) ;  /* 0x0000018000007945 */ /* 0x000fe80003800000 */
[----:B------:R-:W-:Y:S05]  /*c4e0*/  @!P6 BRA `(.L_x_221) ;  /* 0x000000000058e947 */ /* 0x000fea0003800000 */
[----:B------:R-:W-:-:S04]  /*c4f0*/  ULOP3.LUT UR4, UR53, 0x2, URZ, 0xfc, !UPT ;  /* 0x0000000235047892 */ /* 0x000fc8000f8efc3f */
[----:B------:R-:W-:-:S06]  /*c500*/  UISETP.NE.AND UP0, UPT, UR4, 0x3, UPT ;  /* 0x000000030400788c */ /* 0x000fcc000bf05270 */
[----:B------:R-:W-:-:S13]  /*c510*/  PLOP3.LUT P0, PT, PT, PT, UP0, 0x80, 0x0 ;  /* 0x000000000000781c */ /* 0x000fda0003f0f008 */
[----:B------:R-:W-:Y:S05]  /*c520*/  @!P0 BRA `(.L_x_222) ;  /* 0x0000000000048947 */ /* 0x000fea0003800000 */
[----:B------:R-:W-:Y:S01]  /*c530*/  BPT.TRAP 0x1 ;  /* 0x000000040000795c */ /* 0x000fe20000300000 */
.L_x_222:
[----:B------:R-:W-:Y:S01]  /*c540*/  IMAD.U32 R3, RZ, RZ, UR22 ;  /* 0x00000016ff037e24 */ /* 0x000fe2000f8e00ff */
[----:B------:R-:W-:-:S03]  /*c550*/  SHF.L.U32 R2, R20, 0x1f, RZ ;  /* 0x0000001f14027819 */ /* 0x000fc600000006ff */
[----:B------:R-:W-:-:S04]  /*c560*/  VIADD R3, R3, 0x38490 ;  /* 0x0003849003037836 */ /* 0x000fc80000000000 */
[C---:B------:R-:W-:Y:S02]  /*c570*/  IMAD R7, R0.reuse, 0x8, R3 ;  /* 0x0000000800077824 */ /* 0x040fe400078e0203 */
[----:B------:R-:W-:Y:S02]  /*c580*/  VIADD R0, R0, 0x1 ;  /* 0x0000000100007836 */ /* 0x000fe40000000000 */
[----:B------:R-:W1:Y:S03]  /*c590*/  SYNCS.PHASECHK.TRANS64.TRYWAIT P0, [R7+URZ], R2 ;  /* 0x00000002070075a7 */ /* 0x000e66000800017f */
[----:B------:R-:W-:-:S04]  /*c5a0*/  ISETP.NE.AND P1, PT, R0, 0x2, PT ;  /* 0x000000020000780c */ /* 0x000fc80003f25270 */
[----:B------:R-:W-:Y:S02]  /*c5b0*/  SEL R5, RZ, 0x1, P1 ;  /* 0x00000001ff057807 */ /* 0x000fe40000800000 */
[----:B------:R-:W-:Y:S02]  /*c5c0*/  SEL R0, R0, RZ, P1 ;  /* 0x000000ff00007207 */ /* 0x000fe40000800000 */
[----:B------:R-:W-:Y:S01]  /*c5d0*/  LOP3.LUT R5, R20, R5, RZ, 0x3c, !PT ;  /* 0x0000000514057212 */ /* 0x000fe200078e3cff */
[----:B-1----:R-:W-:Y:S06]  /*c5e0*/  @!P0 BRA `(.L_x_223) ;  /* 0x0000002c00fc8947 */ /* 0x002fec0003800000 */
.L_x_301:
[----:B------:R-:W-:Y:S01]  /*c5f0*/  IMAD R3, R0, 0x8, R3 ;  /* 0x0000000800037824 */ /* 0x000fe200078e0203 */
[----:B------:R-:W-:-:S07]  /*c600*/  SHF.L.U32 R0, R5, 0x1f, RZ ;  /* 0x0000001f05007819 */ /* 0x000fce00000006ff */
.L_x_224:
[----:B--2---:R2:W3:Y:S02]  /*c610*/  SYNCS.PHASECHK.TRANS64.TRYWAIT P0, [R3+URZ], R0 ;  /* 0x00000000030075a7 */ /* 0x0044e4000800017f */
[----:B---3--:R-:W-:Y:S05]  /*c620*/  @!P0 NANOSLEEP.SYNCS 0x989680 ;  /* 0x009896800000895d */ /* 0x008fea0003900000 */
[----:B------:R-:W3:Y:S02]  /*c630*/  @!P0 SYNCS.PHASECHK.TRANS64 P0, [R3+URZ], R0 ;  /* 0x00000000030085a7 */ /* 0x000ee4000800007f */
[----:B---3--:R-:W-:Y:S05]  /*c640*/  @!P0 BRA `(.L_x_224) ;  /* 0xfffffffc00f08947 */ /* 0x008fea000383ffff */
.L_x_221:
[----:B------:R-:W-:Y:S05]  /*c650*/  BSYNC B0 ;  /* 0x0000000000007941 */ /* 0x000fea0003800000 */
.L_x_220:
[----:B------:R-:W-:Y:S05]  /*c660*/  EXIT ;  /* 0x000000000000794d */ /* 0x000fea0003800000 */
.L_x_111:
[----:B------:R-:W-:Y:S01]  /*c670*/  PLOP3.LUT P1, PT, PT, PT, UP3, 0x80, 0x0 ;  /* 0x000000000000781c */ /* 0x000fe20003f2f038 */
[----:B------:R-:W-:Y:S01]  /*c680*/  ULDC UR20, c[0x0][0x10] ;  /* 0x0000040000147ab9 */ /* 0x000fe20000000800 */
[----:B------:R-:W-:Y:S01]  /*c690*/  ULDC UR24, c[0x0][0x904] ;  /* 0x0002410000187ab9 */ /* 0x000fe20000000800 */
[----:B------:R-:W-:Y:S01]  /*c6a0*/  UMOV UR19, 0xffffffff ;  /* 0xffffffff00137882 */ /* 0x000fe20000000000 */
[----:B------:R-:W-:Y:S01]  /*c6b0*/  P2R R0, PR, RZ, 0x2 ;  /* 0x00000002ff007803 */ /* 0x000fe20000000000 */
[----:B------:R-:W-:Y:S01]  /*c6c0*/  ULDC.64 UR12, c[0x0][0x8c8] ;  /* 0x00023200000c7ab9 */ /* 0x000fe20000000a00 */
[----:B------:R-:W-:Y:S01]  /*c6d0*/  UIMAD.WIDE.U32 UR20, UR41, UR20, URZ ;  /* 0x00000014291472a5 */ /* 0x000fe2000f8e003f */
[----:B------:R-:W-:Y:S01]  /*c6e0*/  MOV R16, RZ ;  /* 0x000000ff00107202 */ /* 0x000fe20000000f00 */
[----:B------:R-:W-:Y:S01]  /*c6f0*/  ULDC.64 UR14, c[0x0][0x8e0] ;  /* 0x00023800000e7ab9 */ /* 0x000fe20000000a00 */
[----:B------:R-:W-:Y:S02]  /*c700*/  USHF.L.U32 UR25, UR19, UR24, URZ ;  /* 0x0000001813197299 */ /* 0x000fe4000800063f */
[----:B------:R-:W-:-:S02]  /*c710*/  UIADD3 UR11, UP1, UR12, -0x1, URZ ;  /* 0xffffffff0c0b7890 */ /* 0x000fc4000ff3e03f */
[----:B------:R-:W1:Y:S01]  /*c720*/  @P1 S2R R0, SR_CTAID.Y ;  /* 0x0000000000001919 */ /* 0x000e620000002600 */
[----:B------:R-:W-:Y:S01]  /*c730*/  ULDC UR19, c[0x0][0x14] ;  /* 0x0000050000137ab9 */ /* 0x000fe20000000800 */
[----:B------:R-:W-:Y:S02]  /*c740*/  UIADD3 UR12, UP2, UR14, -0x1, URZ ;  /* 0xffffffff0e0c7890 */ /* 0x000fe4000ff5e03f */
[----:B------:R-:W-:Y:S02]  /*c750*/  UIMAD.WIDE.U32 UR22, UR20, UR19, URZ ;  /* 0x00000013141672a5 */ /* 0x000fe4000f8e003f */
[----:B------:R-:W-:Y:S01]  /*c760*/  UIMAD UR21, UR21, UR19, URZ ;  /* 0x00000013151572a4 */ /* 0x000fe2000f8e023f */
[----:B------:R-:W-:Y:S01]  /*c770*/  ULDC UR18, c[0x0][0x8a8] ;  /* 0x00022a0000127ab9 */ /* 0x000fe20000000800 */
[----:B------:R-:W-:Y:S01]  /*c780*/  UMOV UR26, 0x1 ;  /* 0x00000001001a7882 */ /* 0x000fe20000000000 */
[----:B------:R-:W-:Y:S02]  /*c790*/  UIADD3.X UR14, UR15, -0x1, URZ, UP2, !UPT ;  /* 0xffffffff0f0e7890 */ /* 0x000fe400097fe43f */
[----:B------:R-:W-:-:S02]  /*c7a0*/  UIADD3.X UR13, UR13, -0x1, URZ, UP1, !UPT ;  /* 0xffffffff0d0d7890 */ /* 0x000fc40008ffe43f */
[----:B------:R-:W-:Y:S02]  /*c7b0*/  ULOP3.LUT UR15, UR54, 0x2, URZ, 0xfc, !UPT ;  /* 0x00000002360f7892 */ /* 0x000fe4000f8efc3f */
[----:B------:R-:W-:Y:S02]  /*c7c0*/  UIADD3 UR16, UR8, -0x1, URZ ;  /* 0xffffffff08107890 */ /* 0x000fe4000fffe03f */
[----:B------:R-:W-:Y:S02]  /*c7d0*/  UIADD3 UR17, UR7, -0x1, URZ ;  /* 0xffffffff07117890 */ /* 0x000fe4000fffe03f */
[----:B------:R-:W-:Y:S02]  /*c7e0*/  UIADD3 UR18, UR18, -0x1, URZ ;  /* 0xffffffff12127890 */ /* 0x000fe4000fffe03f */
[----:B------:R-:W-:Y:S02]  /*c7f0*/  USHF.L.U32 UR19, UR26, UR24, URZ ;  /* 0x000000181a137299 */ /* 0x000fe4000800063f */
[----:B------:R-:W-:-:S02]  /*c800*/  ULOP3.LUT UR20, URZ, UR25, URZ, 0x33, !UPT ;  /* 0x000000193f147292 */ /* 0x000fc4000f8e333f */
[----:B------:R-:W-:Y:S01]  /*c810*/  UIADD3 UR21, UR23, UR21, URZ ;  /* 0x0000001517157290 */ /* 0x000fe2000fffe03f */
[----:B-1----:R-:W-:Y:S01]  /*c820*/  @P1 R2UR UR40, R0 ;  /* 0x00000000002812ca */ /* 0x002fe200000e0000 */
[----:B------:R-:W-:-:S14]  /*c830*/  IMAD.MOV.U32 R0, RZ, RZ, 0x1 ;  /* 0x00000001ff007424 */ /* 0x000fdc00078e00ff */
.L_x_245:
[----:B------:R-:W1:Y:S01]  /*c840*/  LDC.64 R2, c[0x0][0x8f8] ;  /* 0x00023e00ff027b82 */ /* 0x000e620000000a00 */
[----:B------:R-:W-:Y:S01]  /*c850*/  UIADD3 UR10, UP1, UR10, UR22, URZ ;  /* 0x000000160a0a7290 */ /* 0x000fe2000ff3e03f */
[----:B------:R-:W-:Y:S01]  /*c860*/  ISETP.NE.AND P2, PT, R20, RZ, PT ;  /* 0x000000ff1400720c */ /* 0x000fe20003f45270 */
[----:B------:R-:W-:Y:S01]  /*c870*/  UMOV UR24, 0xffffffff ;  /* 0xffffffff00187882 */ /* 0x000fe20000000000 */
[----:B------:R-:W-:Y:S01]  /*c880*/  UMOV UR25, 0xffffffff ;  /* 0xffffffff00197882 */ /* 0x000fe20000000000 */
[----:B------:R-:W-:Y:S01]  /*c890*/  UIADD3.X UR9, UR9, UR21, URZ, UP1, !UPT ;  /* 0x0000001509097290 */ /* 0x000fe20008ffe43f */
[----:B------:R-:W-:Y:S01]  /*c8a0*/  IMAD.MOV.U32 R15, RZ, RZ, RZ ;  /* 0x000000ffff0f7224 */ /* 0x000fe200078e00ff */
[----:B------:R-:W-:Y:S01]  /*c8b0*/  UMOV UR26, 0xffffffff ;  /* 0xffffffff001a7882 */ /* 0x000fe20000000000 */
[----:B-1----:R-:W-:-:S03]  /*c8c0*/  ISETP.LE.U32.AND P1, PT, R2, UR10, PT ;  /* 0x0000000a02007c0c */ /* 0x002fc6000bf23070 */
[----:B------:R-:W-:-:S05]  /*c8d0*/  IMAD.U32 R2, RZ, RZ, UR9 ;  /* 0x00000009ff027e24 */ /* 0x000fca000f8e00ff */
[----:B------:R-:W-:-:S13]  /*c8e0*/  ISETP.GE.U32.AND.EX P1, PT, R2, R3, PT, P1 ;  /* 0x000000030200720c */ /* 0x000fda0003f26110 */
[----:B---345:R-:W-:Y:S05]  /*c8f0*/  @P2 BRA P1, `(.L_x_225) ;  /* 0x0000001800402947 */ /* 0x038fea0000800000 */
[----:B------:R-:W-:-:S04]  /*c900*/  IADD3 R2, P2, R6, UR5, RZ ;  /* 0x0000000506027c10 */ /* 0x000fc8000ff5e0ff */
[----:B------:R-:W-:Y:S02]  /*c910*/  ISETP.GT.U32.AND P1, PT, R2, UR10, PT ;  /* 0x0000000a02007c0c */ /* 0x000fe4000bf24070 */
[----:B------:R-:W-:-:S04]  /*c920*/  IADD3.X R2, R7, UR4, RZ, P2, !PT ;  /* 0x0000000407027c10 */ /* 0x000fc800097fe4ff */
[----:B------:R-:W-:-:S13]  /*c930*/  ISETP.GT.U32.AND.EX P1, PT, R2, UR9, PT, P1 ;  /* 0x0000000902007c0c */ /* 0x000fda000bf24110 */
[----:B------:R-:W-:Y:S05]  /*c940*/  @P1 BRA `(.L_x_226) ;  /* 0x0000001400201947 */ /* 0x000fea0003800000 */
[----:B------:R-:W-:Y:S01]  /*c950*/  VIADD R12, R34, UR6 ;  /* 0x00000006220c7c36 */ /* 0x000fe20008000000 */
[----:B------:R-:W-:Y:S01]  /*c960*/  ULDC UR24, c[0x0][0x910] ;  /* 0x0002440000187ab9 */ /* 0x000fe20000000800 */
[----:B------:R-:W-:Y:S02]  /*c970*/  IMAD.MOV.U32 R22, RZ, RZ, R8 ;  /* 0x000000ffff167224 */ /* 0x000fe400078e0008 */
[----:B------:R-:W-:Y:S02]  /*c980*/  VIADD R13, R12, 0x20 ;  /* 0x000000200c0d7836 */ /* 0x000fe40000000000 */
[----:B------:R-:W-:-:S03]  /*c990*/  IMAD.MOV.U32 R14, RZ, RZ, R9 ;  /* 0x000000ffff0e7224 */ /* 0x000fc600078e0009 */
[----:B------:R-:W-:-:S13]  /*c9a0*/  ISETP.GE.AND P1, PT, R13, UR24, PT ;  /* 0x000000180d007c0c */ /* 0x000fda000bf26270 */
[----:B------:R-:W1:Y:S01]  /*c9b0*/  @!P1 LDC.64 R2, c[0x0][0x918] ;  /* 0x00024600ff029b82 */ /* 0x000e620000000a00 */
[----:B------:R-:W-:Y:S01]  /*c9c0*/  @!P1 VIADD R7, R12, 0x20 ;  /* 0x000000200c079836 */ /* 0x000fe20000000000 */
[----:B------:R-:W-:Y:S01]  /*c9d0*/  BSSY B0, `(.L_x_227) ;  /* 0x0000064000007945 */ /* 0x000fe20003800000 */
[----:B------:R-:W-:Y:S02]  /*c9e0*/  IMAD.MOV.U32 R6, RZ, RZ, 0x7fffffff ;  /* 0x7fffffffff067424 */ /* 0x000fe400078e00ff */
[----:B-1----:R-:W-:-:S05]  /*c9f0*/  @!P1 IMAD.WIDE R2, R7, 0xc, R2 ;  /* 0x0000000c07029825 */ /* 0x002fca00078e0202 */
[----:B------:R1:W5:Y:S04]  /*ca00*/  @!P1 LDG.E R8, desc[UR58][R2.64] ;  /* 0x0000003a02089981 */ /* 0x000368000c1e1900 */
[----:B------:R1:W5:Y:S01]  /*ca10*/  @!P1 LDG.E R9, desc[UR58][R2.64+0x4] ;  /* 0x0000043a02099981 */ /* 0x000362000c1e1900 */
[----:B------:R-:W-:Y:S01]  /*ca20*/  ISETP.GE.AND P1, PT, R12, UR24, PT ;  /* 0x000000180c007c0c */ /* 0x000fe2000bf26270 */
[----:B------:R-:W-:-:S12]  /*ca30*/  IMAD.MOV.U32 R7, RZ, RZ, RZ ;  /* 0x000000ffff077224 */ /* 0x000fd800078e00ff */
[----:B-1----:R-:W-:Y:S05]  /*ca40*/  @P1 BRA `(.L_x_228) ;  /* 0x0000000400701947 */ /* 0x002fea0003800000 */
[----:B------:R-:W-:Y:S01]  /*ca50*/  IABS R7, R11 ;  /* 0x0000000b00077213 */ /* 0x000fe20000000000 */
[----:B------:R-:W-:Y:S01]  /*ca60*/  ULDC UR25, c[0x0][0x8f0] ;  /* 0x00023c0000197ab9 */ /* 0x000fe20000000800 */
[----:B------:R-:W-:Y:S02]  /*ca70*/  IABS R6, R10 ;  /* 0x0000000a00067213 */ /* 0x000fe40000000000 */
[----:B------:R-:W1:Y:S01]  /*ca80*/  I2F.RP R3, R7 ;  /* 0x0000000700037306 */ /* 0x000e620000209400 */
[----:B------:R-:W-:Y:S02]  /*ca90*/  PLOP3.LUT P3, PT, PT, PT, UP0, 0x80, 0x0 ;  /* 0x000000000000781c */ /* 0x000fe40003f6f008 */
[----:B------:R-:W-:Y:S02]  /*caa0*/  IADD3 R21, P2, R14, UR12, RZ ;  /* 0x0000000c0e157c10 */ /* 0x000fe4000ff5e0ff */
[----:B------:R-:W-:Y:S02]  /*cab0*/  IADD3 R19, P1, R22, UR11, RZ ;  /* 0x0000000b16137c10 */ /* 0x000fe4000ff3e0ff */
[----:B------:R-:W-:Y:S01]  /*cac0*/  LEA.HI.X.SX32 R24, R14, UR14, 0x1, P2 ;  /* 0x0000000e0e187c11 */ /* 0x000fe200090f0eff */
[----:B------:R-:W3:Y:S01]  /*cad0*/  I2F.RP R2, R6 ;  /* 0x0000000600027306 */ /* 0x000ee20000209400 */
[----:B------:R-:W-:-:S07]  /*cae0*/  LEA.HI.X.SX32 R22, R22, UR13, 0x1, P1 ;  /* 0x0000000d16167c11 */ /* 0x000fce00088f0eff */
[----:B-1----:R-:W1:Y:S08]  /*caf0*/  MUFU.RCP R3, R3 ;  /* 0x0000000300037308 */ /* 0x002e700000001000 */
[----:B---3--:R-:W3:Y:S01]  /*cb00*/  MUFU.RCP R2, R2 ;  /* 0x0000000200027308 */ /* 0x008ee20000001000 */
[----:B-1----:R-:W-:-:S07]  /*cb10*/  IADD3 R17, R3, 0xffffffe, RZ ;  /* 0x0ffffffe03117810 */ /* 0x002fce0007ffe0ff */
[----:B------:R-:W1:Y:S01]  /*cb20*/  F2I.FTZ.U32.TRUNC.NTZ R17, R17 ;  /* 0x0000001100117305 */ /* 0x000e62000021f000 */
[----:B---3--:R-:W-:-:S07]  /*cb30*/  VIADD R15, R2, 0xffffffe ;  /* 0x0ffffffe020f7836 */ /* 0x008fce0000000000 */
[----:B------:R-:W3:Y:S01]  /*cb40*/  F2I.FTZ.U32.TRUNC.NTZ R15, R15 ;  /* 0x0000000f000f7305 */ /* 0x000ee2000021f000 */
[----:B-1----:R-:W-:Y:S02]  /*cb50*/  IMAD.MOV R18, RZ, RZ, -R17 ;  /* 0x000000ffff127224 */ /* 0x002fe400078e0a11 */
[----:B---3--:R-:W-:Y:S01]  /*cb60*/  IMAD.MOV R14, RZ, RZ, -R15 ;  /* 0x000000ffff0e7224 */ /* 0x008fe200078e0a0f */
[----:B------:R-:W-:Y:S06]  /*cb70*/  @!P3 BRA `(.L_x_229) ;  /* 0x000000000034b947 */ /* 0x000fec0003800000 */
[----:B------:R-:W-:Y:S01]  /*cb80*/  ULDC UR6, c[0x0][0x8dc] ;  /* 0x0002370000067ab9 */ /* 0x000fe20000000800 */
[----:B------:R-:W-:Y:S01]  /*cb90*/  ULDC.64 UR26, c[0x0][0x8d0] ;  /* 0x00023400001a7ab9 */ /* 0x000fe20000000a00 */
[----:B------:R-:W-:-:S05]  /*cba0*/  IADD3 R3, P1, R19, UR6, RZ ;  /* 0x0000000613037c10 */ /* 0x000fca000ff3e0ff */
[----:B------:R-:W-:-:S04]  /*cbb0*/  IMAD.X R19, RZ, RZ, R22, P1 ;  /* 0x000000ffff137224 */ /* 0x000fc800008e0616 */
[----:B------:R-:W-:-:S04]  /*cbc0*/  IMAD.WIDE.U32 R4, R19, UR26, RZ ;  /* 0x0000001a13047c25 */ /* 0x000fc8000f8e00ff */
[----:B------:R-:W-:-:S04]  /*cbd0*/  IMAD.WIDE.U32 R4, P1, R3, UR27, R4 ;  /* 0x0000001b03047c25 */ /* 0x000fc8000f820004 */
[----:B------:R-:W-:-:S04]  /*cbe0*/  IMAD.WIDE.U32 R2, R3, UR26, RZ ;  /* 0x0000001a03027c25 */ /* 0x000fc8000f8e00ff */
[----:B------:R-:W-:Y:S01]  /*cbf0*/  IMAD.MOV.U32 R2, RZ, RZ, R5 ;  /* 0x000000ffff027224 */ /* 0x000fe200078e0005 */
[----:B------:R-:W-:Y:S01]  /*cc00*/  IADD3 RZ, P2, R3, R4, RZ ;  /* 0x0000000403ff7210 */ /* 0x000fe20007f5e0ff */
[----:B------:R-:W-:-:S04]  /*cc10*/  IMAD.X R3, RZ, RZ, RZ, P1 ;  /* 0x000000ffff037224 */ /* 0x000fc800008e06ff */
[----:B------:R-:W-:-:S04]  /*cc20*/  IMAD.WIDE.U32.X R2, R19, UR27, R2, P2 ;  /* 0x0000001b13027c25 */ /* 0x000fc800090e0402 */
[----:B------:R-:W-:Y:S02]  /*cc30*/  IMAD.MOV.U32 R19, RZ, RZ, R2 ;  /* 0x000000ffff137224 */ /* 0x000fe400078e0002 */
[----:B------:R-:W-:-:S07]  /*cc40*/  IMAD.MOV.U32 R22, RZ, RZ, R3 ;  /* 0x000000ffff167224 */ /* 0x000fce00078e0003 */
.L_x_229:
[----:B------:R-:W-:Y:S05]  /*cc50*/  @!P0 BRA `(.L_x_230) ;  /* 0x0000000000348947 */ /* 0x000fea0003800000 */
        /* <DEDUP_REMOVED lines=8> */
[----:B------:R-:W-:Y:S02]  /*cce0*/  IADD3 RZ, P2, R3, R4, RZ ;  /* 0x0000000403ff7210 */ /* 0x000fe40007f5e0ff */
[----:B------:R-:W-:-:S03]  /*ccf0*/  IADD3.X R3, RZ, RZ, RZ, P1, !PT ;  /* 0x000000ffff037210 */ /* 0x000fc60000ffe4ff */
[----:B------:R-:W-:-:S04]  /*cd00*/  IMAD.WIDE.U32.X R2, R21, UR27, R2, P2 ;  /* 0x0000001b15027c25 */ /* 0x000fc800090e0402 */
[----:B------:R-:W-:Y:S02]  /*cd10*/  IMAD.MOV.U32 R21, RZ, RZ, R2 ;  /* 0x000000ffff157224 */ /* 0x000fe400078e0002 */
[----:B------:R-:W-:-:S07]  /*cd20*/  IMAD.MOV.U32 R24, RZ, RZ, R3 ;  /* 0x000000ffff187224 */ /* 0x000fce00078e0003 */
.L_x_230:
[----:B------:R-:W-:Y:S01]  /*cd30*/  IMAD R18, R18, R7, RZ ;  /* 0x0000000712127224 */ /* 0x000fe200078e02ff */
[----:B------:R-:W-:Y:S01]  /*cd40*/  ULDC UR6, c[0x0][0x8d8] ;  /* 0x0002360000067ab9 */ /* 0x000fe20000000800 */
[----:B------:R-:W-:Y:S01]  /*cd50*/  IMAD.MOV.U32 R2, RZ, RZ, RZ ;  /* 0x000000ffff027224 */ /* 0x000fe200078e00ff */
[----:B------:R-:W-:Y:S01]  /*cd60*/  SHF.R.U64 R21, R21, UR25, R24 ;  /* 0x0000001915157c19 */ /* 0x000fe20008001218 */
[----:B------:R-:W-:Y:S01]  /*cd70*/  IMAD.MOV.U32 R3, RZ, RZ, R17 ;  /* 0x000000ffff037224 */ /* 0x000fe200078e0011 */
[----:B------:R-:W-:Y:S01]  /*cd80*/  SHF.R.U64 R19, R19, UR6, R22 ;  /* 0x0000000613137c19 */ /* 0x000fe20008001216 */
[----:B------:R-:W-:Y:S01]  /*cd90*/  IMAD R4, R14, R6, RZ ;  /* 0x000000060e047224 */ /* 0x000fe200078e02ff */
[----:B------:R-:W-:Y:S01]  /*cda0*/  PLOP3.LUT P5, PT, PT, PT, UP3, 0x80, 0x0 ;  /* 0x000000000000781c */ /* 0x000fe20003faf038 */
[----:B------:R-:W-:-:S04]  /*cdb0*/  IMAD.HI.U32 R17, R17, R18, R2 ;  /* 0x0000001211117227 */ /* 0x000fc800078e0002 */
[----:B------:R-:W-:Y:S02]  /*cdc0*/  IMAD.MOV.U32 R3, RZ, RZ, R15 ;  /* 0x000000ffff037224 */ /* 0x000fe400078e000f */
[----:B------:R-:W-:Y:S02]  /*cdd0*/  VIADD R21, R21, UR17 ;  /* 0x0000001115157c36 */ /* 0x000fe40008000000 */
[----:B------:R-:W-:Y:S02]  /*cde0*/  VIADD R14, R19, UR16 ;  /* 0x00000010130e7c36 */ /* 0x000fe40008000000 */
[----:B------:R-:W-:Y:S01]  /*cdf0*/  IMAD.HI.U32 R2, R15, R4, R2 ;  /* 0x000000040f027227 */ /* 0x000fe200078e0002 */
[----:B------:R-:W-:Y:S02]  /*ce00*/  IABS R15, R11 ;  /* 0x0000000b000f7213 */ /* 0x000fe40000000000 */
[----:B------:R-:W-:Y:S02]  /*ce10*/  IABS R3, R10 ;  /* 0x0000000a00037213 */ /* 0x000fe40000000000 */
[----:B------:R-:W-:Y:S01]  /*ce20*/  IABS R4, R21 ;  /* 0x0000001500047213 */ /* 0x000fe20000000000 */
[----:B------:R-:W-:Y:S01]  /*ce30*/  IMAD.MOV R18, RZ, RZ, -R15 ;  /* 0x000000ffff127224 */ /* 0x000fe200078e0a0f */
[----:B------:R-:W-:-:S02]  /*ce40*/  IABS R5, R14 ;  /* 0x0000000e00057213 */ /* 0x000fc40000000000 */
[----:B------:R-:W-:Y:S01]  /*ce50*/  IADD3 R15, RZ, -R3, RZ ;  /* 0x80000003ff0f7210 */ /* 0x000fe20007ffe0ff */
[----:B------:R-:W-:-:S04]  /*ce60*/  IMAD.HI.U32 R3, R17, R4, RZ ;  /* 0x0000000411037227 */ /* 0x000fc800078e00ff */
[----:B------:R-:W-:-:S04]  /*ce70*/  IMAD.HI.U32 R2, R2, R5, RZ ;  /* 0x0000000502027227 */ /* 0x000fc800078e00ff */
[----:B------:R-:W-:Y:S02]  /*ce80*/  IMAD R4, R3, R18, R4 ;  /* 0x0000001203047224 */ /* 0x000fe400078e0204 */
[----:B------:R-:W-:-:S03]  /*ce90*/  IMAD R3, R2, R15, R5 ;  /* 0x0000000f02037224 */ /* 0x000fc600078e0205 */
[----:B------:R-:W-:Y:S02]  /*cea0*/  ISETP.GT.U32.AND P2, PT, R7, R4, PT ;  /* 0x000000040700720c */ /* 0x000fe40003f44070 */
[----:B------:R-:W-:-:S11]  /*ceb0*/  ISETP.GT.U32.AND P1, PT, R6, R3, PT ;  /* 0x000000030600720c */ /* 0x000fd60003f24070 */
[----:B------:R-:W-:Y:S01]  /*cec0*/  @!P2 IMAD.IADD R4, R4, 0x1, -R7 ;  /* 0x000000010404a824 */ /* 0x000fe200078e0a07 */
[----:B------:R-:W-:Y:S01]  /*ced0*/  ISETP.GE.AND P2, PT, R21, RZ, PT ;  /* 0x000000ff1500720c */ /* 0x000fe20003f46270 */
[----:B------:R-:W-:Y:S01]  /*cee0*/  @!P1 IMAD.IADD R3, R3, 0x1, -R6 ;  /* 0x0000000103039824 */ /* 0x000fe200078e0a06 */
[----:B------:R-:W-:Y:S02]  /*cef0*/  ISETP.GE.AND P1, PT, R14, RZ, PT ;  /* 0x000000ff0e00720c */ /* 0x000fe40003f26270 */
[----:B------:R-:W-:Y:S02]  /*cf00*/  ISETP.GT.U32.AND P4, PT, R7, R4, PT ;  /* 0x000000040700720c */ /* 0x000fe40003f84070 */
[----:B------:R-:W-:-:S11]  /*cf10*/  ISETP.GT.U32.AND P3, PT, R6, R3, PT ;  /* 0x000000030600720c */ /* 0x000fd60003f64070 */
[----:B------:R-:W-:Y:S01]  /*cf20*/  @!P4 IMAD.IADD R4, R4, 0x1, -R7 ;  /* 0x000000010404c824 */ /* 0x000fe200078e0a07 */
[----:B------:R-:W-:Y:S01]  /*cf30*/  ISETP.NE.AND P4, PT, RZ, UR7, PT ;  /* 0x00000007ff007c0c */ /* 0x000fe2000bf85270 */
[----:B------:R-:W-:Y:S01]  /*cf40*/  @!P3 IMAD.IADD R3, R3, 0x1, -R6 ;  /* 0x000000010303b824 */ /* 0x000fe200078e0a06 */
[----:B------:R-:W-:Y:S01]  /*cf50*/  ISETP.NE.AND P3, PT, RZ, UR8, PT ;  /* 0x00000008ff007c0c */ /* 0x000fe2000bf65270 */
[----:B------:R-:W-:Y:S02]  /*cf60*/  @!P2 IMAD.MOV R4, RZ, RZ, -R4 ;  /* 0x000000ffff04a224 */ /* 0x000fe400078e0a04 */
[----:B------:R-:W-:-:S08]  /*cf70*/  @!P1 IMAD.MOV R3, RZ, RZ, -R3 ;  /* 0x000000ffff039224 */ /* 0x000fd000078e0a03 */
[----:B------:R-:W-:Y:S02]  /*cf80*/  @!P4 LOP3.LUT R4, RZ, UR7, RZ, 0x33, !PT ;  /* 0x00000007ff04cc12 */ /* 0x000fe4000f8e33ff */
[----:B------:R-:W-:-:S03]  /*cf90*/  @!P3 LOP3.LUT R3, RZ, UR8, RZ, 0x33, !PT ;  /* 0x00000008ff03bc12 */ /* 0x000fc6000f8e33ff */
[----:B------:R-:W-:Y:S02]  /*cfa0*/  IMAD.IADD R4, R21, 0x1, -R4 ;  /* 0x0000000115047824 */ /* 0x000fe400078e0a04 */
[----:B------:R-:W-:-:S04]  /*cfb0*/  IMAD.IADD R3, R14, 0x1, -R3 ;  /* 0x000000010e037824 */ /* 0x000fc800078e0a03 */
[----:B------:R-:W-:Y:S01]  /*cfc0*/  IMAD R6, R3, R4, RZ ;  /* 0x0000000403067224 */ /* 0x000fe200078e02ff */
[----:B------:R-:W-:-:S04]  /*cfd0*/  SEL R2, R4, R3, !P5 ;  /* 0x0000000304027207 */ /* 0x000fc80006800000 */
[--C-:B------:R-:W-:Y:S01]  /*cfe0*/  SHF.R.S32.HI R5, RZ, 0x1f, R2.reuse ;  /* 0x0000001fff057819 */ /* 0x100fe20000011402 */
[----:B------:R-:W-:Y:S01]  /*cff0*/  IMAD.MOV.U32 R4, RZ, RZ, R2 ;  /* 0x000000ffff047224 */ /* 0x000fe200078e0002 */
[----:B------:R-:W-:-:S07]  /*d000*/  SHF.R.S32.HI R7, RZ, 0x1f, R6 ;  /* 0x0000001fff077819 */ /* 0x000fce0000011406 */
.L_x_228:
[----:B--2---:R-:W-:Y:S05]  /*d010*/  BSYNC B0 ;  /* 0x0000000000007941 */ /* 0x004fea0003800000 */
.L_x_227:
[----:B------:R-:W1:Y:S01]  /*d020*/  SHFL.UP PT, R3, R6, 0x1, RZ ;  /* 0x0420000006037989 */ /* 0x000e6200000e00ff */
[----:B------:R-:W-:-:S03]  /*d030*/  ISETP.NE.AND P1, PT, R34, RZ, PT ;  /* 0x000000ff2200720c */ /* 0x000fc60003f25270 */
[----:B------:R-:W2:Y:S01]  /*d040*/  SHFL.UP PT, R2, R7, 0x1, RZ ;  /* 0x0420000007027989 */ /* 0x000ea200000e00ff */
[----:B-1----:R-:W-:Y:S02]  /*d050*/  SEL R3, R3, RZ, P1 ;  /* 0x000000ff03037207 */ /* 0x002fe40000800000 */
[----:B--2---:R-:W-:Y:S02]  /*d060*/  SEL R2, R2, RZ, P1 ;  /* 0x000000ff02027207 */ /* 0x004fe40000800000 */
[----:B------:R-:W-:-:S04]  /*d070*/  IADD3 R18, P2, R3, R6, RZ ;  /* 0x0000000603127210 */ /* 0x000fc80007f5e0ff */
[----:B------:R-:W-:Y:S01]  /*d080*/  IADD3.X R15, R2, R7, RZ, P2, !PT ;  /* 0x00000007020f7210 */ /* 0x000fe200017fe4ff */
[----:B------:R-:W1:Y:S01]  /*d090*/  SHFL.UP PT, R3, R18, 0x2, RZ ;  /* 0x0440000012037989 */ /* 0x000e6200000e00ff */
[----:B------:R-:W-:-:S03]  /*d0a0*/  ISETP.GE.U32.AND P2, PT, R34, 0x2, PT ;  /* 0x000000022200780c */ /* 0x000fc60003f46070 */
[----:B------:R-:W2:Y:S01]  /*d0b0*/  SHFL.UP PT, R2, R15, 0x2, RZ ;  /* 0x044000000f027989 */ /* 0x000ea200000e00ff */
[----:B-1----:R-:W-:-:S04]  /*d0c0*/  SEL R3, R3, RZ, P2 ;  /* 0x000000ff03037207 */ /* 0x002fc80001000000 */
[----:B------:R-:W-:Y:S02]  /*d0d0*/  IADD3 R14, P3, R3, R18, RZ ;  /* 0x00000012030e7210 */ /* 0x000fe40007f7e0ff */
[----:B--2---:R-:W-:-:S03]  /*d0e0*/  SEL R2, R2, RZ, P2 ;  /* 0x000000ff02027207 */ /* 0x004fc60001000000 */
[----:B------:R-:W1:Y:S02]  /*d0f0*/  SHFL.UP PT, R3, R14, 0x4, RZ ;  /* 0x048000000e037989 */ /* 0x000e6400000e00ff */
[----:B------:R-:W-:Y:S01]  /*d100*/  IMAD.X R17, R2, 0x1, R15, P3 ;  /* 0x0000000102117824 */ /* 0x000fe200018e060f */
[----:B------:R-:W-:-:S04]  /*d110*/  ISETP.GE.U32.AND P3, PT, R34, 0x4, PT ;  /* 0x000000042200780c */ /* 0x000fc80003f66070 */
        /* <DEDUP_REMOVED lines=17> */
[----:B--2---:R-:W-:-:S05]  /*d230*/  SEL R2, R2, RZ, P5 ;  /* 0x000000ff02027207 */ /* 0x004fca0002800000 */
[----:B------:R-:W-:Y:S01]  /*d240*/  IMAD.X R22, R2, 0x1, R17, P6 ;  /* 0x0000000102167824 */ /* 0x000fe200030e0611 */
[----:B------:R-:W-:-:S04]  /*d250*/  IADD3 R2, P6, R15, UR5, RZ ;  /* 0x000000050f027c10 */ /* 0x000fc8000ffde0ff */
[----:B------:R-:W-:Y:S02]  /*d260*/  IADD3.X R3, R22, UR4, RZ, P6, !PT ;  /* 0x0000000416037c10 */ /* 0x000fe4000b7fe4ff */
[----:B------:R-:W-:-:S04]  /*d270*/  ISETP.GT.U32.AND P6, PT, R2, UR10, PT ;  /* 0x0000000a02007c0c */ /* 0x000fc8000bfc4070 */
[----:B------:R-:W-:-:S13]  /*d280*/  ISETP.GT.U32.AND.EX P6, PT, R3, UR9, PT, P6 ;  /* 0x0000000903007c0c */ /* 0x000fda000bfc4160 */
[----:B------:R-:W-:-:S04]  /*d290*/  VOTE.ANY R14, PT, P6 ;  /* 0x00000000000e7806 */ /* 0x000fc800030e0100 */
[----:B------:R-:W-:-:S13]  /*d2a0*/  ISETP.NE.AND P6, PT, R14, RZ, PT ;  /* 0x000000ff0e00720c */ /* 0x000fda0003fc5270 */
[----:B------:R-:W-:Y:S05]  /*d2b0*/  @P6 BRA `(.L_x_231) ;  /* 0x0000000800746947 */ /* 0x000fea0003800000 */
[----:B------:R-:W-:Y:S01]  /*d2c0*/  IMAD.MOV.U32 R17, RZ, RZ, R2 ;  /* 0x000000ffff117224 */ /* 0x000fe200078e0002 */
[----:B------:R-:W-:Y:S01]  /*d2d0*/  ULDC UR24, c[0x0][0x910] ;  /* 0x0002440000187ab9 */ /* 0x000fe20000000800 */
[----:B------:R-:W-:Y:S01]  /*d2e0*/  IMAD.MOV.U32 R19, RZ, RZ, R3 ;  /* 0x000000ffff137224 */ /* 0x000fe200078e0003 */
[----:B------:R-:W-:Y:S01]  /*d2f0*/  ULDC UR25, c[0x0][0x8f4] ;  /* 0x00023d0000197ab9 */ /* 0x000fe20000000800 */
[----:B------:R-:W-:Y:S01]  /*d300*/  ULDC UR6, c[0x0][0x8dc] ;  /* 0x0002370000067ab9 */ /* 0x000fe20000000800 */
[----:B------:R-:W-:Y:S01]  /*d310*/  ULDC UR30, c[0x0][0x8d8] ;  /* 0x00023600001e7ab9 */ /* 0x000fe20000000800 */
[----:B------:R-:W-:Y:S01]  /*d320*/  ULDC UR31, c[0x0][0x8f0] ;  /* 0x00023c00001f7ab9 */ /* 0x000fe20000000800 */
[----:B------:R-:W-:Y:S01]  /*d330*/  ULDC.64 UR26, c[0x0][0x8d0] ;  /* 0x00023400001a7ab9 */ /* 0x000fe20000000a00 */
[----:B------:R-:W-:-:S05]  /*d340*/  ULDC.64 UR28, c[0x0][0x8e8] ;  /* 0x00023a00001c7ab9 */ /* 0x000fca0000000a00 */
.L_x_236:
[----:B------:R-:W-:Y:S01]  /*d350*/  IMAD.MOV.U32 R12, RZ, RZ, R13 ;  /* 0x000000ffff0c7224 */ /* 0x000fe200078e000d */
[----:B-----5:R-:W-:Y:S01]  /*d360*/  MOV R14, R8 ;  /* 0x00000008000e7202 */ /* 0x020fe20000000f00 */
[----:B------:R-:W-:Y:S02]  /*d370*/  VIADD R13, R13, 0x20 ;  /* 0x000000200d0d7836 */ /* 0x000fe40000000000 */
[----:B------:R-:W-:-:S03]  /*d380*/  IMAD.MOV.U32 R15, RZ, RZ, R9 ;  /* 0x000000ffff0f7224 */ /* 0x000fc600078e0009 */
[----:B------:R-:W-:-:S13]  /*d390*/  ISETP.GE.AND P6, PT, R13, UR24, PT ;  /* 0x000000180d007c0c */ /* 0x000fda000bfc6270 */
[----:B------:R-:W1:Y:S01]  /*d3a0*/  @!P6 LDC.64 R2, c[0x0][0x918] ;  /* 0x00024600ff02eb82 */ /* 0x000e620000000a00 */
[----:B------:R-:W2:Y:S01]  /*d3b0*/  SHFL.IDX PT, R19, R19, 0x1f, 0x1f ;  /* 0x03e01f0013137f89 */ /* 0x000ea200000e0000 */
[----:B------:R-:W-:-:S03]  /*d3c0*/  @!P6 VIADD R7, R12, 0x20 ;  /* 0x000000200c07e836 */ /* 0x000fc60000000000 */
[----:B------:R-:W3:Y:S01]  /*d3d0*/  SHFL.IDX PT, R17, R17, 0x1f, 0x1f ;  /* 0x03e01f0011117f89 */ /* 0x000ee200000e0000 */
[----:B------:R-:W-:Y:S01]  /*d3e0*/  BSSY B0, `(.L_x_232) ;  /* 0x0000063000007945 */ /* 0x000fe20003800000 */
[----:B-1----:R-:W-:-:S05]  /*d3f0*/  @!P6 IMAD.WIDE R2, R7, 0xc, R2 ;  /* 0x0000000c0702e825 */ /* 0x002fca00078e0202 */
[----:B------:R1:W5:Y:S04]  /*d400*/  @!P6 LDG.E R8, desc[UR58][R2.64] ;  /* 0x0000003a0208e981 */ /* 0x000368000c1e1900 */
[----:B------:R1:W5:Y:S01]  /*d410*/  @!P6 LDG.E R9, desc[UR58][R2.64+0x4] ;  /* 0x0000043a0209e981 */ /* 0x000362000c1e1900 */
[----:B------:R-:W-:Y:S01]  /*d420*/  ISETP.GE.AND P6, PT, R12, UR24, PT ;  /* 0x000000180c007c0c */ /* 0x000fe2000bfc6270 */
[----:B------:R-:W-:Y:S01]  /*d430*/  IMAD.MOV.U32 R6, RZ, RZ, 0x7fffffff ;  /* 0x7fffffffff067424 */ /* 0x000fe200078e00ff */
[----:B--2---:R-:W-:Y:S01]  /*d440*/  R2UR UR4, R19 ;  /* 0x00000000130472ca */ /* 0x004fe200000e0000 */
[----:B------:R-:W-:Y:S01]  /*d450*/  IMAD.MOV.U32 R7, RZ, RZ, RZ ;  /* 0x000000ffff077224 */ /* 0x000fe200078e00ff */
[----:B---3--:R-:W-:-:S09]  /*d460*/  R2UR UR5, R17 ;  /* 0x00000000110572ca */ /* 0x008fd200000e0000 */
[----:B-1----:R-:W-:Y:S06]  /*d470*/  @P6 BRA `(.L_x_233) ;  /* 0x0000000400646947 */ /* 0x002fec0003800000 */
[----:B------:R-:W-:-:S04]  /*d480*/  IADD3 R17, P6, R14, UR11, RZ ;  /* 0x0000000b0e117c10 */ /* 0x000fc8000ffde0ff */
[----:B------:R-:W-:Y:S02]  /*d490*/  LEA.HI.X.SX32 R22, R14, UR13, 0x1, P6 ;  /* 0x0000000d0e167c11 */ /* 0x000fe4000b0f0eff */
[----:B------:R-:W-:Y:S02]  /*d4a0*/  IABS R14, R11 ;  /* 0x0000000b000e7213 */ /* 0x000fe40000000000 */
[C---:B------:R-:W-:Y:S02]  /*d4b0*/  IADD3 R19, P6, R15.reuse, UR12, RZ ;  /* 0x0000000c0f137c10 */ /* 0x040fe4000ffde0ff */
[----:B------:R-:W1:Y:S02]  /*d4c0*/  I2F.RP R2, R14 ;  /* 0x0000000e00027306 */ /* 0x000e640000209400 */
[----:B------:R-:W-:Y:S02]  /*d4d0*/  LEA.HI.X.SX32 R24, R15, UR14, 0x1, P6 ;  /* 0x0000000e0f187c11 */ /* 0x000fe4000b0f0eff */
[----:B------:R-:W-:-:S04]  /*d4e0*/  PLOP3.LUT P6, PT, PT, PT, UP0, 0x80, 0x0 ;  /* 0x000000000000781c */ /* 0x000fc80003fcf008 */
[----:B-1----:R-:W1:Y:S02]  /*d4f0*/  MUFU.RCP R2, R2 ;  /* 0x0000000200027308 */ /* 0x002e640000001000 */
[----:B-1----:R-:W-:-:S06]  /*d500*/  VIADD R15, R2, 0xffffffe ;  /* 0x0ffffffe020f7836 */ /* 0x002fcc0000000000 */
[----:B------:R-:W1:Y:S02]  /*d510*/  F2I.FTZ.U32.TRUNC.NTZ R15, R15 ;  /* 0x0000000f000f7305 */ /* 0x000e64000021f000 */
[----:B-1----:R-:W-:Y:S01]  /*d520*/  IMAD.MOV R18, RZ, RZ, -R15 ;  /* 0x000000ffff127224 */ /* 0x002fe200078e0a0f */
[----:B------:R-:W-:Y:S06]  /*d530*/  @!P6 BRA `(.L_x_234) ;  /* 0x00000000002ce947 */ /* 0x000fec0003800000 */
        /* <DEDUP_REMOVED lines=9> */
[----:B------:R-:W-:Y:S01]  /*d5d0*/  IMAD.MOV.U32 R17, RZ, RZ, R2 ;  /* 0x000000ffff117224 */ /* 0x000fe200078e0002 */
[----:B------:R-:W-:-:S07]  /*d5e0*/  MOV R22, R3 ;  /* 0x0000000300167202 */ /* 0x000fce0000000f00 */
.L_x_234:
[----:B------:R-:W-:Y:S05]  /*d5f0*/  @!P0 BRA `(.L_x_235) ;  /* 0x00000000002c8947 */ /* 0x000fea0003800000 */
        /* <DEDUP_REMOVED lines=11> */
.L_x_235:
[----:B------:R-:W-:Y:S01]  /*d6b0*/  SHF.R.U64 R4, R19, UR31, R24 ;  /* 0x0000001f13047c19 */ /* 0x000fe20008001218 */
[----:B------:R-:W-:Y:S01]  /*d6c0*/  IMAD R5, R18, R14, RZ ;  /* 0x0000000e12057224 */ /* 0x000fe200078e02ff */
[----:B------:R-:W-:Y:S01]  /*d6d0*/  IABS R2, R11 ;  /* 0x0000000b00027213 */ /* 0x000fe20000000000 */
[----:B------:R-:W-:Y:S01]  /*d6e0*/  IMAD.MOV.U32 R3, RZ, RZ, R15 ;  /* 0x000000ffff037224 */ /* 0x000fe200078e000f */
[----:B------:R-:W-:Y:S01]  /*d6f0*/  SHF.R.U64 R17, R17, UR30, R22 ;  /* 0x0000001e11117c19 */ /* 0x000fe20008001216 */
[----:B------:R-:W-:Y:S01]  /*d700*/  VIADD R4, R4, UR17 ;  /* 0x0000001104047c36 */ /* 0x000fe20008000000 */
[----:B------:R-:W-:Y:S01]  /*d710*/  IABS R19, R10 ;  /* 0x0000000a00137213 */ /* 0x000fe20000000000 */
[----:B------:R-:W-:Y:S02]  /*d720*/  IMAD.MOV R7, RZ, RZ, -R2 ;  /* 0x000000ffff077224 */ /* 0x000fe400078e0a02 */
[----:B------:R-:W-:Y:S01]  /*d730*/  IMAD.MOV.U32 R2, RZ, RZ, RZ ;  /* 0x000000ffff027224 */ /* 0x000fe200078e00ff */
[----:B------:R-:W-:Y:S01]  /*d740*/  IABS R6, R4 ;  /* 0x0000000400067213 */ /* 0x000fe20000000000 */
[----:B------:R-:W-:-:S02]  /*d750*/  VIADD R17, R17, UR16 ;  /* 0x0000001011117c36 */ /* 0x000fc40008000000 */
[----:B------:R-:W-:Y:S01]  /*d760*/  IMAD.HI.U32 R2, R15, R5, R2 ;  /* 0x000000050f027227 */ /* 0x000fe200078e0002 */
[----:B------:R-:W-:-:S03]  /*d770*/  MOV R5, R6 ;  /* 0x0000000600057202 */ /* 0x000fc60000000f00 */
[----:B------:R-:W-:Y:S01]  /*d780*/  IMAD.MOV.U32 R3, RZ, RZ, R7 ;  /* 0x000000ffff037224 */ /* 0x000fe200078e0007 */
[----:B------:R-:W-:Y:S01]  /*d790*/  IABS R7, R10 ;  /* 0x0000000a00077213 */ /* 0x000fe20000000000 */
[----:B------:R-:W-:-:S03]  /*d7a0*/  IMAD.HI.U32 R2, R2, R5, RZ ;  /* 0x0000000502027227 */ /* 0x000fc600078e00ff */
[----:B------:R-:W1:Y:S01]  /*d7b0*/  I2F.RP R6, R7 ;  /* 0x0000000700067306 */ /* 0x000e620000209400 */
[----:B------:R-:W-:-:S05]  /*d7c0*/  IMAD R5, R2, R3, R5 ;  /* 0x0000000302057224 */ /* 0x000fca00078e0205 */
[----:B------:R-:W-:Y:S02]  /*d7d0*/  ISETP.GT.U32.AND P6, PT, R14, R5, PT ;  /* 0x000000050e00720c */ /* 0x000fe40003fc4070 */
[----:B-1----:R-:W1:Y:S11]  /*d7e0*/  MUFU.RCP R6, R6 ;  /* 0x0000000600067308 */ /* 0x002e760000001000 */
[----:B------:R-:W-:-:S02]  /*d7f0*/  @!P6 IMAD.IADD R5, R5, 0x1, -R14 ;  /* 0x000000010505e824 */ /* 0x000fc400078e0a0e */
[----:B-1----:R-:W-:-:S04]  /*d800*/  VIADD R2, R6, 0xffffffe ;  /* 0x0ffffffe06027836 */ /* 0x002fc80000000000 */
[----:B------:R1:W2:Y:S02]  /*d810*/  F2I.FTZ.U32.TRUNC.NTZ R3, R2 ;  /* 0x0000000200037305 */ /* 0x0002a4000021f000 */
[----:B-1----:R-:W-:Y:S02]  /*d820*/  IMAD.MOV.U32 R2, RZ, RZ, RZ ;  /* 0x000000ffff027224 */ /* 0x002fe400078e00ff */
[----:B--2---:R-:W-:-:S04]  /*d830*/  IMAD.MOV R18, RZ, RZ, -R3 ;  /* 0x000000ffff127224 */ /* 0x004fc800078e0a03 */
[----:B------:R-:W-:Y:S01]  /*d840*/  IMAD R15, R18, R7, RZ ;  /* 0x00000007120f7224 */ /* 0x000fe200078e02ff */
[----:B------:R-:W-:-:S03]  /*d850*/  IABS R18, R17 ;  /* 0x0000001100127213 */ /* 0x000fc60000000000 */
[----:B------:R-:W-:-:S04]  /*d860*/  IMAD.HI.U32 R6, R3, R15, R2 ;  /* 0x0000000f03067227 */ /* 0x000fc800078e0002 */
[----:B------:R-:W-:Y:S02]  /*d870*/  IMAD.MOV.U32 R3, RZ, RZ, R18 ;  /* 0x000000ffff037224 */ /* 0x000fe400078e0012 */
[----:B------:R-:W-:Y:S02]  /*d880*/  IMAD.MOV R15, RZ, RZ, -R19 ;  /* 0x000000ffff0f7224 */ /* 0x000fe400078e0a13 */
        /* <DEDUP_REMOVED lines=22> */
[----:B------:R-:W-:Y:S02]  /*d9f0*/  SHF.R.S32.HI R5, RZ, 0x1f, R4 ;  /* 0x0000001fff057819 */ /* 0x000fe40000011404 */
[----:B------:R-:W-:-:S07]  /*da00*/  SHF.R.S32.HI R7, RZ, 0x1f, R6 ;  /* 0x0000001fff077819 */ /* 0x000fce0000011406 */
.L_x_233:
[----:B------:R-:W-:Y:S05]  /*da10*/  BSYNC B0 ;  /* 0x0000000000007941 */ /* 0x000fea0003800000 */
.L_x_232:
[----:B------:R-:W1:Y:S04]  /*da20*/  SHFL.UP PT, R3, R6, 0x1, RZ ;  /* 0x0420000006037989 */ /* 0x000e6800000e00ff */
[----:B------:R-:W2:Y:S01]  /*da30*/  SHFL.UP PT, R2, R7, 0x1, RZ ;  /* 0x0420000007027989 */ /* 0x000ea200000e00ff */
[----:B-1----:R-:W-:Y:S02]  /*da40*/  SEL R3, R3, RZ, P1 ;  /* 0x000000ff03037207 */ /* 0x002fe40000800000 */
[----:B--2---:R-:W-:Y:S02]  /*da50*/  SEL R2, R2, RZ, P1 ;  /* 0x000000ff02027207 */ /* 0x004fe40000800000 */
[----:B------:R-:W-:-:S05]  /*da60*/  IADD3 R18, P6, R3, R6, RZ ;  /* 0x0000000603127210 */ /* 0x000fca0007fde0ff */
[----:B------:R-:W-:Y:S01]  /*da70*/  IMAD.X R15, R2, 0x1, R7, P6 ;  /* 0x00000001020f7824 */ /* 0x000fe200030e0607 */
        /* <DEDUP_REMOVED lines=16> */
[----:B------:R-:W-:-:S04]  /*db80*/  IADD3 R18, P6, R3, R22, RZ ;  /* 0x0000001603127210 */ /* 0x000fc80007fde0ff */
[----:B------:R-:W-:Y:S01]  /*db90*/  IADD3.X R15, R2, R17, RZ, P6, !PT ;  /* 0x00000011020f7210 */ /* 0x000fe200037fe4ff */
[----:B------:R-:W1:Y:S04]  /*dba0*/  SHFL.UP PT, R3, R18, 0x10, RZ ;  /* 0x0600000012037989 */ /* 0x000e6800000e00ff */
[----:B------:R-:W2:Y:S01]  /*dbb0*/  SHFL.UP PT, R2, R15, 0x10, RZ ;  /* 0x060000000f027989 */ /* 0x000ea200000e00ff */
[----:B-1----:R-:W-:Y:S02]  /*dbc0*/  SEL R3, R3, RZ, P5 ;  /* 0x000000ff03037207 */ /* 0x002fe40002800000 */
[----:B--2---:R-:W-:Y:S02]  /*dbd0*/  SEL R14, R2, RZ, P5 ;  /* 0x000000ff020e7207 */ /* 0x004fe40002800000 */
[----:B------:R-:W-:-:S05]  /*dbe0*/  IADD3 R2, P6, R3, R18, RZ ;  /* 0x0000001203027210 */ /* 0x000fca0007fde0ff */
[----:B------:R-:W-:Y:S01]  /*dbf0*/  IMAD.X R3, R14, 0x1, R15, P6 ;  /* 0x000000010e037824 */ /* 0x000fe200030e060f */
[----:B------:R-:W-:-:S04]  /*dc00*/  IADD3 R17, P6, R2, UR5, RZ ;  /* 0x0000000502117c10 */ /* 0x000fc8000ffde0ff */
[----:B------:R-:W-:Y:S02]  /*dc10*/  IADD3.X R19, R3, UR4, RZ, P6, !PT ;  /* 0x0000000403137c10 */ /* 0x000fe4000b7fe4ff */
[----:B------:R-:W-:-:S04]  /*dc20*/  ISETP.GT.U32.AND P6, PT, R17, UR10, PT ;  /* 0x0000000a11007c0c */ /* 0x000fc8000bfc4070 */
[----:B------:R-:W-:-:S13]  /*dc30*/  ISETP.GT.U32.AND.EX P6, PT, R19, UR9, PT, P6 ;  /* 0x0000000913007c0c */ /* 0x000fda000bfc4160 */
[----:B------:R-:W-:-:S04]  /*dc40*/  VOTE.ANY R14, PT, P6 ;  /* 0x00000000000e7806 */ /* 0x000fc800030e0100 */
[----:B------:R-:W-:-:S13]  /*dc50*/  ISETP.NE.AND P6, PT, R14, RZ, PT ;  /* 0x000000ff0e00720c */ /* 0x000fda0003fc5270 */
[----:B------:R-:W-:Y:S05]  /*dc60*/  @!P6 BRA `(.L_x_236) ;  /* 0xfffffff400b8e947 */ /* 0x000fea000383ffff */
[----:B------:R-:W-:Y:S02]  /*dc70*/  IMAD.MOV.U32 R15, RZ, RZ, R2 ;  /* 0x000000ffff0f7224 */ /* 0x000fe400078e0002 */
[----:B------:R-:W-:-:S07]  /*dc80*/  IMAD.MOV.U32 R22, RZ, RZ, R3 ;  /* 0x000000ffff167224 */ /* 0x000fce00078e0003 */
.L_x_231:
[----:B------:R-:W1:Y:S08]  /*dc90*/  BREV R14, R14 ;  /* 0x0000000e000e7301 */ /* 0x000e700000000000 */
[----:B-1----:R-:W1:Y:S02]  /*dca0*/  FLO.U32.SH R13, R14 ;  /* 0x0000000e000d7300 */ /* 0x002e6400000e0400 */
[----:B-1----:R-:W1:Y:S02]  /*dcb0*/  SHFL.IDX PT, R12, R12, R13, 0x1f ;  /* 0x00001f0d0c0c7589 */ /* 0x002e6400000e0000 */
[----:B-1----:R-:W-:-:S13]  /*dcc0*/  R2UR UR6, R12 ;  /* 0x000000000c0672ca */ /* 0x002fda00000e0000 */
[----:B------:R-:W-:-:S05]  /*dcd0*/  VIADD R17, R34, UR6 ;  /* 0x0000000622117c36 */ /* 0x000fca0008000000 */
[----:B------:R-:W-:-:S13]  /*dce0*/  ISETP.GE.AND P1, PT, R17, UR24, PT ;  /* 0x0000001811007c0c */ /* 0x000fda000bf26270 */
[----:B------:R-:W1:Y:S02]  /*dcf0*/  @!P1 LDC.64 R2, c[0x0][0x918] ;  /* 0x00024600ff029b82 */ /* 0x000e640000000a00 */
[----:B-1----:R-:W-:-:S05]  /*dd00*/  @!P1 IMAD.WIDE R2, R17, 0xc, R2 ;  /* 0x0000000c11029825 */ /* 0x002fca00078e0202 */
[----:B-----5:R1:W5:Y:S04]  /*dd10*/  @!P1 LDG.E R8, desc[UR58][R2.64] ;  /* 0x0000003a02089981 */ /* 0x020368000c1e1900 */
[----:B------:R1:W5:Y:S01]  /*dd20*/  @!P1 LDG.E R9, desc[UR58][R2.64+0x4] ;  /* 0x0000043a02099981 */ /* 0x000362000c1e1900 */
[----:B------:R-:W-:-:S03]  /*dd30*/  IADD3 R18, P1, P2, R15, UR5, -R6 ;  /* 0x000000050f127c10 */ /* 0x000fc6000fa3e806 */
[----:B------:R-:W-:Y:S01]  /*dd40*/  SHFL.IDX PT, R6, R6, R13, 0x1f ;  /* 0x00001f0d06067589 */ /* 0x000fe200000e0000 */
[----:B------:R-:W-:-:S03]  /*dd50*/  IADD3.X R22, R22, UR4, ~R7, P1, P2 ;  /* 0x0000000416167c10 */ /* 0x000fc60008fe4c07 */
[----:B------:R-:W2:Y:S04]  /*dd60*/  SHFL.IDX PT, R18, R18, R13, 0x1f ;  /* 0x00001f0d12127589 */ /* 0x000ea800000e0000 */
[----:B------:R-:W3:Y:S04]  /*dd70*/  SHFL.IDX PT, R22, R22, R13, 0x1f ;  /* 0x00001f0d16167589 */ /* 0x000ee800000e0000 */
[----:B------:R1:W4:Y:S04]  /*dd80*/  SHFL.IDX PT, R7, R7, R13, 0x1f ;  /* 0x00001f0d07077589 */ /* 0x00032800000e0000 */
[----:B------:R1:W1:Y:S04]  /*dd90*/  SHFL.IDX PT, R5, R5, R13, 0x1f ;  /* 0x00001f0d05057589 */ /* 0x00026800000e0000 */
[----:B------:R1:W1:Y:S01]  /*dda0*/  SHFL.IDX PT, R4, R4, R13, 0x1f ;  /* 0x00001f0d04047589 */ /* 0x00026200000e0000 */
[----:B--2---:R-:W-:-:S02]  /*ddb0*/  R2UR UR5, R18 ;  /* 0x00000000120572ca */ /* 0x004fc400000e0000 */
[----:B---3--:R-:W-:-:S15]  /*ddc0*/  R2UR UR4, R22 ;  /* 0x00000000160472ca */ /* 0x008fde00000e0000 */
.L_x_226:
[----:B-1----:R-:W1:Y:S01]  /*ddd0*/  LDC R2, c[0x0][0x910] ;  /* 0x00024400ff027b82 */ /* 0x002e620000000800 */
[----:B------:R-:W-:Y:S01]  /*dde0*/  UMOV UR24, 0xffffffff ;  /* 0xffffffff00187882 */ /* 0x000fe20000000000 */
[----:B------:R-:W-:Y:S01]  /*ddf0*/  UMOV UR25, 0xffffffff ;  /* 0xffffffff00197882 */ /* 0x000fe20000000000 */
[----:B------:R-:W-:Y:S01]  /*de00*/  UMOV UR26, 0xffffffff ;  /* 0xffffffff001a7882 */ /* 0x000fe20000000000 */
[----:B------:R-:W-:Y:S01]  /*de10*/  IMAD.MOV.U32 R15, RZ, RZ, RZ ;  /* 0x000000ffff0f7224 */ /* 0x000fe200078e00ff */
[----:B-1----:R-:W-:-:S13]  /*de20*/  ISETP.LE.AND P1, PT, R2, UR6, PT ;  /* 0x0000000602007c0c */ /* 0x002fda000bf23270 */
[----:B------:R-:W-:Y:S05]  /*de30*/  @P1 BRA `(.L_x_225) ;  /* 0x0000000000f01947 */ /* 0x000fea0003800000 */
[C---:B------:R-:W-:Y:S01]  /*de40*/  R2UR UR24, R4.reuse ;  /* 0x00000000041872ca */ /* 0x040fe200000e0000 */
[----:B------:R-:W-:Y:S01]  /*de50*/  UIADD3 UR30, UP1, -UR5, UR10, URZ ;  /* 0x0000000a051e7290 */ /* 0x000fe2000ff3e13f */
[----:B------:R-:W-:Y:S01]  /*de60*/  R2UR UR25, R5 ;  /* 0x00000000051972ca */ /* 0x000fe200000e0000 */
[----:B------:R-:W-:Y:S01]  /*de70*/  ULDC UR26, c[0x0][0x8c0] ;  /* 0x00023000001a7ab9 */ /* 0x000fe20000000800 */
[----:B------:R-:W-:Y:S01]  /*de80*/  ULDC UR27, c[0x0][0x8b0] ;  /* 0x00022c00001b7ab9 */ /* 0x000fe20000000800 */
[----:B------:R-:W-:Y:S01]  /*de90*/  ULDC UR28, c[0x0][0x904] ;  /* 0x00024100001c7ab9 */ /* 0x000fe20000000800 */
[----:B------:R-:W-:-:S03]  /*dea0*/  SHF.R.U64 R2, R4, UR27, R5 ;  /* 0x0000001b04027c19 */ /* 0x000fc60008001205 */
[----:B------:R-:W-:Y:S01]  /*deb0*/  UIADD3.X UR24, ~UR4, UR9, URZ, UP1, !UPT ;  /* 0x0000000904187290 */ /* 0x000fe20008ffe53f */
[----:B------:R-:W-:-:S03]  /*dec0*/  R2UR UR32, R2 ;  /* 0x00000000022072ca */ /* 0x000fc600000e0000 */
[----:B------:R-:W-:Y:S02]  /*ded0*/  USHF.R.U32.HI UR31, URZ, UR26, UR24 ;  /* 0x0000001a3f1f7299 */ /* 0x000fe40008011618 */
[----:B------:R-:W-:Y:S02]  /*dee0*/  USHF.R.U32.HI UR35, URZ, UR27, UR25 ;  /* 0x0000001b3f237299 */ /* 0x000fe40008011619 */
[----:B------:R-:W-:Y:S02]  /*def0*/  USHF.R.U32.HI UR33, URZ, UR27, UR31 ;  /* 0x0000001b3f217299 */ /* 0x000fe4000801161f */
[----:B------:R-:W-:Y:S02]  /*df00*/  USHF.R.U64 UR30, UR30, UR26, UR24 ;  /* 0x0000001a1e1e7299 */ /* 0x000fe40008001218 */
[----:B------:R-:W-:Y:S02]  /*df10*/  USHF.R.U32.HI UR34, URZ, UR28, UR33 ;  /* 0x0000001c3f227299 */ /* 0x000fe40008011621 */
[----:B------:R-:W-:-:S02]  /*df20*/  USHF.R.U64 UR31, UR30, UR27, UR31 ;  /* 0x0000001b1e1f7299 */ /* 0x000fc4000800121f */
[----:B------:R-:W-:Y:S02]  /*df30*/  ULOP3.LUT UR24, UR34, UR35, URZ, 0xfc, !UPT ;  /* 0x0000002322187292 */ /* 0x000fe4000f8efc3f */
[----:B------:R-:W-:-:S04]  /*df40*/  USHF.R.U64 UR33, UR31, UR28, UR33 ;  /* 0x0000001c1f217299 */ /* 0x000fc80008001221 */
[----:B------:R-:W-:-:S13]  /*df50*/  ISETP.NE.U32.AND P1, PT, RZ, UR24, PT ;  /* 0x00000018ff007c0c */ /* 0x000fda000bf25070 */
[----:B------:R-:W-:Y:S05]  /*df60*/  @!P1 BRA `(.L_x_237) ;  /* 0x0000000000189947 */ /* 0x000fea0003800000 */
[----:B------:R-:W-:-:S07]  /*df70*/  MOV R12, 0xdf90 ;  /* 0x0000df90000c7802 */ /* 0x000fce0000000f00 */
[----:B--2-45:R-:W-:Y:S05]  /*df80*/  CALL.REL.NOINC `(.L_x_238) ;  /* 0x0000001c00487944 */ /* 0x034fea0003c00000 */
[----:B------:R-:W-:-:S04]  /*df90*/  UIADD3 UR24, -UR25, URZ, URZ ;  /* 0x0000003f19187290 */ /* 0x000fc8000fffe13f */
[----:B------:R-:W-:-:S03]  /*dfa0*/  UIMAD UR32, UR32, UR24, UR33 ;  /* 0x00000018202072a4 */ /* 0x000fc6000f8e0221 */
[----:B------:R-:W-:Y:S01]  /*dfb0*/  UMOV UR24, UR25 ;  /* 0x0000001900187c82 */ /* 0x000fe20008000000 */
[----:B------:R-:W-:Y:S08]  /*dfc0*/  BRA `(.L_x_239) ;  /* 0x0000000000587947 */ /* 0x000ff00003800000 */
.L_x_237:
[----:B------:R-:W1:Y:S01]  /*dfd0*/  I2F.U32.RP R2, UR32 ;  /* 0x0000002000027d06 */ /* 0x000e620008209000 */
[----:B------:R-:W-:Y:S01]  /*dfe0*/  UMOV UR24, URZ ;  /* 0x0000003f00187c82 */ /* 0x000fe20008000000 */
[----:B------:R-:W-:-:S06]  /*dff0*/  UISETP.NE.U32.AND UP4, UPT, UR32, URZ, UPT ;  /* 0x0000003f2000728c */ /* 0x000fcc000bf85070 */
[----:B-1----:R-:W1:Y:S02]  /*e000*/  MUFU.RCP R2, R2 ;  /* 0x0000000200027308 */ /* 0x002e640000001000 */
[----:B-1----:R-:W-:-:S06]  /*e010*/  VIADD R3, R2, 0xffffffe ;  /* 0x0ffffffe02037836 */ /* 0x002fcc0000000000 */
[----:B------:R-:W1:Y:S02]  /*e020*/  F2I.FTZ.U32.TRUNC.NTZ R3, R3 ;  /* 0x0000000300037305 */ /* 0x000e64000021f000 */
[----:B-1----:R-:W-:-:S13]  /*e030*/  R2UR UR25, R3 ;  /* 0x00000000031972ca */ /* 0x002fda00000e0000 */
[----:B------:R-:W-:-:S04]  /*e040*/  UIADD3 UR26, URZ, -UR25, URZ ;  /* 0x800000193f1a7290 */ /* 0x000fc8000fffe03f */
[----:B------:R-:W-:-:S04]  /*e050*/  UIMAD UR26, UR26, UR32, URZ ;  /* 0x000000201a1a72a4 */ /* 0x000fc8000f8e023f */
[----:B------:R-:W-:-:S04]  /*e060*/  UIMAD.WIDE.U32 UR24, UR25, UR26, UR24 ;  /* 0x0000001a191872a5 */ /* 0x000fc8000f8e0018 */
[----:B------:R-:W-:-:S04]  /*e070*/  UIMAD.WIDE.U32 UR24, UR25, UR33, URZ ;  /* 0x00000021191872a5 */ /* 0x000fc8000f8e003f */
[----:B------:R-:W-:-:S04]  /*e080*/  UIADD3 UR24, -UR25, URZ, URZ ;  /* 0x0000003f19187290 */ /* 0x000fc8000fffe13f */
[----:B------:R-:W-:-:S04]  /*e090*/  UIMAD UR24, UR32, UR24, UR33 ;  /* 0x00000018201872a4 */ /* 0x000fc8000f8e0221 */
[----:B------:R-:W-:-:S11]  /*e0a0*/  UISETP.GE.U32.AND UP1, UPT, UR24, UR32, UPT ;  /* 0x000000201800728c */ /* 0x000fd6000bf26070 */
[----:B------:R-:W-:Y:S02]  /*e0b0*/  @UP1 UIADD3 UR24, UR24, -UR32, URZ ;  /* 0x8000002018181290 */ /* 0x000fe4000fffe03f */
[----:B------:R-:W-:Y:S02]  /*e0c0*/  @UP1 UIADD3 UR25, UR25, 0x1, URZ ;  /* 0x0000000119191890 */ /* 0x000fe4000fffe03f */
[----:B------:R-:W-:-:S11]  /*e0d0*/  UISETP.GE.U32.AND UP2, UPT, UR24, UR32, UPT ;  /* 0x000000201800728c */ /* 0x000fd6000bf46070 */
[----:B------:R-:W-:Y:S02]  /*e0e0*/  @UP2 UIADD3 UR25, UR25, 0x1, URZ ;  /* 0x0000000119192890 */ /* 0x000fe4000fffe03f */
[----:B------:R-:W-:-:S04]  /*e0f0*/  @!UP4 ULOP3.LUT UR25, URZ, UR32, URZ, 0x33, !UPT ;  /* 0x000000203f19c292 */ /* 0x000fc8000f8e333f */
[----:B------:R-:W-:-:S04]  /*e100*/  UIADD3 UR24, -UR25, URZ, URZ ;  /* 0x0000003f19187290 */ /* 0x000fc8000fffe13f */
[----:B------:R-:W-:-:S03]  /*e110*/  UIMAD UR32, UR32, UR24, UR33 ;  /* 0x00000018202072a4 */ /* 0x000fc6000f8e0221 */
[----:B------:R-:W-:-:S09]  /*e120*/  UMOV UR24, UR25 ;  /* 0x0000001900187c82 */ /* 0x000fd20008000000 */
.L_x_239:
[----:B------:R-:W-:Y:S01]  /*e130*/  ULOP3.LUT UR31, UR31, UR20, URZ, 0xc0, !UPT ;  /* 0x000000141f1f7292 */ /* 0x000fe2000f8ec03f */
[----:B------:R-:W-:Y:S01]  /*e140*/  IMAD.MOV.U32 R15, RZ, RZ, 0x1 ;  /* 0x00000001ff0f7424 */ /* 0x000fe200078e00ff */
[----:B------:R-:W-:Y:S02]  /*e150*/  ULOP3.LUT UR30, UR30, UR18, URZ, 0xc0, !UPT ;  /* 0x000000121e1e7292 */ /* 0x000fe4000f8ec03f */
[----:B------:R-:W-:Y:S01]  /*e160*/  UIMAD UR24, UR19, UR24, UR31 ;  /* 0x00000018131872a4 */ /* 0x000fe2000f8e021f */
[----:B------:R-:W-:Y:S01]  /*e170*/  ULDC UR26, c[0x0][0x8a8] ;  /* 0x00022a00001a7ab9 */ /* 0x000fe20000000800 */
[----:B------:R-:W-:Y:S01]  /*e180*/  ULDC UR25, c[0x0][0x8b8] ;  /* 0x00022e0000197ab9 */ /* 0x000fe20000000800 */
[----:B------:R-:W-:Y:S02]  /*e190*/  UIMAD UR30, UR32, UR26, UR30 ;  /* 0x0000001a201e72a4 */ /* 0x000fe4000f8e021e */
[----:B------:R-:W-:Y:S01]  /*e1a0*/  UIMAD UR25, UR24, UR25, UR40 ;  /* 0x00000019181972a4 */ /* 0x000fe2000f8e0228 */
[----:B------:R-:W-:Y:S01]  /*e1b0*/  @UP3 UMOV UR26, UR6 ;  /* 0x00000006001a3c82 */ /* 0x000fe20008000000 */
[----:B------:R-:W-:-:S03]  /*e1c0*/  @!UP3 UMOV UR26, UR6 ;  /* 0x00000006001abc82 */ /* 0x000fc60008000000 */
[----:B------:R-:W-:Y:S02]  /*e1d0*/  @UP3 UMOV UR24, UR30 ;  /* 0x0000001e00183c82 */ /* 0x000fe40008000000 */
[----:B------:R-:W-:Y:S01]  /*e1e0*/  @!UP3 UMOV UR24, UR25 ;  /* 0x000000190018bc82 */ /* 0x000fe20008000000 */
[----:B------:R-:W-:-:S05]  /*e1f0*/  @!UP3 UMOV UR25, UR30 ;  /* 0x0000001e0019bc82 */ /* 0x000fca0008000000 */
.L_x_225:
[----:B------:R-:W-:-:S06]  /*e200*/  UISETP.NE.AND UP1, UPT, UR15, 0x3, UPT ;  /* 0x000000030f00788c */ /* 0x000fcc000bf25270 */
[----:B------:R-:W-:-:S13]  /*e210*/  PLOP3.LUT P1, PT, PT, PT, UP1, 0x80, 0x0 ;  /* 0x000000000000781c */ /* 0x000fda0003f2f018 */
[----:B------:R-:W-:Y:S05]  /*e220*/  @!P1 BRA `(.L_x_240) ;  /* 0x0000000000049947 */ /* 0x000fea0003800000 */
[----:B--2---:R-:W-:Y:S01]  /*e230*/  BPT.TRAP 0x1 ;  /* 0x000000040000795c */ /* 0x004fe20000300000 */
.L_x_240:
[----:B------:R-:W1:Y:S01]  /*e240*/  S2R R2, SR_CgaCtaId ;  /* 0x0000000000027919 */ /* 0x000e620000008800 */
[----:B------:R-:W-:-:S04]  /*e250*/  MOV R3, 0x400 ;  /* 0x0000040000037802 */ /* 0x000fc80000000f00 */
[----:B-1----:R-:W-:Y:S02]  /*e260*/  LEA R3, R2, R3, 0x18 ;  /* 0x0000000302037211 */ /* 0x002fe400078ec0ff */
[----:B------:R-:W-:-:S03]  /*e270*/  SHF.L.U32 R2, R0, 0x1f, RZ ;  /* 0x0000001f00027819 */ /* 0x000fc600000006ff */
[----:B------:R-:W-:-:S04]  /*e280*/  IMAD R17, R16, 0x8, R3 ;  /* 0x0000000810117824 */ /* 0x000fc800078e0203 */
[----:B------:R-:W1:Y:S02]  /*e290*/  SYNCS.PHASECHK.TRANS64.TRYWAIT P2, [R17+URZ+0x38440], R2 ;  /* 0x03844002110075a7 */ /* 0x000e64000804017f */
[----:B-1----:R-:W-:Y:S05]  /*e2a0*/  @!P2 BRA `(.L_x_241) ;  /* 0x0000001000e0a947 */ /* 0x002fea0003800000 */
.L_x_302:
[----:B------:R-:W-:Y:S01]  /*e2b0*/  ELECT P2, URZ, PT ;  /* 0x00000000003f782f */ /* 0x000fe20003840000 */
[----:B------:R-:W-:-:S12]  /*e2c0*/  BSSY B0, `(.L_x_242) ;  /* 0x0000010000007945 */ /* 0x000fd80003800000 */
[----:B------:R-:W-:Y:S05]  /*e2d0*/  @!P2 BRA `(.L_x_243) ;  /* 0x000000000038a947 */ /* 0x000fea0003800000 */
[----:B-1----:R-:W-:Y:S01]  /*e2e0*/  IMAD R2, R16, 0x10, R3 ;  /* 0x0000001010027824 */ /* 0x002fe200078e0203 */
[----:B------:R-:W-:Y:S01]  /*e2f0*/  MOV R14, UR26 ;  /* 0x0000001a000e7c02 */ /* 0x000fe20008000f00 */
[----:B------:R-:W-:Y:S02]  /*e300*/  IMAD.U32 R13, RZ, RZ, UR25 ;  /* 0x00000019ff0d7e24 */ /* 0x000fe4000f8e00ff */
[----:B------:R-:W-:-:S05]  /*e310*/  IMAD.U32 R12, RZ, RZ, UR24 ;  /* 0x00000018ff0c7e24 */ /* 0x000fca000f8e00ff */
[----:B------:R1:W-:Y:S01]  /*e320*/  STS.128 [R2+0x384f0], R12 ;  /* 0x0384f00c02007388 */ /* 0x0003e20000000c00 */
[----:B------:R-:W-:Y:S01]  /*e330*/  @!PT LDS RZ, [RZ] ;  /* 0x00000000fffff984 */ /* 0x000fe20000000800 */
[----:B------:R-:W-:Y:S01]  /*e340*/  @!PT LDS RZ, [RZ] ;  /* 0x00000000fffff984 */ /* 0x000fe20000000800 */
[----:B------:R-:W-:Y:S01]  /*e350*/  @!PT LDS RZ, [RZ] ;  /* 0x00000000fffff984 */ /* 0x000fe20000000800 */
[----:B------:R-:W-:Y:S01]  /*e360*/  @!PT LDS RZ, [RZ] ;  /* 0x00000000fffff984 */ /* 0x000fe20000000800 */
[----:B------:R3:W-:Y:S06]  /*e370*/  MEMBAR.ALL.CTA ;  /* 0x0000000000007992 */ /* 0x0007ec0000008000 */
[----:B---3--:R-:W3:Y:S01]  /*e380*/  FENCE.VIEW.ASYNC.S ;  /* 0x00000000000073c6 */ /* 0x008ee20000000000 */
[----:B------:R-:W-:Y:S05]  /*e390*/  @!P1 BRA `(.L_x_244) ;  /* 0x0000000000049947 */ /* 0x000fea0003800000 */
[----:B--2---:R-:W-:Y:S01]  /*e3a0*/  BPT.TRAP 0x1 ;  /* 0x000000040000795c */ /* 0x004fe20000300000 */
.L_x_244:
[----:B---3--:R3:W-:Y:S02]  /*e3b0*/  SYNCS.ARRIVE.TRANS64.A1T0 RZ, [R17+URZ+0x38400], RZ ;  /* 0x038400ff11ff79a7 */ /* 0x0087e4000810003f */
.L_x_243:
[----:B--2---:R-:W-:Y:S05]  /*e3c0*/  BSYNC B0 ;  /* 0x0000000000007941 */ /* 0x004fea0003800000 */
.L_x_242:
[----:B------:R-:W-:Y:S01]  /*e3d0*/  ISETP.NE.AND P3, PT, R15, RZ, PT ;  /* 0x000000ff0f00720c */ /* 0x000fe20003f65270 */
[----:B------:R-:W-:-:S05]  /*e3e0*/  VIADD R16, R16, 0x1 ;  /* 0x0000000110107836 */ /* 0x000fca0000000000 */
[----:B------:R-:W-:-:S04]  /*e3f0*/  ISETP.NE.AND P2, PT, R16, 0x8, PT ;  /* 0x000000081000780c */ /* 0x000fc80003f45270 */
[----:B-1----:R-:W-:Y:S02]  /*e400*/  SEL R13, RZ, 0x1, P2 ;  /* 0x00000001ff0d7807 */ /* 0x002fe40001000000 */
[----:B------:R-:W-:Y:S02]  /*e410*/  SEL R16, R16, RZ, P2 ;  /* 0x000000ff10107207 */ /* 0x000fe40001000000 */
[----:B------:R-:W-:Y:S01]  /*e420*/  LOP3.LUT R0, R0, R13, RZ, 0x3c, !PT ;  /* 0x0000000d00007212 */ /* 0x000fe200078e3cff */
[----:B------:R-:W-:Y:S06]  /*e430*/  @P3 BRA `(.L_x_245) ;  /* 0xffffffe400003947 */ /* 0x000fec000383ffff */
[----:B------:R-:W-:Y:S05]  /*e440*/  @!P1 BRA `(.L_x_246) ;  /* 0x0000000000049947 */ /* 0x000fea0003800000 */
[----:B------:R-:W-:Y:S01]  /*e450*/  BPT.TRAP 0x1 ;  /* 0x000000040000795c */ /* 0x000fe20000300000 */
.L_x_246:
[----:B------:R-:W-:Y:S01]  /*e460*/  IMAD R5, R16, 0x8, R3 ;  /* 0x0000000810057824 */ /* 0x000fe200078e0203 */
[----:B------:R-:W-:-:S04]  /*e470*/  SHF.L.U32 R2, R0, 0x1f, RZ ;  /* 0x0000001f00027819 */ /* 0x000fc800000006ff */
[----:B------:R-:W1:Y:S02]  /*e480*/  SYNCS.PHASECHK.TRANS64.TRYWAIT P0, [R5+URZ+0x38440], R2 ;  /* 0x03844002050075a7 */ /* 0x000e64000800017f */
[----:B-1----:R-:W-:Y:S05]  /*e490*/  @!P0 BRA `(.L_x_247) ;  /* 0x0000001000788947 */ /* 0x002fea0003800000 */
.L_x_303:
[----:B------:R-:W-:Y:S05]  /*e4a0*/  @!P1 BRA `(.L_x_248) ;  /* 0x0000000000049947 */ /* 0x000fea0003800000 */
[----:B------:R-:W-:Y:S01]  /*e4b0*/  BPT.TRAP 0x1 ;  /* 0x000000040000795c */ /* 0x000fe20000300000 */
.L_x_248:
[----:B------:R-:W-:-:S05]  /*e4c0*/  VIADD R16, R16, 0x1 ;  /* 0x0000000110107836 */ /* 0x000fca0000000000 */
[----:B------:R-:W-:-:S04]  /*e4d0*/  ISETP.NE.AND P0, PT, R16, 0x8, PT ;  /* 0x000000081000780c */ /* 0x000fc80003f05270 */
[----:B-1----:R-:W-:Y:S02]  /*e4e0*/  SEL R5, RZ, 0x1, P0 ;  /* 0x00000001ff057807 */ /* 0x002fe40000000000 */
[----:B------:R-:W-:Y:S02]  /*e4f0*/  SEL R16, R16, RZ, P0 ;  /* 0x000000ff10107207 */ /* 0x000fe40000000000 */
[----:B------:R-:W-:-:S03]  /*e500*/  LOP3.LUT R5, R0, R5, RZ, 0x3c, !PT ;  /* 0x0000000500057212 */ /* 0x000fc600078e3cff */
[----:B----4-:R-:W-:Y:S01]  /*e510*/  IMAD R7, R16, 0x8, R3 ;  /* 0x0000000810077824 */ /* 0x010fe200078e0203 */
[----:B------:R-:W-:-:S04]  /*e520*/  SHF.L.U32 R0, R5, 0x1f, RZ ;  /* 0x0000001f05007819 */ /* 0x000fc800000006ff */
[----:B------:R-:W1:Y:S02]  /*e530*/  SYNCS.PHASECHK.TRANS64.TRYWAIT P0, [R7+URZ+0x38440], R0 ;  /* 0x03844000070075a7 */ /* 0x000e64000800017f */
[----:B-1----:R-:W-:Y:S05]  /*e540*/  @!P0 BRA `(.L_x_249) ;  /* 0x0000001000608947 */ /* 0x002fea0003800000 */
.L_x_304:
[----:B------:R-:W-:Y:S05]  /*e550*/  @!P1 BRA `(.L_x_250) ;  /* 0x0000000000049947 */ /* 0x000fea0003800000 */
[----:B------:R-:W-:Y:S01]  /*e560*/  BPT.TRAP 0x1 ;  /* 0x000000040000795c */ /* 0x000fe20000300000 */
.L_x_250:
[----:B-1----:R-:W-:-:S05]  /*e570*/  VIADD R0, R16, 0x1 ;  /* 0x0000000110007836 */ /* 0x002fca0000000000 */
[----:B------:R-:W-:-:S04]  /*e580*/  ISETP.NE.AND P0, PT, R0, 0x8, PT ;  /* 0x000000080000780c */ /* 0x000fc80003f05270 */
[----:B------:R-:W-:Y:S02]  /*e590*/  SEL R2, RZ, 0x1, P0 ;  /* 0x00000001ff027807 */ /* 0x000fe40000000000 */
[----:B------:R-:W-:Y:S02]  /*e5a0*/  SEL R4, R0, RZ, P0 ;  /* 0x000000ff00047207 */ /* 0x000fe40000000000 */
[----:B------:R-:W-:-:S03]  /*e5b0*/  LOP3.LUT R5, R5, R2, RZ, 0x3c, !PT ;  /* 0x0000000205057212 */ /* 0x000fc600078e3cff */
[----:B------:R-:W-:Y:S01]  /*e5c0*/  IMAD R7, R4, 0x8, R3 ;  /* 0x0000000804077824 */ /* 0x000fe200078e0203 */
[----:B------:R-:W-:-:S04]  /*e5d0*/  SHF.L.U32 R0, R5, 0x1f, RZ ;  /* 0x0000001f05007819 */ /* 0x000fc800000006ff */
[----:B------:R-:W1:Y:S02]  /*e5e0*/  SYNCS.PHASECHK.TRANS64.TRYWAIT P0, [R7+URZ+0x38440], R0 ;  /* 0x03844000070075a7 */ /* 0x000e64000800017f */
[----:B-1----:R-:W-:Y:S05]  /*e5f0*/  @!P0 BRA `(.L_x_251) ;  /* 0x0000001000488947 */ /* 0x002fea0003800000 */
.L_x_305:
[----:B------:R-:W-:Y:S05]  /*e600*/  @!P1 BRA `(.L_x_252) ;  /* 0x0000000000049947 */ /* 0x000fea0003800000 */
[----:B------:R-:W-:Y:S01]  /*e610*/  BPT.TRAP 0x1 ;  /* 0x000000040000795c */ /* 0x000fe20000300000 */
.L_x_252:
[----:B-1----:R-:W-:-:S05]  /*e620*/  VIADD R0, R4, 0x1 ;  /* 0x0000000104007836 */ /* 0x002fca0000000000 */
[----:B------:R-:W-:-:S04]  /*e630*/  ISETP.NE.AND P0, PT, R0, 0x8, PT ;  /* 0x000000080000780c */ /* 0x000fc80003f05270 */
[----:B------:R-:W-:Y:S02]  /*e640*/  SEL R2, RZ, 0x1, P0 ;  /* 0x00000001ff027807 */ /* 0x000fe40000000000 */
[----:B------:R-:W-:Y:S02]  /*e650*/  SEL R4, R0, RZ, P0 ;  /* 0x000000ff00047207 */ /* 0x000fe40000000000 */
[----:B------:R-:W-:Y:S02]  /*e660*/  LOP3.LUT R5, R5, R2, RZ, 0x3c, !PT ;  /* 0x0000000205057212 */ /* 0x000fe400078e3cff */
[----:B------:R-:W-:Y:S02]  /*e670*/  LEA R7, R4, R3, 0x3 ;  /* 0x0000000304077211 */ /* 0x000fe400078e18ff */
[----:B------:R-:W-:-:S04]  /*e680*/  SHF.L.U32 R0, R5, 0x1f, RZ ;  /* 0x0000001f05007819 */ /* 0x000fc800000006ff */
[----:B------:R-:W1:Y:S02]  /*e690*/  SYNCS.PHASECHK.TRANS64.TRYWAIT P0, [R7+URZ+0x38440], R0 ;  /* 0x03844000070075a7 */ /* 0x000e64000800017f */
[----:B-1----:R-:W-:Y:S05]  /*e6a0*/  @!P0 BRA `(.L_x_253) ;  /* 0x0000001000308947 */ /* 0x002fea0003800000 */
.L_x_306:
[----:B------:R-:W-:Y:S05]  /*e6b0*/  @!P1 BRA `(.L_x_254) ;  /* 0x0000000000049947 */ /* 0x000fea0003800000 */
[----:B------:R-:W-:Y:S01]  /*e6c0*/  BPT.TRAP 0x1 ;  /* 0x000000040000795c */ /* 0x000fe20000300000 */
.L_x_254:
        /* <DEDUP_REMOVED lines=9> */
.L_x_307:
[----:B------:R-:W-:Y:S05]  /*e760*/  @!P1 BRA `(.L_x_256) ;  /* 0x0000000000049947 */ /* 0x000fea0003800000 */
[----:B------:R-:W-:Y:S01]  /*e770*/  BPT.TRAP 0x1 ;  /* 0x000000040000795c */ /* 0x000fe20000300000 */
.L_x_256:
        /* <DEDUP_REMOVED lines=9> */
.L_x_308:
[----:B------:R-:W-:Y:S05]  /*e810*/  @!P1 BRA `(.L_x_258) ;  /* 0x0000000000049947 */ /* 0x000fea0003800000 */
[----:B------:R-:W-:Y:S01]  /*e820*/  BPT.TRAP 0x1 ;  /* 0x000000040000795c */ /* 0x000fe20000300000 */
.L_x_258:
        /* <DEDUP_REMOVED lines=9> */
.L_x_309:
[----:B------:R-:W-:Y:S05]  /*e8c0*/  @!P1 BRA `(.L_x_260) ;  /* 0x0000000000049947 */ /* 0x000fea0003800000 */
[----:B------:R-:W-:Y:S01]  /*e8d0*/  BPT.TRAP 0x1 ;  /* 0x000000040000795c */ /* 0x000fe20000300000 */
.L_x_260:
[----:B-1----:R-:W-:-:S05]  /*e8e0*/  VIADD R0, R4, 0x1 ;  /* 0x0000000104007836 */ /* 0x002fca0000000000 */
[----:B------:R-:W-:-:S04]  /*e8f0*/  ISETP.NE.AND P0, PT, R0, 0x8, PT ;  /* 0x000000080000780c */ /* 0x000fc80003f05270 */
[----:B------:R-:W-:Y:S02]  /*e900*/  SEL R2, RZ, 0x1, P0 ;  /* 0x00000001ff027807 */ /* 0x000fe40000000000 */
[----:B------:R-:W-:Y:S02]  /*e910*/  SEL R0, R0, RZ, P0 ;  /* 0x000000ff00007207 */ /* 0x000fe40000000000 */
[----:B------:R-:W-:-:S03]  /*e920*/  LOP3.LUT R2, R5, R2, RZ, 0x3c, !PT ;  /* 0x0000000205027212 */ /* 0x000fc600078e3cff */
[----:B------:R-:W-:Y:S01]  /*e930*/  IMAD R3, R0, 0x8, R3 ;  /* 0x0000000800037824 */ /* 0x000fe200078e0203 */
[----:B------:R-:W-:-:S07]  /*e940*/  SHF.L.U32 R0, R2, 0x1f, RZ ;  /* 0x0000001f02007819 */ /* 0x000fce00000006ff */
.L_x_261:
[----:B-1----:R1:W2:Y:S02]  /*e950*/  SYNCS.PHASECHK.TRANS64.TRYWAIT P0, [R3+URZ+0x38440], R0 ;  /* 0x03844000030075a7 */ /* 0x0022a4000800017f */
[----:B--2---:R-:W-:Y:S05]  /*e960*/  @!P0 NANOSLEEP.SYNCS 0x989680 ;  /* 0x009896800000895d */ /* 0x004fea0003900000 */
[----:B------:R-:W2:Y:S02]  /*e970*/  @!P0 SYNCS.PHASECHK.TRANS64 P0, [R3+URZ+0x38440], R0 ;  /* 0x03844000030085a7 */ /* 0x000ea4000800007f */
[----:B--2---:R-:W-:Y:S05]  /*e980*/  @P0 EXIT ;  /* 0x000000000000094d */ /* 0x004fea0003800000 */
[----:B------:R-:W-:Y:S05]  /*e990*/  BRA `(.L_x_261) ;  /* 0xfffffffc00ec7947 */ /* 0x000fea000383ffff */
.L_x_33:
[----:B--2---:R-:W-:-:S04]  /*e9a0*/  IMAD.U32 R3, RZ, RZ, UR4 ;  /* 0x00000004ff037e24 */ /* 0x004fc8000f8e00ff */
[----:B------:R2:W3:Y:S03]  /*e9b0*/  SYNCS.PHASECHK.TRANS64.TRYWAIT P0, [R3+URZ+0x38480], R0 ;  /* 0x03848000030075a7 */ /* 0x0004e6000800017f */
[----:B---3--:R-:W-:Y:S05]  /*e9c0*/  @!P0 NANOSLEEP.SYNCS 0x989680 ;  /* 0x009896800000895d */ /* 0x008fea0003900000 */
[----:B------:R-:W3:Y:S02]  /*e9d0*/  @!P0 SYNCS.PHASECHK.TRANS64 P0, [R3+URZ+0x38480], R0 ;  /* 0x03848000030085a7 */ /* 0x000ee4000800007f */
[----:B---3--:R-:W-:Y:S05]  /*e9e0*/  @!P0 BRA `(.L_x_33) ;  /* 0xfffffffc00ec8947 */ /* 0x008fea000383ffff */
[----:B------:R-:W-:Y:S05]  /*e9f0*/  BRA `(.L_x_32) ;  /* 0xffffff5000907947 */ /* 0x000fea000383ffff */
.L_x_38:
[----:B--2---:R-:W-:-:S04]  /*ea00*/  MOV R6, UR4 ;  /* 0x0000000400067c02 */ /* 0x004fc80008000f00 */
[----:B------:R2:W3:Y:S03]  /*ea10*/  SYNCS.PHASECHK.TRANS64.TRYWAIT P0, [R6+URZ+0x38480], R3 ;  /* 0x03848003060075a7 */ /* 0x0004e6000800017f */
[----:B---3--:R-:W-:Y:S05]  /*ea20*/  @!P0 NANOSLEEP.SYNCS 0x989680 ;  /* 0x009896800000895d */ /* 0x008fea0003900000 */
[----:B------:R-:W3:Y:S02]  /*ea30*/  @!P0 SYNCS.PHASECHK.TRANS64 P0, [R6+URZ+0x38480], R3 ;  /* 0x03848003060085a7 */ /* 0x000ee4000800007f */
[----:B---3--:R-:W-:Y:S05]  /*ea40*/  @!P0 BRA `(.L_x_38) ;  /* 0xfffffffc00ec8947 */ /* 0x008fea000383ffff */
[----:B------:R-:W-:Y:S05]  /*ea50*/  BRA `(.L_x_37) ;  /* 0xffffff5800807947 */ /* 0x000fea000383ffff */
.L_x_55:
[----:B------:R-:W-:-:S07]  /*ea60*/  IMAD.MOV.U32 R15, RZ, RZ, -0x1 ;  /* 0xffffffffff0f7424 */ /* 0x000fce00078e00ff */
[----:B-12--5:R-:W-:Y:S05]  /*ea70*/  WARPSYNC.COLLECTIVE R15, `(.L_x_262) ;  /* 0x000000000f0c7348 */ /* 0x026fea0003c00000 */
[----:B------:R-:W-:Y:S02]  /*ea80*/  ELECT P6, UR62, PT ;  /* 0x00000000003e782f */ /* 0x000fe400038c0000 */
[----:B------:R-:W-:Y:S01]  /*ea90*/  MOV R14, UR62 ;  /* 0x0000003e000e7c02 */ /* 0x000fe20008000f00 */
[----:B-12--5:R-:W-:Y:S10]  /*eaa0*/  ENDCOLLECTIVE ;  /* 0x000000000000791b */ /* 0x026ff40003800000 */
.L_x_262:
[----:B------:R-:W-:Y:S05]  /*eab0*/  BRA `(.L_x_263) ;  /* 0xffffff6800107947 */ /* 0x000fea000383ffff */
.L_x_57:
[----:B-1----:R-:W-:-:S04]  /*eac0*/  IMAD.U32 R6, RZ, RZ, UR47 ;  /* 0x0000002fff067e24 */ /* 0x002fc8000f8e00ff */
[----:B------:R1:W2:Y:S03]  /*ead0*/  SYNCS.PHASECHK.TRANS64.TRYWAIT P2, [R6+URZ+0x384a0], R3 ;  /* 0x0384a003060075a7 */ /* 0x0002a6000804017f */
[----:B--2---:R-:W-:Y:S05]  /*eae0*/  @!P2 NANOSLEEP.SYNCS 0x989680 ;  /* 0x009896800000a95d */ /* 0x004fea0003900000 */
[----:B------:R-:W2:Y:S02]  /*eaf0*/  @!P2 SYNCS.PHASECHK.TRANS64 P2, [R6+URZ+0x384a0], R3 ;  /* 0x0384a0030600a5a7 */ /* 0x000ea4000804007f */
[----:B--2---:R-:W-:Y:S05]  /*eb00*/  @!P2 BRA `(.L_x_57) ;  /* 0xfffffffc00eca947 */ /* 0x004fea000383ffff */
[----:B------:R-:W-:Y:S05]  /*eb10*/  BRA `(.L_x_264) ;  /* 0xffffff6800287947 */ /* 0x000fea000383ffff */
.L_x_65:
[----:B--2---:R-:W-:-:S04]  /*eb20*/  IMAD.U32 R14, RZ, RZ, UR47 ;  /* 0x0000002fff0e7e24 */ /* 0x004fc8000f8e00ff */
[----:B------:R2:W3:Y:S03]  /*eb30*/  SYNCS.PHASECHK.TRANS64.TRYWAIT P3, [R14+URZ+0x384a8], R3 ;  /* 0x0384a8030e0075a7 */ /* 0x0004e6000806017f */
[----:B---3--:R-:W-:Y:S05]  /*eb40*/  @!P3 NANOSLEEP.SYNCS 0x989680 ;  /* 0x009896800000b95d */ /* 0x008fea0003900000 */
[----:B------:R-:W3:Y:S02]  /*eb50*/  @!P3 SYNCS.PHASECHK.TRANS64 P3, [R14+URZ+0x384a8], R3 ;  /* 0x0384a8030e00b5a7 */ /* 0x000ee4000806007f */
[----:B---3--:R-:W-:Y:S05]  /*eb60*/  @!P3 BRA `(.L_x_65) ;  /* 0xfffffffc00ecb947 */ /* 0x008fea000383ffff */
[----:B------:R-:W-:Y:S05]  /*eb70*/  BRA `(.L_x_265) ;  /* 0xffffff6c00b87947 */ /* 0x000fea000383ffff */
.L_x_70:
[----:B---3--:R-:W-:-:S04]  /*eb80*/  IMAD.U32 R14, RZ, RZ, UR47 ;  /* 0x0000002fff0e7e24 */ /* 0x008fc8000f8e00ff */
[----:B------:R3:W4:Y:S03]  /*eb90*/  SYNCS.PHASECHK.TRANS64.TRYWAIT P3, [R14+URZ+0x384b0], R3 ;  /* 0x0384b0030e0075a7 */ /* 0x000726000806017f */
[----:B----4-:R-:W-:Y:S05]  /*eba0*/  @!P3 NANOSLEEP.SYNCS 0x989680 ;  /* 0x009896800000b95d */ /* 0x010fea0003900000 */
[----:B------:R-:W4:Y:S02]  /*ebb0*/  @!P3 SYNCS.PHASECHK.TRANS64 P3, [R14+URZ+0x384b0], R3 ;  /* 0x0384b0030e00b5a7 */ /* 0x000f24000806007f */
[----:B----4-:R-:W-:Y:S05]  /*ebc0*/  @!P3 BRA `(.L_x_70) ;  /* 0xfffffffc00ecb947 */ /* 0x010fea000383ffff */
[----:B------:R-:W-:Y:S05]  /*ebd0*/  BRA `(.L_x_266) ;  /* 0xffffff7400147947 */ /* 0x000fea000383ffff */
.L_x_75:
[----:B---3--:R-:W-:-:S04]  /*ebe0*/  IMAD.U32 R14, RZ, RZ, UR47 ;  /* 0x0000002fff0e7e24 */ /* 0x008fc8000f8e00ff */
[----:B------:R3:W4:Y:S03]  /*ebf0*/  SYNCS.PHASECHK.TRANS64.TRYWAIT P3, [R14+URZ+0x384b8], R3 ;  /* 0x0384b8030e0075a7 */ /* 0x000726000806017f */
[----:B----4-:R-:W-:Y:S05]  /*ec00*/  @!P3 NANOSLEEP.SYNCS 0x989680 ;  /* 0x009896800000b95d */ /* 0x010fea0003900000 */
[----:B------:R-:W4:Y:S02]  /*ec10*/  @!P3 SYNCS.PHASECHK.TRANS64 P3, [R14+URZ+0x384b8], R3 ;  /* 0x0384b8030e00b5a7 */ /* 0x000f24000806007f */
[----:B----4-:R-:W-:Y:S05]  /*ec20*/  @!P3 BRA `(.L_x_75) ;  /* 0xfffffffc00ecb947 */ /* 0x010fea000383ffff */
[----:B------:R-:W-:Y:S05]  /*ec30*/  BRA `(.L_x_267) ;  /* 0xffffff78007c7947 */ /* 0x000fea000383ffff */
.L_x_80:
[----:B---3--:R-:W-:-:S04]  /*ec40*/  IMAD.U32 R14, RZ, RZ, UR47 ;  /* 0x0000002fff0e7e24 */ /* 0x008fc8000f8e00ff */
[----:B------:R3:W4:Y:S03]  /*ec50*/  SYNCS.PHASECHK.TRANS64.TRYWAIT P3, [R14+URZ+0x384a0], R3 ;  /* 0x0384a0030e0075a7 */ /* 0x000726000806017f */
[----:B----4-:R-:W-:Y:S05]  /*ec60*/  @!P3 NANOSLEEP.SYNCS 0x989680 ;  /* 0x009896800000b95d */ /* 0x010fea0003900000 */
[----:B------:R-:W4:Y:S02]  /*ec70*/  @!P3 SYNCS.PHASECHK.TRANS64 P3, [R14+URZ+0x384a0], R3 ;  /* 0x0384a0030e00b5a7 */ /* 0x000f24000806007f */
[----:B----4-:R-:W-:Y:S05]  /*ec80*/  @!P3 BRA `(.L_x_80) ;  /* 0xfffffffc00ecb947 */ /* 0x010fea000383ffff */
[----:B------:R-:W-:Y:S05]  /*ec90*/  BRA `(.L_x_268) ;  /* 0xffffff7c00ec7947 */ /* 0x000fea000383ffff */
.L_x_85:
[----:B---3--:R-:W-:-:S04]  /*eca0*/  IMAD.U32 R14, RZ, RZ, UR47 ;  /* 0x0000002fff0e7e24 */ /* 0x008fc8000f8e00ff */
[----:B------:R3:W4:Y:S03]  /*ecb0*/  SYNCS.PHASECHK.TRANS64.TRYWAIT P3, [R14+URZ+0x384a8], R3 ;  /* 0x0384a8030e0075a7 */ /* 0x000726000806017f */
[----:B----4-:R-:W-:Y:S05]  /*ecc0*/  @!P3 NANOSLEEP.SYNCS 0x989680 ;  /* 0x009896800000b95d */ /* 0x010fea0003900000 */
[----:B------:R-:W4:Y:S02]  /*ecd0*/  @!P3 SYNCS.PHASECHK.TRANS64 P3, [R14+URZ+0x384a8], R3 ;  /* 0x0384a8030e00b5a7 */ /* 0x000f24000806007f */
[----:B----4-:R-:W-:Y:S05]  /*ece0*/  @!P3 BRA `(.L_x_85) ;  /* 0xfffffffc00ecb947 */ /* 0x010fea000383ffff */
[----:B------:R-:W-:Y:S05]  /*ecf0*/  BRA `(.L_x_269) ;  /* 0xffffff8400547947 */ /* 0x000fea000383ffff */
.L_x_90:
[----:B---3--:R-:W-:-:S04]  /*ed00*/  IMAD.U32 R14, RZ, RZ, UR47 ;  /* 0x0000002fff0e7e24 */ /* 0x008fc8000f8e00ff */
[----:B------:R3:W4:Y:S03]  /*ed10*/  SYNCS.PHASECHK.TRANS64.TRYWAIT P3, [R14+URZ+0x384b0], R3 ;  /* 0x0384b0030e0075a7 */ /* 0x000726000806017f */
[----:B----4-:R-:W-:Y:S05]  /*ed20*/  @!P3 NANOSLEEP.SYNCS 0x989680 ;  /* 0x009896800000b95d */ /* 0x010fea0003900000 */
[----:B------:R-:W4:Y:S02]  /*ed30*/  @!P3 SYNCS.PHASECHK.TRANS64 P3, [R14+URZ+0x384b0], R3 ;  /* 0x0384b0030e00b5a7 */ /* 0x000f24000806007f */
[----:B----4-:R-:W-:Y:S05]  /*ed40*/  @!P3 BRA `(.L_x_90) ;  /* 0xfffffffc00ecb947 */ /* 0x010fea000383ffff */
[----:B------:R-:W-:Y:S05]  /*ed50*/  BRA `(.L_x_270) ;  /* 0xffffff8800bc7947 */ /* 0x000fea000383ffff */
.L_x_95:
[----:B---3--:R-:W-:-:S04]  /*ed60*/  IMAD.U32 R14, RZ, RZ, UR47 ;  /* 0x0000002fff0e7e24 */ /* 0x008fc8000f8e00ff */
[----:B------:R3:W4:Y:S03]  /*ed70*/  SYNCS.PHASECHK.TRANS64.TRYWAIT P3, [R14+URZ+0x384b8], R3 ;  /* 0x0384b8030e0075a7 */ /* 0x000726000806017f */
[----:B----4-:R-:W-:Y:S05]  /*ed80*/  @!P3 NANOSLEEP.SYNCS 0x989680 ;  /* 0x009896800000b95d */ /* 0x010fea0003900000 */
[----:B------:R-:W4:Y:S02]  /*ed90*/  @!P3 SYNCS.PHASECHK.TRANS64 P3, [R14+URZ+0x384b8], R3 ;  /* 0x0384b8030e00b5a7 */ /* 0x000f24000806007f */
[----:B----4-:R-:W-:Y:S05]  /*eda0*/  @!P3 BRA `(.L_x_95) ;  /* 0xfffffffc00ecb947 */ /* 0x010fea000383ffff */
[----:B------:R-:W-:Y:S05]  /*edb0*/  BRA `(.L_x_271) ;  /* 0xffffff9000247947 */ /* 0x000fea000383ffff */
.L_x_102:
[----:B---3--:R-:W-:-:S04]  /*edc0*/  MOV R3, UR4 ;  /* 0x0000000400037c02 */ /* 0x008fc80008000f00 */
[----:B------:R3:W4:Y:S03]  /*edd0*/  SYNCS.PHASECHK.TRANS64.TRYWAIT P0, [R3+URZ+0x38400], R0 ;  /* 0x03840000030075a7 */ /* 0x000726000800017f */
[----:B----4-:R-:W-:Y:S05]  /*ede0*/  @!P0 NANOSLEEP.SYNCS 0x989680 ;  /* 0x009896800000895d */ /* 0x010fea0003900000 */
[----:B------:R-:W4:Y:S02]  /*edf0*/  @!P0 SYNCS.PHASECHK.TRANS64 P0, [R3+URZ+0x38400], R0 ;  /* 0x03840000030085a7 */ /* 0x000f24000800007f */
[----:B----4-:R-:W-:Y:S05]  /*ee00*/  @!P0 BRA `(.L_x_102) ;  /* 0xfffffffc00ec8947 */ /* 0x010fea000383ffff */
[----:B------:R-:W-:Y:S05]  /*ee10*/  BRA `(.L_x_272) ;  /* 0xffffff9400b47947 */ /* 0x000fea000383ffff */
.L_x_120:
[----:B-1----:R-:W-:-:S04]  /*ee20*/  IMAD.U32 R3, RZ, RZ, UR31 ;  /* 0x0000001fff037e24 */ /* 0x002fc8000f8e00ff */
[----:B------:R1:W2:Y:S03]  /*ee30*/  SYNCS.PHASECHK.TRANS64.TRYWAIT P0, [R3+URZ+0x384e8], R0 ;  /* 0x0384e800030075a7 */ /* 0x0002a6000800017f */
[----:B--2---:R-:W-:Y:S05]  /*ee40*/  @!P0 NANOSLEEP.SYNCS 0x989680 ;  /* 0x009896800000895d */ /* 0x004fea0003900000 */
[----:B------:R-:W2:Y:S02]  /*ee50*/  @!P0 SYNCS.PHASECHK.TRANS64 P0, [R3+URZ+0x384e8], R0 ;  /* 0x0384e800030085a7 */ /* 0x000ea4000800007f */
[----:B--2---:R-:W-:Y:S05]  /*ee60*/  @!P0 BRA `(.L_x_120) ;  /* 0xfffffffc00ec8947 */ /* 0x004fea000383ffff */
[----:B------:R-:W-:Y:S05]  /*ee70*/  BRA `(.L_x_273) ;  /* 0xffffffa400487947 */ /* 0x000fea000383ffff */
.L_x_122:
[----:B-1----:R-:W-:-:S04]  /*ee80*/  IMAD.U32 R3, RZ, RZ, UR8 ;  /* 0x00000008ff037e24 */ /* 0x002fc8000f8e00ff */
[----:B------:R1:W2:Y:S03]  /*ee90*/  SYNCS.PHASECHK.TRANS64.TRYWAIT P0, [R3+URZ+0x38400], R0 ;  /* 0x03840000030075a7 */ /* 0x0002a6000800017f */
[----:B--2---:R-:W-:Y:S05]  /*eea0*/  @!P0 NANOSLEEP.SYNCS 0x989680 ;  /* 0x009896800000895d */ /* 0x004fea0003900000 */
[----:B------:R-:W2:Y:S02]  /*eeb0*/  @!P0 SYNCS.PHASECHK.TRANS64 P0, [R3+URZ+0x38400], R0 ;  /* 0x03840000030085a7 */ /* 0x000ea4000800007f */
[----:B--2---:R-:W-:Y:S05]  /*eec0*/  @!P0 BRA `(.L_x_122) ;  /* 0xfffffffc00ec8947 */ /* 0x004fea000383ffff */
[----:B------:R-:W-:Y:S05]  /*eed0*/  BRA `(.L_x_274) ;  /* 0xffffffa400687947 */ /* 0x000fea000383ffff */
.L_x_128:
[----:B-1----:R-:W-:-:S04]  /*eee0*/  IMAD.U32 R3, RZ, RZ, UR31 ;  /* 0x0000001fff037e24 */ /* 0x002fc8000f8e00ff */
[----:B------:R1:W3:Y:S03]  /*eef0*/  SYNCS.PHASECHK.TRANS64.TRYWAIT P1, [R3+URZ+0x384c0], R0 ;  /* 0x0384c000030075a7 */ /* 0x0002e6000802017f */
[----:B---3--:R-:W-:Y:S05]  /*ef00*/  @!P1 NANOSLEEP.SYNCS 0x989680 ;  /* 0x009896800000995d */ /* 0x008fea0003900000 */
[----:B------:R-:W3:Y:S02]  /*ef10*/  @!P1 SYNCS.PHASECHK.TRANS64 P1, [R3+URZ+0x384c0], R0 ;  /* 0x0384c000030095a7 */ /* 0x000ee4000802007f */
[----:B---3--:R-:W-:Y:S05]  /*ef20*/  @!P1 BRA `(.L_x_128) ;  /* 0xfffffffc00ec9947 */ /* 0x008fea000383ffff */
[----:B------:R-:W-:Y:S05]  /*ef30*/  BRA `(.L_x_275) ;  /* 0xffffffa800187947 */ /* 0x000fea000383ffff */
.L_x_134:
[----:B-1----:R-:W-:-:S04]  /*ef40*/  IMAD.U32 R3, RZ, RZ, UR31 ;  /* 0x0000001fff037e24 */ /* 0x002fc8000f8e00ff */
[----:B------:R1:W4:Y:S03]  /*ef50*/  SYNCS.PHASECHK.TRANS64.TRYWAIT P1, [R3+URZ+0x384c8], R0 ;  /* 0x0384c800030075a7 */ /* 0x000326000802017f */
[----:B----4-:R-:W-:Y:S05]  /*ef60*/  @!P1 NANOSLEEP.SYNCS 0x989680 ;  /* 0x009896800000995d */ /* 0x010fea0003900000 */
[----:B------:R-:W4:Y:S02]  /*ef70*/  @!P1 SYNCS.PHASECHK.TRANS64 P1, [R3+URZ+0x384c8], R0 ;  /* 0x0384c800030095a7 */ /* 0x000f24000802007f */
[----:B----4-:R-:W-:Y:S05]  /*ef80*/  @!P1 BRA `(.L_x_134) ;  /* 0xfffffffc00ec9947 */ /* 0x010fea000383ffff */
[----:B------:R-:W-:Y:S05]  /*ef90*/  BRA `(.L_x_276) ;  /* 0xffffffa800687947 */ /* 0x000fea000383ffff */
.L_x_140:
[----:B-1----:R-:W-:-:S04]  /*efa0*/  IMAD.U32 R3, RZ, RZ, UR31 ;  /* 0x0000001fff037e24 */ /* 0x002fc8000f8e00ff */
[----:B------:R1:W1:Y:S03]  /*efb0*/  SYNCS.PHASECHK.TRANS64.TRYWAIT P1, [R3+URZ+0x384d0], R0 ;  /* 0x0384d000030075a7 */ /* 0x000266000802017f */
[----:B-1----:R-:W-:Y:S05]  /*efc0*/  @!P1 NANOSLEEP.SYNCS 0x989680 ;  /* 0x009896800000995d */ /* 0x002fea0003900000 */
[----:B------:R-:W1:Y:S02]  /*efd0*/  @!P1 SYNCS.PHASECHK.TRANS64 P1, [R3+URZ+0x384d0], R0 ;  /* 0x0384d000030095a7 */ /* 0x000e64000802007f */
[----:B-1----:R-:W-:Y:S05]  /*efe0*/  @!P1 BRA `(.L_x_140) ;  /* 0xfffffffc00ec9947 */ /* 0x002fea000383ffff */
[----:B------:R-:W-:Y:S05]  /*eff0*/  BRA `(.L_x_277) ;  /* 0xffffffa800c47947 */ /* 0x000fea000383ffff */
.L_x_146:
[----:B-1----:R-:W-:-:S04]  /*f000*/  IMAD.U32 R3, RZ, RZ, UR31 ;  /* 0x0000001fff037e24 */ /* 0x002fc8000f8e00ff */
[----:B------:R1:W1:Y:S03]  /*f010*/  SYNCS.PHASECHK.TRANS64.TRYWAIT P1, [R3+URZ+0x384d8], R0 ;  /* 0x0384d800030075a7 */ /* 0x000266000802017f */
[----:B-1----:R-:W-:Y:S05]  /*f020*/  @!P1 NANOSLEEP.SYNCS 0x989680 ;  /* 0x009896800000995d */ /* 0x002fea0003900000 */
[----:B------:R-:W1:Y:S02]  /*f030*/  @!P1 SYNCS.PHASECHK.TRANS64 P1, [R3+URZ+0x384d8], R0 ;  /* 0x0384d800030095a7 */ /* 0x000e64000802007f */
[----:B-1----:R-:W-:Y:S05]  /*f040*/  @!P1 BRA `(.L_x_146) ;  /* 0xfffffffc00ec9947 */ /* 0x002fea000383ffff */
[----:B------:R-:W-:Y:S05]  /*f050*/  BRA `(.L_x_278) ;  /* 0xffffffac00187947 */ /* 0x000fea000383ffff */
.L_x_152:
[----:B-1----:R-:W-:-:S04]  /*f060*/  IMAD.U32 R3, RZ, RZ, UR31 ;  /* 0x0000001fff037e24 */ /* 0x002fc8000f8e00ff */
[----:B------:R1:W3:Y:S03]  /*f070*/  SYNCS.PHASECHK.TRANS64.TRYWAIT P1, [R3+URZ+0x384c0], R2 ;  /* 0x0384c002030075a7 */ /* 0x0002e6000802017f */
[----:B---3--:R-:W-:Y:S05]  /*f080*/  @!P1 NANOSLEEP.SYNCS 0x989680 ;  /* 0x009896800000995d */ /* 0x008fea0003900000 */
[----:B------:R-:W3:Y:S02]  /*f090*/  @!P1 SYNCS.PHASECHK.TRANS64 P1, [R3+URZ+0x384c0], R2 ;  /* 0x0384c002030095a7 */ /* 0x000ee4000802007f */
[----:B---3--:R-:W-:Y:S05]  /*f0a0*/  @!P1 BRA `(.L_x_152) ;  /* 0xfffffffc00ec9947 */ /* 0x008fea000383ffff */
[----:B------:R-:W-:Y:S05]  /*f0b0*/  BRA `(.L_x_279) ;  /* 0xffffffac00747947 */ /* 0x000fea000383ffff */
.L_x_158:
[----:B-1-3--:R-:W-:-:S04]  /*f0c0*/  IMAD.U32 R3, RZ, RZ, UR31 ;  /* 0x0000001fff037e24 */ /* 0x00afc8000f8e00ff */
[----:B------:R1:W3:Y:S03]  /*f0d0*/  SYNCS.PHASECHK.TRANS64.TRYWAIT P1, [R3+URZ+0x384c8], R2 ;  /* 0x0384c802030075a7 */ /* 0x0002e6000802017f */
[----:B---3--:R-:W-:Y:S05]  /*f0e0*/  @!P1 NANOSLEEP.SYNCS 0x989680 ;  /* 0x009896800000995d */ /* 0x008fea0003900000 */
[----:B------:R-:W3:Y:S02]  /*f0f0*/  @!P1 SYNCS.PHASECHK.TRANS64 P1, [R3+URZ+0x384c8], R2 ;  /* 0x0384c802030095a7 */ /* 0x000ee4000802007f */
[----:B---3--:R-:W-:Y:S05]  /*f100*/  @!P1 BRA `(.L_x_158) ;  /* 0xfffffffc00ec9947 */ /* 0x008fea000383ffff */
[----:B------:R-:W-:Y:S05]  /*f110*/  BRA `(.L_x_280) ;  /* 0xffffffac00bc7947 */ /* 0x000fea000383ffff */
.L_x_164:
[----:B-1-34-:R-:W-:-:S04]  /*f120*/  IMAD.U32 R3, RZ, RZ, UR31 ;  /* 0x0000001fff037e24 */ /* 0x01afc8000f8e00ff */
[----:B------:R1:W3:Y:S03]  /*f130*/  SYNCS.PHASECHK.TRANS64.TRYWAIT P1, [R3+URZ+0x384d0], R2 ;  /* 0x0384d002030075a7 */ /* 0x0002e6000802017f */
[----:B---3--:R-:W-:Y:S05]  /*f140*/  @!P1 NANOSLEEP.SYNCS 0x989680 ;  /* 0x009896800000995d */ /* 0x008fea0003900000 */
[----:B------:R-:W3:Y:S02]  /*f150*/  @!P1 SYNCS.PHASECHK.TRANS64 P1, [R3+URZ+0x384d0], R2 ;  /* 0x0384d002030095a7 */ /* 0x000ee4000802007f */
[----:B---3--:R-:W-:Y:S05]  /*f160*/  @!P1 BRA `(.L_x_164) ;  /* 0xfffffffc00ec9947 */ /* 0x008fea000383ffff */
[----:B------:R-:W-:Y:S05]  /*f170*/  BRA `(.L_x_281) ;  /* 0xffffffb000087947 */ /* 0x000fea000383ffff */
.L_x_170:
[----:B-1-34-:R-:W-:-:S04]  /*f180*/  MOV R3, UR31 ;  /* 0x0000001f00037c02 */ /* 0x01afc80008000f00 */
[----:B------:R1:W3:Y:S03]  /*f190*/  SYNCS.PHASECHK.TRANS64.TRYWAIT P1, [R3+URZ+0x384d8], R2 ;  /* 0x0384d802030075a7 */ /* 0x0002e6000802017f */
[----:B---3--:R-:W-:Y:S05]  /*f1a0*/  @!P1 NANOSLEEP.SYNCS 0x989680 ;  /* 0x009896800000995d */ /* 0x008fea0003900000 */
[----:B------:R-:W3:Y:S02]  /*f1b0*/  @!P1 SYNCS.PHASECHK.TRANS64 P1, [R3+URZ+0x384d8], R2 ;  /* 0x0384d802030095a7 */ /* 0x000ee4000802007f */
[----:B---3--:R-:W-:Y:S05]  /*f1c0*/  @!P1 BRA `(.L_x_170) ;  /* 0xfffffffc00ec9947 */ /* 0x008fea000383ffff */
[----:B------:R-:W-:Y:S05]  /*f1d0*/  BRA `(.L_x_282) ;  /* 0xffffffb0004c7947 */ /* 0x000fea000383ffff */
.L_x_185:
[----:B-1-34-:R-:W-:-:S04]  /*f1e0*/  IMAD.U32 R3, RZ, RZ, UR31 ;  /* 0x0000001fff037e24 */ /* 0x01afc8000f8e00ff */
[----:B------:R1:W2:Y:S03]  /*f1f0*/  SYNCS.PHASECHK.TRANS64.TRYWAIT P0, [R3+URZ+0x384c0], R0 ;  /* 0x0384c000030075a7 */ /* 0x0002a6000800017f */
[----:B--2---:R-:W-:Y:S05]  /*f200*/  @!P0 NANOSLEEP.SYNCS 0x989680 ;  /* 0x009896800000895d */ /* 0x004fea0003900000 */
[----:B------:R-:W2:Y:S02]  /*f210*/  @!P0 SYNCS.PHASECHK.TRANS64 P0, [R3+URZ+0x384c0], R0 ;  /* 0x0384c000030085a7 */ /* 0x000ea4000800007f */
[----:B--2---:R-:W-:Y:S05]  /*f220*/  @!P0 BRA `(.L_x_185) ;  /* 0xfffffffc00ec8947 */ /* 0x004fea000383ffff */
[----:B------:R-:W-:Y:S05]  /*f230*/  BRA `(.L_x_283) ;  /* 0xffffffb400e47947 */ /* 0x000fea000383ffff */
.L_x_187:
[----:B-1-34-:R-:W-:-:S04]  /*f240*/  IMAD.U32 R3, RZ, RZ, UR31 ;  /* 0x0000001fff037e24 */ /* 0x01afc8000f8e00ff */
[----:B------:R1:W2:Y:S03]  /*f250*/  SYNCS.PHASECHK.TRANS64.TRYWAIT P0, [R3+URZ+0x384c8], R0 ;  /* 0x0384c800030075a7 */ /* 0x0002a6000800017f */
[----:B--2---:R-:W-:Y:S05]  /*f260*/  @!P0 NANOSLEEP.SYNCS 0x989680 ;  /* 0x009896800000895d */ /* 0x004fea0003900000 */
[----:B------:R-:W2:Y:S02]  /*f270*/  @!P0 SYNCS.PHASECHK.TRANS64 P0, [R3+URZ+0x384c8], R0 ;  /* 0x0384c800030085a7 */ /* 0x000ea4000800007f */
[----:B--2---:R-:W-:Y:S05]  /*f280*/  @!P0 BRA `(.L_x_187) ;  /* 0xfffffffc00ec8947 */ /* 0x004fea000383ffff */
[----:B------:R-:W-:Y:S05]  /*f290*/  BRA `(.L_x_284) ;  /* 0xffffffb400dc7947 */ /* 0x000fea000383ffff */
.L_x_189:
[----:B-1-34-:R-:W-:-:S04]  /*f2a0*/  IMAD.U32 R3, RZ, RZ, UR31 ;  /* 0x0000001fff037e24 */ /* 0x01afc8000f8e00ff */
[----:B------:R1:W2:Y:S03]  /*f2b0*/  SYNCS.PHASECHK.TRANS64.TRYWAIT P0, [R3+URZ+0x384d0], R0 ;  /* 0x0384d000030075a7 */ /* 0x0002a6000800017f */
[----:B--2---:R-:W-:Y:S05]  /*f2c0*/  @!P0 NANOSLEEP.SYNCS 0x989680 ;  /* 0x009896800000895d */ /* 0x004fea0003900000 */
[----:B------:R-:W2:Y:S02]  /*f2d0*/  @!P0 SYNCS.PHASECHK.TRANS64 P0, [R3+URZ+0x384d0], R0 ;  /* 0x0384d000030085a7 */ /* 0x000ea4000800007f */
[----:B--2---:R-:W-:Y:S05]  /*f2e0*/  @!P0 BRA `(.L_x_189) ;  /* 0xfffffffc00ec8947 */ /* 0x004fea000383ffff */
[----:B------:R-:W-:Y:S05]  /*f2f0*/  BRA `(.L_x_285) ;  /* 0xffffffb400d47947 */ /* 0x000fea000383ffff */
.L_x_201:
[----:B------:R-:W-:Y:S01]  /*f300*/  BSSY B1, `(.L_x_286) ;  /* 0x0000006000017945 */ /* 0x000fe20003800000 */
[----:B------:R-:W-:-:S07]  /*f310*/  IMAD.MOV.U32 R15, RZ, RZ, -0x1 ;  /* 0xffffffffff0f7424 */ /* 0x000fce00078e00ff */
[----:B-----5:R-:W-:Y:S05]  /*f320*/  WARPSYNC.COLLECTIVE R15, `(.L_x_287) ;  /* 0x000000000f0c7348 */ /* 0x020fea0003c00000 */
[----:B-----5:R-:W-:Y:S02]  /*f330*/  ELECT P6, UR62, PT ;  /* 0x00000000003e782f */ /* 0x020fe400038c0000 */
[----:B------:R-:W-:Y:S01]  /*f340*/  MOV R14, UR62 ;  /* 0x0000003e000e7c02 */ /* 0x000fe20008000f00 */
[----:B------:R-:W-:Y:S10]  /*f350*/  ENDCOLLECTIVE ;  /* 0x000000000000791b */ /* 0x000ff40003800000 */
.L_x_287:
[----:B------:R-:W-:Y:S05]  /*f360*/  BSYNC B1 ;  /* 0x0000000000017941 */ /* 0x000fea0003800000 */
.L_x_286:
[----:B------:R-:W-:Y:S05]  /*f370*/  BRA `(.L_x_288) ;  /* 0xffffffc000e87947 */ /* 0x000fea000383ffff */
.L_x_204:
[----:B--2---:R2:W3:Y:S02]  /*f380*/  SYNCS.PHASECHK.TRANS64.TRYWAIT P0, [R8+URZ+0x38490], R5 ;  /* 0x03849005080075a7 */ /* 0x0044e4000800017f */
[----:B---3--:R-:W-:Y:S05]  /*f390*/  @!P0 NANOSLEEP.SYNCS 0x989680 ;  /* 0x009896800000895d */ /* 0x008fea0003900000 */
[----:B------:R-:W3:Y:S02]  /*f3a0*/  @!P0 SYNCS.PHASECHK.TRANS64 P0, [R8+URZ+0x38490], R5 ;  /* 0x03849005080085a7 */ /* 0x000ee4000800007f */
[----:B---3--:R-:W-:Y:S05]  /*f3b0*/  @!P0 BRA `(.L_x_204) ;  /* 0xfffffffc00f08947 */ /* 0x008fea000383ffff */
[----:B------:R-:W-:Y:S05]  /*f3c0*/  BRA `(.L_x_289) ;  /* 0xffffffc400107947 */ /* 0x000fea000383ffff */
.L_x_210:
[----:B-1----:R1:W2:Y:S02]  /*f3d0*/  SYNCS.PHASECHK.TRANS64.TRYWAIT P0, [R3+URZ+0x38400], R2 ;  /* 0x03840002030075a7 */ /* 0x0022a4000800017f */
[----:B--2---:R-:W-:Y:S05]  /*f3e0*/  @!P0 NANOSLEEP.SYNCS 0x989680 ;  /* 0x009896800000895d */ /* 0x004fea0003900000 */
[----:B------:R-:W2:Y:S02]  /*f3f0*/  @!P0 SYNCS.PHASECHK.TRANS64 P0, [R3+URZ+0x38400], R2 ;  /* 0x03840002030085a7 */ /* 0x000ea4000800007f */
[----:B--2---:R-:W-:Y:S05]  /*f400*/  @!P0 BRA `(.L_x_210) ;  /* 0xfffffffc00f08947 */ /* 0x004fea000383ffff */
[----:B------:R-:W-:Y:S05]  /*f410*/  BRA `(.L_x_290) ;  /* 0xffffffc800047947 */ /* 0x000fea000383ffff */
.L_x_213:
[----:B------:R-:W-:Y:S01]  /*f420*/  BSSY B1, `(.L_x_291) ;  /* 0x0000006000017945 */ /* 0x000fe20003800000 */
[----:B------:R-:W-:-:S07]  /*f430*/  IMAD.MOV.U32 R15, RZ, RZ, -0x1 ;  /* 0xffffffffff0f7424 */ /* 0x000fce00078e00ff */
[----:B-1---5:R-:W-:Y:S05]  /*f440*/  WARPSYNC.COLLECTIVE R15, `(.L_x_292) ;  /* 0x000000000f0c7348 */ /* 0x022fea0003c00000 */
[----:B------:R-:W-:Y:S02]  /*f450*/  ELECT P6, UR62, PT ;  /* 0x00000000003e782f */ /* 0x000fe400038c0000 */
[----:B------:R-:W-:Y:S01]  /*f460*/  MOV R14, UR62 ;  /* 0x0000003e000e7c02 */ /* 0x000fe20008000f00 */
[----:B-1---5:R-:W-:Y:S10]  /*f470*/  ENDCOLLECTIVE ;  /* 0x000000000000791b */ /* 0x022ff40003800000 */
.L_x_292:
[----:B------:R-:W-:Y:S05]  /*f480*/  BSYNC B1 ;  /* 0x0000000000017941 */ /* 0x000fea0003800000 */
.L_x_291:
[----:B------:R-:W-:Y:S05]  /*f490*/  BRA `(.L_x_293) ;  /* 0xffffffc8004c7947 */ /* 0x000fea000383ffff */
.L_x_216:
[----:B------:R-:W-:Y:S01]  /*f4a0*/  BSSY B1, `(.L_x_294) ;  /* 0x0000005000017945 */ /* 0x000fe20003800000 */
[----:B--2---:R-:W-:-:S07]  /*f4b0*/  IMAD.MOV.U32 R15, RZ, RZ, -0x1 ;  /* 0xffffffffff0f7424 */ /* 0x004fce00078e00ff */
[----:B-1---5:R-:W-:Y:S05]  /*f4c0*/  WARPSYNC.COLLECTIVE R15, `(.L_x_295) ;  /* 0x000000000f087348 */ /* 0x022fea0003c00000 */
[----:B------:R-:W-:Y:S01]  /*f4d0*/  NOP ;  /* 0x0000000000007918 */ /* 0x000fe20000000000 */
[----:B-1---5:R-:W-:Y:S01]  /*f4e0*/  ENDCOLLECTIVE ;  /* 0x000000000000791b */ /* 0x022fe20003800000 */
.L_x_295:
[----:B------:R-:W-:Y:S05]  /*f4f0*/  BSYNC B1 ;  /* 0x0000000000017941 */ /* 0x000fea0003800000 */
.L_x_294:
[----:B------:R-:W-:-:S07]  /*f500*/  IMAD.MOV.U32 R15, RZ, RZ, -0x1 ;  /* 0xffffffffff0f7424 */ /* 0x000fce00078e00ff */
[----:B------:R-:W-:Y:S05]  /*f510*/  WARPSYNC.COLLECTIVE R15, `(.L_x_296) ;  /* 0x000000000f0c7348 */ /* 0x000fea0003c00000 */
[----:B------:R-:W-:Y:S02]  /*f520*/  ELECT P6, UR62, PT ;  /* 0x00000000003e782f */ /* 0x000fe400038c0000 */
[----:B------:R-:W-:Y:S01]  /*f530*/  MOV R14, UR62 ;  /* 0x0000003e000e7c02 */ /* 0x000fe20008000f00 */
[----:B------:R-:W-:Y:S10]  /*f540*/  ENDCOLLECTIVE ;  /* 0x000000000000791b */ /* 0x000ff40003800000 */
.L_x_296:
[----:B------:R-:W-:Y:S05]  /*f550*/  BRA `(.L_x_297) ;  /* 0xffffffcc006c7947 */ /* 0x000fea000383ffff */
.L_x_219:
[----:B------:R-:W-:Y:S01]  /*f560*/  BSSY B0, `(.L_x_298) ;  /* 0x0000006000007945 */ /* 0x000fe20003800000 */
[----:B------:R-:W-:-:S07]  /*f570*/  IMAD.MOV.U32 R15, RZ, RZ, -0x1 ;  /* 0xffffffffff0f7424 */ /* 0x000fce00078e00ff */
[----:B-----5:R-:W-:Y:S05]  /*f580*/  WARPSYNC.COLLECTIVE R15, `(.L_x_299) ;  /* 0x000000000f0c7348 */ /* 0x020fea0003c00000 */
[----:B-----5:R-:W-:Y:S02]  /*f590*/  ELECT P6, UR62, PT ;  /* 0x00000000003e782f */ /* 0x020fe400038c0000 */
[----:B------:R-:W-:Y:S01]  /*f5a0*/  MOV R14, UR62 ;  /* 0x0000003e000e7c02 */ /* 0x000fe20008000f00 */
[----:B------:R-:W-:Y:S10]  /*f5b0*/  ENDCOLLECTIVE ;  /* 0x000000000000791b */ /* 0x000ff40003800000 */
.L_x_299:
[----:B------:R-:W-:Y:S05]  /*f5c0*/  BSYNC B0 ;  /* 0x0000000000007941 */ /* 0x000fea0003800000 */
.L_x_298:
[----:B------:R-:W-:Y:S05]  /*f5d0*/  BRA `(.L_x_300) ;  /* 0xffffffcc00bc7947 */ /* 0x000fea000383ffff */
.L_x_223:
[----:B-1----:R1:W2:Y:S02]  /*f5e0*/  SYNCS.PHASECHK.TRANS64.TRYWAIT P0, [R7+URZ], R2 ;  /* 0x00000002070075a7 */ /* 0x0022a4000800017f */
[----:B--2---:R-:W-:Y:S05]  /*f5f0*/  @!P0 NANOSLEEP.SYNCS 0x989680 ;  /* 0x009896800000895d */ /* 0x004fea0003900000 */
[----:B------:R-:W2:Y:S02]  /*f600*/  @!P0 SYNCS.PHASECHK.TRANS64 P0, [R7+URZ], R2 ;  /* 0x00000002070085a7 */ /* 0x000ea4000800007f */
[----:B--2---:R-:W-:Y:S05]  /*f610*/  @!P0 BRA `(.L_x_223) ;  /* 0xfffffffc00f08947 */ /* 0x004fea000383ffff */
[----:B------:R-:W-:Y:S05]  /*f620*/  BRA `(.L_x_301) ;  /* 0xffffffcc00f07947 */ /* 0x000fea000383ffff */
.L_x_241:
[----:B-1----:R1:W3:Y:S02]  /*f630*/  SYNCS.PHASECHK.TRANS64.TRYWAIT P2, [R17+URZ+0x38440], R2 ;  /* 0x03844002110075a7 */ /* 0x0022e4000804017f */
[----:B---3--:R-:W-:Y:S05]  /*f640*/  @!P2 NANOSLEEP.SYNCS 0x989680 ;  /* 0x009896800000a95d */ /* 0x008fea0003900000 */
[----:B------:R-:W3:Y:S02]  /*f650*/  @!P2 SYNCS.PHASECHK.TRANS64 P2, [R17+URZ+0x38440], R2 ;  /* 0x038440021100a5a7 */ /* 0x000ee4000804007f */
[----:B---3--:R-:W-:Y:S05]  /*f660*/  @!P2 BRA `(.L_x_241) ;  /* 0xfffffffc00f0a947 */ /* 0x008fea000383ffff */
[----:B------:R-:W-:Y:S05]  /*f670*/  BRA `(.L_x_302) ;  /* 0xffffffec000c7947 */ /* 0x000fea000383ffff */
.L_x_247:
[----:B-1----:R1:W2:Y:S02]  /*f680*/  SYNCS.PHASECHK.TRANS64.TRYWAIT P0, [R5+URZ+0x38440], R2 ;  /* 0x03844002050075a7 */ /* 0x0022a4000800017f */
[----:B--2---:R-:W-:Y:S05]  /*f690*/  @!P0 NANOSLEEP.SYNCS 0x989680 ;  /* 0x009896800000895d */ /* 0x004fea0003900000 */
[----:B------:R-:W2:Y:S02]  /*f6a0*/  @!P0 SYNCS.PHASECHK.TRANS64 P0, [R5+URZ+0x38440], R2 ;  /* 0x03844002050085a7 */ /* 0x000ea4000800007f */
[----:B--2---:R-:W-:Y:S05]  /*f6b0*/  @!P0 BRA `(.L_x_247) ;  /* 0xfffffffc00f08947 */ /* 0x004fea000383ffff */
[----:B------:R-:W-:Y:S05]  /*f6c0*/  BRA `(.L_x_303) ;  /* 0xffffffec00747947 */ /* 0x000fea000383ffff */
.L_x_249:
[----:B-1----:R1:W2:Y:S02]  /*f6d0*/  SYNCS.PHASECHK.TRANS64.TRYWAIT P0, [R7+URZ+0x38440], R0 ;  /* 0x03844000070075a7 */ /* 0x0022a4000800017f */
[----:B--2---:R-:W-:Y:S05]  /*f6e0*/  @!P0 NANOSLEEP.SYNCS 0x989680 ;  /* 0x009896800000895d */ /* 0x004fea0003900000 */
[----:B------:R-:W2:Y:S02]  /*f6f0*/  @!P0 SYNCS.PHASECHK.TRANS64 P0, [R7+URZ+0x38440], R0 ;  /* 0x03844000070085a7 */ /* 0x000ea4000800007f */
[----:B--2---:R-:W-:Y:S05]  /*f700*/  @!P0 BRA `(.L_x_249) ;  /* 0xfffffffc00f08947 */ /* 0x004fea000383ffff */
[----:B------:R-:W-:Y:S05]  /*f710*/  BRA `(.L_x_304) ;  /* 0xffffffec008c7947 */ /* 0x000fea000383ffff */
.L_x_251:
[----:B-1----:R1:W2:Y:S02]  /*f720*/  SYNCS.PHASECHK.TRANS64.TRYWAIT P0, [R7+URZ+0x38440], R0 ;  /* 0x03844000070075a7 */ /* 0x0022a4000800017f */
[----:B--2---:R-:W-:Y:S05]  /*f730*/  @!P0 NANOSLEEP.SYNCS 0x989680 ;  /* 0x009896800000895d */ /* 0x004fea0003900000 */
[----:B------:R-:W2:Y:S02]  /*f740*/  @!P0 SYNCS.PHASECHK.TRANS64 P0, [R7+URZ+0x38440], R0 ;  /* 0x03844000070085a7 */ /* 0x000ea4000800007f */
[----:B--2---:R-:W-:Y:S05]  /*f750*/  @!P0 BRA `(.L_x_251) ;  /* 0xfffffffc00f08947 */ /* 0x004fea000383ffff */
[----:B------:R-:W-:Y:S05]  /*f760*/  BRA `(.L_x_305) ;  /* 0xffffffec00a47947 */ /* 0x000fea000383ffff */
.L_x_253:
[----:B-1----:R1:W2:Y:S02]  /*f770*/  SYNCS.PHASECHK.TRANS64.TRYWAIT P0, [R7+URZ+0x38440], R0 ;  /* 0x03844000070075a7 */ /* 0x0022a4000800017f */
[----:B--2---:R-:W-:Y:S05]  /*f780*/  @!P0 NANOSLEEP.SYNCS 0x989680 ;  /* 0x009896800000895d */ /* 0x004fea0003900000 */
[----:B------:R-:W2:Y:S02]  /*f790*/  @!P0 SYNCS.PHASECHK.TRANS64 P0, [R7+URZ+0x38440], R0 ;  /* 0x03844000070085a7 */ /* 0x000ea4000800007f */
[----:B--2---:R-:W-:Y:S05]  /*f7a0*/  @!P0 BRA `(.L_x_253) ;  /* 0xfffffffc00f08947 */ /* 0x004fea000383ffff */
[----:B------:R-:W-:Y:S05]  /*f7b0*/  BRA `(.L_x_306) ;  /* 0xffffffec00bc7947 */ /* 0x000fea000383ffff */
.L_x_255:
[----:B-1----:R1:W2:Y:S02]  /*f7c0*/  SYNCS.PHASECHK.TRANS64.TRYWAIT P0, [R7+URZ+0x38440], R0 ;  /* 0x03844000070075a7 */ /* 0x0022a4000800017f */
[----:B--2---:R-:W-:Y:S05]  /*f7d0*/  @!P0 NANOSLEEP.SYNCS 0x989680 ;  /* 0x009896800000895d */ /* 0x004fea0003900000 */
[----:B------:R-:W2:Y:S02]  /*f7e0*/  @!P0 SYNCS.PHASECHK.TRANS64 P0, [R7+URZ+0x38440], R0 ;  /* 0x03844000070085a7 */ /* 0x000ea4000800007f */
[----:B--2---:R-:W-:Y:S05]  /*f7f0*/  @!P0 BRA `(.L_x_255) ;  /* 0xfffffffc00f08947 */ /* 0x004fea000383ffff */
[----:B------:R-:W-:Y:S05]  /*f800*/  BRA `(.L_x_307) ;  /* 0xffffffec00d47947 */ /* 0x000fea000383ffff */
.L_x_257:
[----:B-1----:R1:W2:Y:S02]  /*f810*/  SYNCS.PHASECHK.TRANS64.TRYWAIT P0, [R7+URZ+0x38440], R0 ;  /* 0x03844000070075a7 */ /* 0x0022a4000800017f */
[----:B--2---:R-:W-:Y:S05]  /*f820*/  @!P0 NANOSLEEP.SYNCS 0x989680 ;  /* 0x009896800000895d */ /* 0x004fea0003900000 */
[----:B------:R-:W2:Y:S02]  /*f830*/  @!P0 SYNCS.PHASECHK.TRANS64 P0, [R7+URZ+0x38440], R0 ;  /* 0x03844000070085a7 */ /* 0x000ea4000800007f */
[----:B--2---:R-:W-:Y:S05]  /*f840*/  @!P0 BRA `(.L_x_257) ;  /* 0xfffffffc00f08947 */ /* 0x004fea000383ffff */
[----:B------:R-:W-:Y:S05]  /*f850*/  BRA `(.L_x_308) ;  /* 0xffffffec00ec7947 */ /* 0x000fea000383ffff */
.L_x_259:
[----:B-1----:R1:W2:Y:S02]  /*f860*/  SYNCS.PHASECHK.TRANS64.TRYWAIT P0, [R7+URZ+0x38440], R0 ;  /* 0x03844000070075a7 */ /* 0x0022a4000800017f */
[----:B--2---:R-:W-:Y:S05]  /*f870*/  @!P0 NANOSLEEP.SYNCS 0x989680 ;  /* 0x009896800000895d */ /* 0x004fea0003900000 */
[----:B------:R-:W2:Y:S02]  /*f880*/  @!P0 SYNCS.PHASECHK.TRANS64 P0, [R7+URZ+0x38440], R0 ;  /* 0x03844000070085a7 */ /* 0x000ea4000800007f */
[----:B--2---:R-:W-:Y:S05]  /*f890*/  @!P0 BRA `(.L_x_259) ;  /* 0xfffffffc00f08947 */ /* 0x004fea000383ffff */
[----:B------:R-:W-:Y:S05]  /*f8a0*/  BRA `(.L_x_309) ;  /* 0xfffffff000047947 */ /* 0x000fea000383ffff */
        .weak           $__internal_0_$__cuda_sm20_div_u64
        .type           $__internal_0_$__cuda_sm20_div_u64,@function
        .size           $__internal_0_$__cuda_sm20_div_u64,(.L_x_238 - $__internal_0_$__cuda_sm20_div_u64)
$__internal_0_$__cuda_sm20_div_u64:
[----:B------:R-:W-:-:S04]  /*f8b0*/  IMAD.MOV.U32 R17, RZ, RZ, R23 ;  /* 0x000000ffff117224 */ /* 0x000fc800078e0017 */
[----:B------:R-:W1:Y:S08]  /*f8c0*/  I2F.U64.RP R0, R16 ;  /* 0x0000001000007312 */ /* 0x000e700000309000 */
[----:B-1----:R-:W1:Y:S02]  /*f8d0*/  MUFU.RCP R0, R0 ;  /* 0x0000000000007308 */ /* 0x002e640000001000 */
[----:B-1----:R-:W-:-:S06]  /*f8e0*/  IADD3 R2, R0, 0x1ffffffe, RZ ;  /* 0x1ffffffe00027810 */ /* 0x002fcc0007ffe0ff */
[----:B------:R-:W1:Y:S02]  /*f8f0*/  F2I.U64.TRUNC R2, R2 ;  /* 0x0000000200027311 */ /* 0x000e64000020d800 */
[----:B-1----:R-:W-:-:S04]  /*f900*/  IMAD.WIDE.U32 R14, R2, R16, RZ ;  /* 0x00000010020e7225 */ /* 0x002fc800078e00ff */
[----:B------:R-:W-:Y:S01]  /*f910*/  IMAD R15, R2, R23, R15 ;  /* 0x00000017020f7224 */ /* 0x000fe200078e020f */
[----:B------:R-:W-:-:S03]  /*f920*/  IADD3 R19, P1, RZ, -R14, RZ ;  /* 0x8000000eff137210 */ /* 0x000fc60007f3e0ff */
[----:B------:R-:W-:Y:S02]  /*f930*/  IMAD R15, R3, R16, R15 ;  /* 0x00000010030f7224 */ /* 0x000fe400078e020f */
[----:B------:R-:W-:-:S04]  /*f940*/  IMAD.HI.U32 R14, R2, R19, RZ ;  /* 0x00000013020e7227 */ /* 0x000fc800078e00ff */
[----:B------:R-:W-:Y:S02]  /*f950*/  IMAD.X R21, RZ, RZ, ~R15, P1 ;  /* 0x000000ffff157224 */ /* 0x000fe400008e0e0f */
[----:B------:R-:W-:Y:S02]  /*f960*/  IMAD.MOV.U32 R15, RZ, RZ, R2 ;  /* 0x000000ffff0f7224 */ /* 0x000fe400078e0002 */
[-C--:B------:R-:W-:Y:S02]  /*f970*/  IMAD R17, R3, R21.reuse, RZ ;  /* 0x0000001503117224 */ /* 0x080fe400078e02ff */
[----:B------:R-:W-:-:S04]  /*f980*/  IMAD.WIDE.U32 R14, P1, R2, R21, R14 ;  /* 0x00000015020e7225 */ /* 0x000fc8000782000e */
[----:B------:R-:W-:-:S04]  /*f990*/  IMAD.HI.U32 R21, R3, R21, RZ ;  /* 0x0000001503157227 */ /* 0x000fc800078e00ff */
[----:B------:R-:W-:-:S04]  /*f9a0*/  IMAD.HI.U32 R14, P2, R3, R19, R14 ;  /* 0x00000013030e7227 */ /* 0x000fc8000784000e */
[----:B------:R-:W-:Y:S01]  /*f9b0*/  IMAD.X R0, R21, 0x1, R3, P1 ;  /* 0x0000000115007824 */ /* 0x000fe200008e0603 */
[----:B------:R-:W-:-:S04]  /*f9c0*/  IADD3 R15, P3, R17, R14, RZ ;  /* 0x0000000e110f7210 */ /* 0x000fc80007f7e0ff */
[----:B------:R-:W-:Y:S01]  /*f9d0*/  IADD3.X R17, RZ, RZ, R0, P3, P2 ;  /* 0x000000ffff117210 */ /* 0x000fe20001fe4400 */
[----:B------:R-:W-:-:S04]  /*f9e0*/  IMAD.WIDE.U32 R2, R15, R16, RZ ;  /* 0x000000100f027225 */ /* 0x000fc800078e00ff */
[----:B------:R-:W-:Y:S01]  /*f9f0*/  IMAD R0, R15, R23, R3 ;  /* 0x000000170f007224 */ /* 0x000fe200078e0203 */
[----:B------:R-:W-:-:S03]  /*fa00*/  IADD3 R3, P1, RZ, -R2, RZ ;  /* 0x80000002ff037210 */ /* 0x000fc60007f3e0ff */
[----:B------:R-:W-:Y:S02]  /*fa10*/  IMAD R0, R17, R16, R0 ;  /* 0x0000001011007224 */ /* 0x000fe400078e0200 */
[----:B------:R-:W-:-:S04]  /*fa20*/  IMAD.HI.U32 R14, R15, R3, RZ ;  /* 0x000000030f0e7227 */ /* 0x000fc800078e00ff */
[----:B------:R-:W-:-:S04]  /*fa30*/  IMAD.X R0, RZ, RZ, ~R0, P1 ;  /* 0x000000ffff007224 */ /* 0x000fc800008e0e00 */
[----:B------:R-:W-:-:S04]  /*fa40*/  IMAD.WIDE.U32 R14, P1, R15, R0, R14 ;  /* 0x000000000f0e7225 */ /* 0x000fc8000782000e */
[C---:B------:R-:W-:Y:S02]  /*fa50*/  IMAD R2, R17.reuse, R0, RZ ;  /* 0x0000000011027224 */ /* 0x040fe400078e02ff */
[----:B------:R-:W-:-:S04]  /*fa60*/  IMAD.HI.U32 R15, P2, R17, R3, R14 ;  /* 0x00000003110f7227 */ /* 0x000fc8000784000e */
[----:B------:R-:W-:Y:S01]  /*fa70*/  IMAD.HI.U32 R0, R17, R0, RZ ;  /* 0x0000000011007227 */ /* 0x000fe200078e00ff */
[----:B------:R-:W-:-:S03]  /*fa80*/  IADD3 R15, P3, R2, R15, RZ ;  /* 0x0000000f020f7210 */ /* 0x000fc60007f7e0ff */
[----:B------:R-:W-:Y:S02]  /*fa90*/  IMAD.X R17, R0, 0x1, R17, P1 ;  /* 0x0000000100117824 */ /* 0x000fe400008e0611 */
[----:B------:R-:W-:-:S03]  /*faa0*/  IMAD.HI.U32 R2, R15, UR14, RZ ;  /* 0x0000000e0f027c27 */ /* 0x000fc6000f8e00ff */
[----:B------:R-:W-:Y:S01]  /*fab0*/  IADD3.X R17, RZ, RZ, R17, P3, P2 ;  /* 0x000000ffff117210 */ /* 0x000fe20001fe4411 */
[----:B------:R-:W-:Y:S02]  /*fac0*/  IMAD.MOV.U32 R3, RZ, RZ, RZ ;  /* 0x000000ffff037224 */ /* 0x000fe400078e00ff */
[----:B------:R-:W-:-:S04]  /*fad0*/  IMAD.WIDE.U32 R2, R15, UR21, R2 ;  /* 0x000000150f027c25 */ /* 0x000fc8000f8e0002 */
[C---:B------:R-:W-:Y:S02]  /*fae0*/  IMAD R15, R17.reuse, UR21, RZ ;  /* 0x00000015110f7c24 */ /* 0x040fe4000f8e02ff */
[----:B------:R-:W-:-:S04]  /*faf0*/  IMAD.HI.U32 R2, P1, R17, UR14, R2 ;  /* 0x0000000e11027c27 */ /* 0x000fc8000f820002 */
[----:B------:R-:W-:Y:S01]  /*fb00*/  IMAD.HI.U32 R0, R17, UR21, RZ ;  /* 0x0000001511007c27 */ /* 0x000fe2000f8e00ff */
[----:B------:R-:W-:-:S03]  /*fb10*/  IADD3 R15, P2, R15, R2, RZ ;  /* 0x000000020f0f7210 */ /* 0x000fc60007f5e0ff */
[----:B------:R-:W-:Y:S02]  /*fb20*/  IMAD.X R0, RZ, RZ, R0, P1 ;  /* 0x000000ffff007224 */ /* 0x000fe400008e0600 */
[----:B------:R-:W-:-:S04]  /*fb30*/  IMAD.WIDE.U32 R2, R15, R16, RZ ;  /* 0x000000100f027225 */ /* 0x000fc800078e00ff */
[----:B------:R-:W-:Y:S01]  /*fb40*/  IMAD.X R0, RZ, RZ, R0, P2 ;  /* 0x000000ffff007224 */ /* 0x000fe200010e0600 */
[----:B------:R-:W-:Y:S01]  /*fb50*/  IADD3 R17, P2, -R2, UR14, RZ ;  /* 0x0000000e02117c10 */ /* 0x000fe2000ff5e1ff */
[----:B------:R-:W-:-:S03]  /*fb60*/  IMAD R3, R15, R23, R3 ;  /* 0x000000170f037224 */ /* 0x000fc600078e0203 */
[-C--:B------:R-:W-:Y:S01]  /*fb70*/  ISETP.GE.U32.AND P1, PT, R17, R16.reuse, PT ;  /* 0x000000101100720c */ /* 0x080fe20003f26070 */
[----:B------:R-:W-:-:S05]  /*fb80*/  IMAD R0, R0, R16, R3 ;  /* 0x0000001000007224 */ /* 0x000fca00078e0203 */
[----:B------:R-:W-:Y:S01]  /*fb90*/  IADD3.X R14, ~R0, UR21, RZ, P2, !PT ;  /* 0x00000015000e7c10 */ /* 0x000fe200097fe5ff */
[----:B------:R-:W-:Y:S01]  /*fba0*/  VIADD R0, R15, 0x1 ;  /* 0x000000010f007836 */ /* 0x000fe20000000000 */
[----:B------:R-:W-:Y:S02]  /*fbb0*/  IADD3 R2, P2, -R16, R17, RZ ;  /* 0x0000001110027210 */ /* 0x000fe40007f5e1ff */
[----:B------:R-:W-:Y:S02]  /*fbc0*/  ISETP.GE.U32.AND.EX P1, PT, R14, R23, PT, P1 ;  /* 0x000000170e00720c */ /* 0x000fe40003f26110 */
[----:B------:R-:W-:Y:S02]  /*fbd0*/  IADD3.X R3, ~R23, R14, RZ, P2, !PT ;  /* 0x0000000e17037210 */ /* 0x000fe400017fe5ff */
[----:B------:R-:W-:Y:S02]  /*fbe0*/  SEL R2, R2, R17, P1 ;  /* 0x0000001102027207 */ /* 0x000fe40000800000 */
[----:B------:R-:W-:-:S02]  /*fbf0*/  SEL R15, R0, R15, P1 ;  /* 0x0000000f000f7207 */ /* 0x000fc40000800000 */
[----:B------:R-:W-:Y:S02]  /*fc00*/  SEL R3, R3, R14, P1 ;  /* 0x0000000e03037207 */ /* 0x000fe40000800000 */
[----:B------:R-:W-:Y:S01]  /*fc10*/  ISETP.GE.U32.AND P1, PT, R2, R16, PT ;  /* 0x000000100200720c */ /* 0x000fe20003f26070 */
[----:B------:R-:W-:Y:S01]  /*fc20*/  VIADD R0, R15, 0x1 ;  /* 0x000000010f007836 */ /* 0x000fe20000000000 */
[----:B------:R-:W-:Y:S01]  /*fc30*/  ISETP.NE.U32.AND P2, PT, R16, RZ, PT ;  /* 0x000000ff1000720c */ /* 0x000fe20003f45070 */
[----:B------:R-:W-:Y:S01]  /*fc40*/  IMAD.MOV.U32 R2, RZ, RZ, R12 ;  /* 0x000000ffff027224 */ /* 0x000fe200078e000c */
[----:B------:R-:W-:Y:S01]  /*fc50*/  ISETP.GE.U32.AND.EX P1, PT, R3, R23, PT, P1 ;  /* 0x000000170300720c */ /* 0x000fe20003f26110 */
[----:B------:R-:W-:Y:S01]  /*fc60*/  IMAD.MOV.U32 R3, RZ, RZ, 0x0 ;  /* 0x00000000ff037424 */ /* 0x000fe200078e00ff */
[----:B------:R-:W-:Y:S02]  /*fc70*/  ISETP.NE.AND.EX P2, PT, R23, RZ, PT, P2 ;  /* 0x000000ff1700720c */ /* 0x000fe40003f45320 */
[----:B------:R-:W-:-:S04]  /*fc80*/  SEL R0, R0, R15, P1 ;  /* 0x0000000f00007207 */ /* 0x000fc80000800000 */
[----:B------:R-:W-:Y:S01]  /*fc90*/  SEL R0, R0, 0xffffffff, P2 ;  /* 0xffffffff00007807 */ /* 0x000fe20001000000 */
[----:B------:R-:W-:Y:S06]  /*fca0*/  RET.REL.NODEC R2 `(_ZN7cutlass13device_kernelINS_4gemm6kernel13GemmUniversalINS1_17GroupProblemShapeIN4cute5tupleIJiiiEEEEENS1_10collective13CollectiveMmaINS1_39MainloopSm90ArrayTmaGmmaWarpSpecializedILi2ENS6_IJNS5_1CILi1EEESD_SD_EEENS1_43KernelPtrArrayTmaWarpSpecializedCooperativeEEENS6_IJNSC_ILi256EEENSC_ILi128EEESI_EEENS_10bfloat16_tEPNS6_IJlSD_NSC_ILi0EEEEEESK_SN_NS5_8TiledMMAINS5_8MMA_AtomIJNS5_4SM904GMMA28MMA_64x128x16_F32BF16BF16_SSILNSR_5MajorE0ELST_0ELNSR_7ScaleInE1ELSU_1EEEEEENS5_6LayoutINS6_IJNSC_ILi2EEESD_SD_EEENS6_IJSD_SL_SL_EEEEENS6_IJNS5_10UnderscoreES12_S12_EEEEENS5_13SM90_TMA_LOADENS5_14ComposedLayoutINS5_7SwizzleILi3ELi4ELi3EEENS5_18smem_ptr_flag_bitsILi16EEENSX_INS6_IJNSC_ILi8EEENSC_ILi64EEEEEENS6_IJS1C_SD_EEEEEEEvNS5_8identityES15_S1G_vS1H_EENS_8epilogue10collective18CollectiveEpilogueINS1J_30Sm90PtrArrayTmaWarpSpecializedILi4ELi2ELi16ELb1ELb0ELi2EEEJSJ_NS6_IJSI_NSC_ILi32EEEEEENS_6half_tEPNS6_IJSD_lSL_EEES1Q_S1S_NS1J_6fusion15FusionCallbacksIS1N_NS1T_17LinearCombinationIS1Q_fS1Q_fLNS_15FloatRoundStyleE2EEESJ_S1P_JEEES15_NS16_IS18_S1A_NSX_INS6_IJS1C_S1B_EEENS6_IJSD_S1C_EEEEEEENS5_17SM75_U16x8_LDSM_TENS5_14SM90_TMA_STOREES22_NS5_17SM90_U16x8_STSM_TENS5_9Copy_AtomIJNS5_17SM90_U32x4_STSM_NES1Q_EEEvEEEvvEEEEvNT_6ParamsE) ;  /* 0xffffff0002d47950 */ /* 0x000fec0003c3ffff */
.L_x_238:
[----:B------:R-:W-:Y:S01]  /*fcb0*/  UMOV UR24, UR32 ;  /* 0x0000002000187c82 */ /* 0x000fe20008000000 */
[----:B------:R-:W-:Y:S02]  /*fcc0*/  UMOV UR25, UR35 ;  /* 0x0000002300197c82 */ /* 0x000fe40008000000 */
[----:B------:R-:W1:Y:S08]  /*fcd0*/  I2F.U64.RP R13, UR24 ;  /* 0x00000018000d7d12 */ /* 0x000e700008309000 */
[----:B-1----:R-:W1:Y:S02]  /*fce0*/  MUFU.RCP R13, R13 ;  /* 0x0000000d000d7308 */ /* 0x002e640000001000 */
[----:B-1----:R-:W-:-:S06]  /*fcf0*/  VIADD R2, R13, 0x1ffffffe ;  /* 0x1ffffffe0d027836 */ /* 0x002fcc0000000000 */
[----:B------:R-:W1:Y:S02]  /*fd00*/  F2I.U64.TRUNC R2, R2 ;  /* 0x0000000200027311 */ /* 0x000e64000020d800 */
[----:B-1----:R-:W-:Y:S01]  /*fd10*/  R2UR UR24, R2 ;  /* 0x00000000021872ca */ /* 0x002fe200000e0000 */
[----:B------:R-:W-:Y:S01]  /*fd20*/  IMAD.MOV.U32 R2, RZ, RZ, R12 ;  /* 0x000000ffff027224 */ /* 0x000fe200078e000c */
[----:B------:R-:W-:Y:S01]  /*fd30*/  R2UR UR25, R3 ;  /* 0x00000000031972ca */ /* 0x000fe200000e0000 */
[----:B------:R-:W-:-:S10]  /*fd40*/  IMAD.MOV.U32 R3, RZ, RZ, 0x0 ;  /* 0x00000000ff037424 */ /* 0x000fd400078e00ff */
[----:B------:R-:W-:-:S04]  /*fd50*/  UIMAD.WIDE.U32 UR26, UR24, UR32, URZ ;  /* 0x00000020181a72a5 */ /* 0x000fc8000f8e003f */
[----:B------:R-:W-:Y:S02]  /*fd60*/  UIMAD UR27, UR24, UR35, UR27 ;  /* 0x00000023181b72a4 */ /* 0x000fe4000f8e021b */
[----:B------:R-:W-:Y:S02]  /*fd70*/  UIADD3 UR36, UP1, URZ, -UR26, URZ ;  /* 0x8000001a3f247290 */ /* 0x000fe4000ff3e03f */
[----:B------:R-:W-:Y:S02]  /*fd80*/  UIMAD UR28, UR25, UR32, UR27 ;  /* 0x00000020191c72a4 */ /* 0x000fe4000f8e021b */
[----:B------:R-:W-:Y:S02]  /*fd90*/  UIMAD.WIDE.U32 UR26, UR24, UR36, URZ ;  /* 0x00000024181a72a5 */ /* 0x000fe4000f8e003f */
[----:B------:R-:W-:-:S05]  /*fda0*/  UIADD3.X UR37, URZ, ~UR28, URZ, UP1, !UPT ;  /* 0x8000001c3f257290 */ /* 0x000fca0008ffe43f */
[----:B------:R-:W-:Y:S01]  /*fdb0*/  UMOV UR26, UR27 ;  /* 0x0000001b001a7c82 */ /* 0x000fe20008000000 */
[----:B------:R-:W-:Y:S02]  /*fdc0*/  UMOV UR27, UR24 ;  /* 0x00000018001b7c82 */ /* 0x000fe40008000000 */
[----:B------:R-:W-:Y:S02]  /*fdd0*/  UIMAD.WIDE.U32 UR28, UP1, UR24, UR37, UR26 ;  /* 0x00000025181c72a5 */ /* 0x000fe4000f82001a */
[----:B------:R-:W-:Y:S02]  /*fde0*/  UIMAD.WIDE.U32 UR26, UR25, UR37, URZ ;  /* 0x00000025191a72a5 */ /* 0x000fe4000f8e003f */
[----:B------:R-:W-:Y:S02]  /*fdf0*/  UIMAD.WIDE.U32 UR28, UP2, UR25, UR36, UR28 ;  /* 0x00000024191c72a5 */ /* 0x000fe4000f84001c */
[----:B------:R-:W-:Y:S02]  /*fe00*/  UIMAD UR37, UR25, UR37, URZ ;  /* 0x00000025192572a4 */ /* 0x000fe4000f8e023f */
[----:B------:R-:W-:-:S02]  /*fe10*/  UIADD3.X UR26, UR27, UR25, URZ, UP1, !UPT ;  /* 0x000000191b1a7290 */ /* 0x000fc40008ffe43f */
[----:B------:R-:W-:-:S04]  /*fe20*/  UIADD3 UR29, UP4, UR37, UR29, URZ ;  /* 0x0000001d251d7290 */ /* 0x000fc8000ff9e03f */
[----:B------:R-:W-:Y:S02]  /*fe30*/  UIMAD.WIDE.U32 UR24, UR29, UR32, URZ ;  /* 0x000000201d1872a5 */ /* 0x000fe4000f8e003f */
[----:B------:R-:W-:Y:S02]  /*fe40*/  UIADD3.X UR36, URZ, URZ, UR26, UP4, UP2 ;  /* 0x0000003f3f247290 */ /* 0x000fe4000a7e441a */
[----:B------:R-:W-:Y:S02]  /*fe50*/  UIMAD UR25, UR29, UR35, UR25 ;  /* 0x000000231d1972a4 */ /* 0x000fe4000f8e0219 */
[----:B------:R-:W-:Y:S02]  /*fe60*/  UIADD3 UR37, UP1, URZ, -UR24, URZ ;  /* 0x800000183f257290 */ /* 0x000fe4000ff3e03f */
[----:B------:R-:W-:Y:S02]  /*fe70*/  UIMAD UR26, UR36, UR32, UR25 ;  /* 0x00000020241a72a4 */ /* 0x000fe4000f8e0219 */
[----:B------:R-:W-:-:S02]  /*fe80*/  UIMAD.WIDE.U32 UR24, UR29, UR37, URZ ;  /* 0x000000251d1872a5 */ /* 0x000fc4000f8e003f */
[----:B------:R-:W-:-:S05]  /*fe90*/  UIADD3.X UR38, URZ, ~UR26, URZ, UP1, !UPT ;  /* 0x8000001a3f267290 */ /* 0x000fca0008ffe43f */
[----:B------:R-:W-:Y:S01]  /*fea0*/  UMOV UR28, UR25 ;  /* 0x00000019001c7c82 */ /* 0x000fe20008000000 */
[----:B------:R-:W-:Y:S02]  /*feb0*/  UIMAD.WIDE.U32 UR24, UR36, UR38, URZ ;  /* 0x00000026241872a5 */ /* 0x000fe4000f8e003f */
[----:B------:R-:W-:Y:S02]  /*fec0*/  UIMAD.WIDE.U32 UR26, UP1, UR29, UR38, UR28 ;  /* 0x000000261d1a72a5 */ /* 0x000fe4000f82001c */
[----:B------:R-:W-:Y:S02]  /*fed0*/  UIMAD UR28, UR36, UR38, URZ ;  /* 0x00000026241c72a4 */ /* 0x000fe4000f8e023f */
[----:B------:R-:W-:Y:S02]  /*fee0*/  UIMAD.WIDE.U32 UR26, UP2, UR36, UR37, UR26 ;  /* 0x00000025241a72a5 */ /* 0x000fe4000f84001a */
[----:B------:R-:W-:Y:S02]  /*fef0*/  UIADD3.X UR36, UR25, UR36, URZ, UP1, !UPT ;  /* 0x0000002419247290 */ /* 0x000fe40008ffe43f */
[----:B------:R-:W-:Y:S01]  /*ff00*/  UIADD3 UR28, UP4, UR28, UR27, URZ ;  /* 0x0000001b1c1c7290 */ /* 0x000fe2000ff9e03f */
[----:B------:R-:W-:-:S03]  /*ff10*/  UMOV UR25, URZ ;  /* 0x0000003f00197c82 */ /* 0x000fc60008000000 */
[----:B------:R-:W-:Y:S02]  /*ff20*/  UIMAD.WIDE.U32 UR26, UR28, UR33, URZ ;  /* 0x000000211c1a72a5 */ /* 0x000fe4000f8e003f */
[----:B------:R-:W-:-:S05]  /*ff30*/  UIADD3.X UR36, URZ, URZ, UR36, UP4, UP2 ;  /* 0x0000003f3f247290 */ /* 0x000fca000a7e4424 */
[----:B------:R-:W-:Y:S01]  /*ff40*/  UMOV UR24, UR27 ;  /* 0x0000001b00187c82 */ /* 0x000fe20008000000 */
[----:B------:R-:W-:Y:S02]  /*ff50*/  UIMAD.WIDE.U32 UR26, UR36, UR34, URZ ;  /* 0x00000022241a72a5 */ /* 0x000fe4000f8e003f */
[----:B------:R-:W-:Y:S02]  /*ff60*/  UIMAD.WIDE.U32 UR24, UR28, UR34, UR24 ;  /* 0x000000221c1872a5 */ /* 0x000fe4000f8e0018 */
[----:B------:R-:W-:Y:S02]  /*ff70*/  UIMAD UR28, UR36, UR34, URZ ;  /* 0x00000022241c72a4 */ /* 0x000fe4000f8e023f */
[----:B------:R-:W-:-:S04]  /*ff80*/  UIMAD.WIDE.U32 UR24, UP1, UR36, UR33, UR24 ;  /* 0x00000021241872a5 */ /* 0x000fc8000f820018 */
[----:B------:R-:W-:Y:S02]  /*ff90*/  UIADD3 UR28, UP2, UR28, UR25, URZ ;  /* 0x000000191c1c7290 */ /* 0x000fe4000ff5e03f */
[----:B------:R-:W-:Y:S02]  /*ffa0*/  UIADD3.X UR26, UR27, URZ, URZ, UP1, !UPT ;  /* 0x0000003f1b1a7290 */ /* 0x000fe40008ffe43f */
[----:B------:R-:W-:Y:S02]  /*ffb0*/  UIMAD.WIDE.U32 UR24, UR28, UR32, URZ ;  /* 0x000000201c1872a5 */ /* 0x000fe4000f8e003f */
[----:B------:R-:W-:Y:S02]  /*ffc0*/  UIADD3.X UR26, URZ, UR26, URZ, UP2, !UPT ;  /* 0x0000001a3f1a7290 */ /* 0x000fe400097fe43f */
[----:B------:R-:W-:Y:S02]  /*ffd0*/  UIMAD UR25, UR28, UR35, UR25 ;  /* 0x000000231c1972a4 */ /* 0x000fe4000f8e0219 */
[----:B------:R-:W-:-:S02]  /*ffe0*/  UIADD3 UR27, UP2, -UR24, UR33, URZ ;  /* 0x00000021181b7290 */ /* 0x000fc4000ff5e13f */
[----:B------:R-:W-:Y:S02]  /*fff0*/  UIMAD UR25, UR26, UR32, UR25 ;  /* 0x000000201a1972a4 */ /* 0x000fe4000f8e0219 */
[----:B------:R-:W-:Y:S02]  /*10000*/  UISETP.GE.U32.AND UP1, UPT, UR27, UR32, UPT ;  /* 0x000000201b00728c */ /* 0x000fe4000bf26070 */
[----:B------:R-:W-:Y:S02]  /*10010*/  UIADD3.X UR34, ~UR25, UR34, URZ, UP2, !UPT ;  /* 0x0000002219227290 */ /* 0x000fe400097fe53f */
[----:B------:R-:W-:Y:S02]  /*10020*/  UIADD3 UR25, UP2, -UR32, UR27, URZ ;  /* 0x0000001b20197290 */ /* 0x000fe4000ff5e13f */
[----:B------:R-:W-:Y:S02]  /*10030*/  UISETP.GE.U32.AND.EX UP1, UPT, UR34, UR35, UPT, UP1 ;  /* 0x000000232200728c */ /* 0x000fe4000bf26110 */
[----:B------:R-:W-:-:S02]  /*10040*/  UIADD3 UR24, UR28, 0x1, URZ ;  /* 0x000000011c187890 */ /* 0x000fc4000fffe03f */
[----:B------:R-:W-:Y:S02]  /*10050*/  UIADD3.X UR26, ~UR35, UR34, URZ, UP2, !UPT ;  /* 0x00000022231a7290 */ /* 0x000fe400097fe53f */
[----:B------:R-:W-:Y:S02]  /*10060*/  USEL UR25, UR25, UR27, UP1 ;  /* 0x0000001b19197287 */ /* 0x000fe40008800000 */
[----:B------:R-:W-:Y:S02]  /*10070*/  USEL UR26, UR26, UR34, UP1 ;  /* 0x000000221a1a7287 */ /* 0x000fe40008800000 */
[----:B------:R-:W-:Y:S02]  /*10080*/  USEL UR28, UR24, UR28, UP1 ;  /* 0x0000001c181c7287 */ /* 0x000fe40008800000 */
[----:B------:R-:W-:Y:S02]  /*10090*/  UISETP.GE.U32.AND UP1, UPT, UR25, UR32, UPT ;  /* 0x000000201900728c */ /* 0x000fe4000bf26070 */
[----:B------:R-:W-:-:S02]  /*100a0*/  UISETP.NE.U32.AND UP2, UPT, UR32, URZ, UPT ;  /* 0x0000003f2000728c */ /* 0x000fc4000bf45070 */
[----:B------:R-:W-:Y:S02]  /*100b0*/  UIADD3 UR24, UR28, 0x1, URZ ;  /* 0x000000011c187890 */ /* 0x000fe4000fffe03f */
[----:B------:R-:W-:Y:S02]  /*100c0*/  UISETP.GE.U32.AND.EX UP1, UPT, UR26, UR35, UPT, UP1 ;  /* 0x000000231a00728c */ /* 0x000fe4000bf26110 */
[----:B------:R-:W-:Y:S02]  /*100d0*/  UISETP.NE.AND.EX UP2, UPT, UR35, URZ, UPT, UP2 ;  /* 0x0000003f2300728c */ /* 0x000fe4000bf45320 */
[----:B------:R-:W-:-:S04]  /*100e0*/  USEL UR24, UR24, UR28, UP1 ;  /* 0x0000001c18187287 */ /* 0x000fc80008800000 */
[----:B------:R-:W-:Y:S01]  /*100f0*/  USEL UR25, UR24, 0xffffffff, UP2 ;  /* 0xffffffff18197887 */ /* 0x000fe20009000000 */
[----:B------:R-:W-:Y:S11]  /*10100*/  RET.REL.NODEC R2 `(_ZN7cutlass13device_kernelINS_4gemm6kernel13GemmUniversalINS1_17GroupProblemShapeIN4cute5tupleIJiiiEEEEENS1_10collective13CollectiveMmaINS1_39MainloopSm90ArrayTmaGmmaWarpSpecializedILi2ENS6_IJNS5_1CILi1EEESD_SD_EEENS1_43KernelPtrArrayTmaWarpSpecializedCooperativeEEENS6_IJNSC_ILi256EEENSC_ILi128EEESI_EEENS_10bfloat16_tEPNS6_IJlSD_NSC_ILi0EEEEEESK_SN_NS5_8TiledMMAINS5_8MMA_AtomIJNS5_4SM904GMMA28MMA_64x128x16_F32BF16BF16_SSILNSR_5MajorE0ELST_0ELNSR_7ScaleInE1ELSU_1EEEEEENS5_6LayoutINS6_IJNSC_ILi2EEESD_SD_EEENS6_IJSD_SL_SL_EEEEENS6_IJNS5_10UnderscoreES12_S12_EEEEENS5_13SM90_TMA_LOADENS5_14ComposedLayoutINS5_7SwizzleILi3ELi4ELi3EEENS5_18smem_ptr_flag_bitsILi16EEENSX_INS6_IJNSC_ILi8EEENSC_ILi64EEEEEENS6_IJS1C_SD_EEEEEEEvNS5_8identityES15_S1G_vS1H_EENS_8epilogue10collective18CollectiveEpilogueINS1J_30Sm90PtrArrayTmaWarpSpecializedILi4ELi2ELi16ELb1ELb0ELi2EEEJSJ_NS6_IJSI_NSC_ILi32EEEEEENS_6half_tEPNS6_IJSD_lSL_EEES1Q_S1S_NS1J_6fusion15FusionCallbacksIS1N_NS1T_17LinearCombinationIS1Q_fS1Q_fLNS_15FloatRoundStyleE2EEESJ_S1P_JEEES15_NS16_IS18_S1A_NSX_INS6_IJS1C_S1B_EEENS6_IJSD_S1C_EEEEEEENS5_17SM75_U16x8_LDSM_TENS5_14SM90_TMA_STOREES22_NS5_17SM90_U16x8_STSM_TENS5_9Copy_AtomIJNS5_17SM90_U32x4_STSM_NES1Q_EEEvEEEvvEEEEvNT_6ParamsE) ;  /* 0xfffffefc02bc7950 */ /* 0x000ff60003c3ffff */
.L_x_310:
[----:B------:R-:W-:-:S00]  /*10110*/  BRA `(.L_x_310) ;  /* 0xfffffffc00fc7947 */ /* 0x000fc0000383ffff */
[----:B------:R-:W-:-:S00]  /*10120*/  NOP ;  /* 0x0000000000007918 */ /* 0x000fc00000000000 */
        /* <DEDUP_REMOVED lines=13> */
.L_x_311:


//--------------------- .nv.global.init           --------------------------
	.section	.nv.global.init,"aw",@progbits
.nv.global.init:
	.type		$str$24,@object
	.size		$str$24,($str$25 - $str$24)
$str$24:
        /*0000*/ 	.byte	0x28, 0x61, 0x64, 0x64, 0x72, 0x65, 0x73, 0x73, 0x20, 0x26, 0x20, 0x6d, 0x61, 0x73, 0x6b, 0x29
        /*0010*/ 	.byte	0x20, 0x3d, 0x3d, 0x20, 0x30, 0x00
	.type		$str$25,@object
	.size		$str$25,(__unnamed_1 - $str$25)
$str$25:
        /*0016*/ 	.byte	0x2f, 0x74, 0x6d, 0x70, 0x2f, 0x63, 0x75, 0x74, 0x6c, 0x61, 0x73, 0x73, 0x5f, 0x73, 0x77, 0x65
        /*0026*/ 	.byte	0x65, 0x70, 0x5f, 0x73, 0x72, 0x63, 0x2f, 0x69, 0x6e, 0x63, 0x6c, 0x75, 0x64, 0x65, 0x2f, 0x63
        /*0036*/ 	.byte	0x75, 0x74, 0x65, 0x2f, 0x70, 0x6f, 0x69, 0x6e, 0x74, 0x65, 0x72, 0x5f, 0x66, 0x6c, 0x61, 0x67
        /*0046*/ 	.byte	0x67, 0x65, 0x64, 0x2e, 0x68, 0x70, 0x70, 0x00
	.type		__unnamed_1,@object
	.size		__unnamed_1,(.L_0 - __unnamed_1)
__unnamed_1:
        /*004e*/ 	.byte	0x61, 0x75, 0x74, 0x6f, 0x20, 0x63, 0x75, 0x74, 0x65, 0x3a, 0x3a, 0x61, 0x73, 0x5f, 0x70, 0x6f
        /* <DEDUP_REMOVED lines=27> */
        /*020e*/ 	.byte	0x30, 0x39, 0x36, 0x3e, 0x3e, 0x3e, 0x3e, 0x3e, 0x5d, 0x00
.L_0:


//--------------------- .nv.shared._ZN7cutlass13device_kernelINS_4gemm6kernel13GemmUniversalINS1_17GroupProblemShapeIN4cute5tupleIJiiiEEEEENS1_10collective13CollectiveMmaINS1_39MainloopSm90ArrayTmaGmmaWarpSpecializedILi2ENS6_IJNS5_1CILi1EEESD_SD_EEENS1_43KernelPtrArrayTmaWarpSpecializedCooperativeEEENS6_IJNSC_ILi256EEENSC_ILi128EEESI_EEENS_10bfloat16_tEPNS6_IJlSD_NSC_ILi0EEEEEESK_SN_NS5_8TiledMMAINS5_8MMA_AtomIJNS5_4SM904GMMA28MMA_64x128x16_F32BF16BF16_SSILNSR_5MajorE0ELST_0ELNSR_7ScaleInE1ELSU_1EEEEEENS5_6LayoutINS6_IJNSC_ILi2EEESD_SD_EEENS6_IJSD_SL_SL_EEEEENS6_IJNS5_10UnderscoreES12_S12_EEEEENS5_13SM90_TMA_LOADENS5_14ComposedLayoutINS5_7SwizzleILi3ELi4ELi3EEENS5_18smem_ptr_flag_bitsILi16EEENSX_INS6_IJNSC_ILi8EEENSC_ILi64EEEEEENS6_IJS1C_SD_EEEEEEEvNS5_8identityES15_S1G_vS1H_EENS_8epilogue10collective18CollectiveEpilogueINS1J_30Sm90PtrArrayTmaWarpSpecializedILi4ELi2ELi16ELb1ELb0ELi2EEEJSJ_NS6_IJSI_NSC_ILi32EEEEEENS_6half_tEPNS6_IJSD_lSL_EEES1Q_S1S_NS1J_6fusion15FusionCallbacksIS1N_NS1T_17LinearCombinationIS1Q_fS1Q_fLNS_15FloatRoundStyleE2EEESJ_S1P_JEEES15_NS16_IS18_S1A_NSX_INS6_IJS1C_S1B_EEENS6_IJSD_S1C_EEEEEEENS5_17SM75_U16x8_LDSM_TENS5_14SM90_TMA_STOREES22_NS5_17SM90_U16x8_STSM_TENS5_9Copy_AtomIJNS5_17SM90_U32x4_STSM_NES1Q_EEEvEEEvvEEEEvNT_6ParamsE --------------------------
	.section	.nv.shared._ZN7cutlass13device_kernelINS_4gemm6kernel13GemmUniversalINS1_17GroupProblemShapeIN4cute5tupleIJiiiEEEEENS1_10collective13CollectiveMmaINS1_39MainloopSm90ArrayTmaGmmaWarpSpecializedILi2ENS6_IJNS5_1CILi1EEESD_SD_EEENS1_43KernelPtrArrayTmaWarpSpecializedCooperativeEEENS6_IJNSC_ILi256EEENSC_ILi128EEESI_EEENS_10bfloat16_tEPNS6_IJlSD_NSC_ILi0EEEEEESK_SN_NS5_8TiledMMAINS5_8MMA_AtomIJNS5_4SM904GMMA28MMA_64x128x16_F32BF16BF16_SSILNSR_5MajorE0ELST_0ELNSR_7ScaleInE1ELSU_1EEEEEENS5_6LayoutINS6_IJNSC_ILi2EEESD_SD_EEENS6_IJSD_SL_SL_EEEEENS6_IJNS5_10UnderscoreES12_S12_EEEEENS5_13SM90_TMA_LOADENS5_14ComposedLayoutINS5_7SwizzleILi3ELi4ELi3EEENS5_18smem_ptr_flag_bitsILi16EEENSX_INS6_IJNSC_ILi8EEENSC_ILi64EEEEEENS6_IJS1C_SD_EEEEEEEvNS5_8identityES15_S1G_vS1H_EENS_8epilogue10collective18CollectiveEpilogueINS1J_30Sm90PtrArrayTmaWarpSpecializedILi4ELi2ELi16ELb1ELb0ELi2EEEJSJ_NS6_IJSI_NSC_ILi32EEEEEENS_6half_tEPNS6_IJSD_lSL_EEES1Q_S1S_NS1J_6fusion15FusionCallbacksIS1N_NS1T_17LinearCombinationIS1Q_fS1Q_fLNS_15FloatRoundStyleE2EEESJ_S1P_JEEES15_NS16_IS18_S1A_NSX_INS6_IJS1C_S1B_EEENS6_IJSD_S1C_EEEEEEENS5_17SM75_U16x8_LDSM_TENS5_14SM90_TMA_STOREES22_NS5_17SM90_U16x8_STSM_TENS5_9Copy_AtomIJNS5_17SM90_U32x4_STSM_NES1Q_EEEvEEEvvEEEEvNT_6ParamsE,"aw",@nobits
	.sectionflags	@""
	.align	16
	.zero		1024


//--------------------- .nv.shared.reserved.0     --------------------------
	.section	.nv.shared.reserved.0,"aw",@nobits
	.weak		__nv_reservedSMEM_offset_0_alias
	.size		__nv_reservedSMEM_offset_0_alias, 0, 0
	.other		__nv_reservedSMEM_offset_0_alias,@"STO_CUDA_RESERVED_SHARED STV_DEFAULT"
__nv_reservedSMEM_offset_0_alias:
	.zero		0


//--------------------- .nv.global                --------------------------
	.section	.nv.global,"aw",@nobits
.nv.global:
	.type		_ZN39_INTERNAL_3c899d4c_4_k_cu_fccc26fc_25544cute1_E,@object
	.size		_ZN39_INTERNAL_3c899d4c_4_k_cu_fccc26fc_25544cute1_E,(_ZN39_INTERNAL_3c899d4c_4_k_cu_fccc26fc_25544cuda3std3__45__cpo6cbeginE - _ZN39_INTERNAL_3c899d4c_4_k_cu_fccc26fc_25544cute1_E)
_ZN39_INTERNAL_3c899d4c_4_k_cu_fccc26fc_25544cute1_E:
	.zero		1
	.type		_ZN39_INTERNAL_3c899d4c_4_k_cu_fccc26fc_25544cuda3std3__45__cpo6cbeginE,@object
	.size		_ZN39_INTERNAL_3c899d4c_4_k_cu_fccc26fc_25544cuda3std3__45__cpo6cbeginE,(_ZN39_INTERNAL_3c899d4c_4_k_cu_fccc26fc_25544cuda3std3__48in_placeE - _ZN39_INTERNAL_3c899d4c_4_k_cu_fccc26fc_25544cuda3std3__45__cpo6cbeginE)
_ZN39_INTERNAL_3c899d4c_4_k_cu_fccc26fc_25544cuda3std3__45__cpo6cbeginE:
	.zero		1
	.type		_ZN39_INTERNAL_3c899d4c_4_k_cu_fccc26fc_25544cuda3std3__48in_placeE,@object
	.size		_ZN39_INTERNAL_3c899d4c_4_k_cu_fccc26fc_25544cuda3std3__48in_placeE,(_ZN39_INTERNAL_3c899d4c_4_k_cu_fccc26fc_25544cuda3std6ranges3__45__cpo9iter_moveE - _ZN39_INTERNAL_3c899d4c_4_k_cu_fccc26fc_25544cuda3std3__48in_placeE)
_ZN39_INTERNAL_3c899d4c_4_k_cu_fccc26fc_25544cuda3std3__48in_placeE:
	.zero		1
	.type		_ZN39_INTERNAL_3c899d4c_4_k_cu_fccc26fc_25544cuda3std6ranges3__45__cpo9iter_moveE,@object
	.size		_ZN39_INTERNAL_3c899d4c_4_k_cu_fccc26fc_25544cuda3std6ranges3__45__cpo9iter_moveE,(_ZN39_INTERNAL_3c899d4c_4_k_cu_fccc26fc_25544cuda3std3__45__cpo5beginE - _ZN39_INTERNAL_3c899d4c_4_k_cu_fccc26fc_25544cuda3std6ranges3__45__cpo9iter_moveE)
_ZN39_INTERNAL_3c899d4c_4_k_cu_fccc26fc_25544cuda3std6ranges3__45__cpo9iter_moveE:
	.zero		1
	.type		_ZN39_INTERNAL_3c899d4c_4_k_cu_fccc26fc_25544cuda3std3__45__cpo5beginE,@object
	.size		_ZN39_INTERNAL_3c899d4c_4_k_cu_fccc26fc_25544cuda3std3__45__cpo5beginE,(_ZN39_INTERNAL_3c899d4c_4_k_cu_fccc26fc_25544cuda3std3__441_GLOBAL__N__3c899d4c_4_k_cu_fccc26fc_25546ignoreE - _ZN39_INTERNAL_3c899d4c_4_k_cu_fccc26fc_25544cuda3std3__45__cpo5beginE)
_ZN39_INTERNAL_3c899d4c_4_k_cu_fccc26fc_25544cuda3std3__45__cpo5beginE:
	.zero		1
	.type		_ZN39_INTERNAL_3c899d4c_4_k_cu_fccc26fc_25544cuda3std3__441_GLOBAL__N__3c899d4c_4_k_cu_fccc26fc_25546ignoreE,@object
	.size		_ZN39_INTERNAL_3c899d4c_4_k_cu_fccc26fc_25544cuda3std3__441_GLOBAL__N__3c899d4c_4_k_cu_fccc26fc_25546ignoreE,(_ZN39_INTERNAL_3c899d4c_4_k_cu_fccc26fc_25544cute7productE - _ZN39_INTERNAL_3c899d4c_4_k_cu_fccc26fc_25544cuda3std3__441_GLOBAL__N__3c899d4c_4_k_cu_fccc26fc_25546ignoreE)
_ZN39_INTERNAL_3c899d4c_4_k_cu_fccc26fc_25544cuda3std3__441_GLOBAL__N__3c899d4c_4_k_cu_fccc26fc_25546ignoreE:
	.zero		1
	.type		_ZN39_INTERNAL_3c899d4c_4_k_cu_fccc26fc_25544cute7productE,@object
	.size		_ZN39_INTERNAL_3c899d4c_4_k_cu_fccc26fc_25544cute7productE,(_ZN39_INTERNAL_3c899d4c_4_k_cu_fccc26fc_25544cuda3std3__45__cpo3endE - _ZN39_INTERNAL_3c899d4c_4_k_cu_fccc26fc_25544cute7productE)
_ZN39_INTERNAL_3c899d4c_4_k_cu_fccc26fc_25544cute7productE:
	.zero		1
	.type		_ZN39_INTERNAL_3c899d4c_4_k_cu_fccc26fc_25544cuda3std3__45__cpo3endE,@object
	.size		_ZN39_INTERNAL_3c899d4c_4_k_cu_fccc26fc_25544cuda3std3__45__cpo3endE,(_ZN39_INTERNAL_3c899d4c_4_k_cu_fccc26fc_25544cuda3std3__419piecewise_constructE - _ZN39_INTERNAL_3c899d4c_4_k_cu_fccc26fc_25544cuda3std3__45__cpo3endE)
_ZN39_INTERNAL_3c899d4c_4_k_cu_fccc26fc_25544cuda3std3__45__cpo3endE:
	.zero		1
	.type		_ZN39_INTERNAL_3c899d4c_4_k_cu_fccc26fc_25544cuda3std3__419piecewise_constructE,@object
	.size		_ZN39_INTERNAL_3c899d4c_4_k_cu_fccc26fc_25544cuda3std3__419piecewise_constructE,(_ZN39_INTERNAL_3c899d4c_4_k_cu_fccc26fc_25544cuda3std3__45__cpo4cendE - _ZN39_INTERNAL_3c899d4c_4_k_cu_fccc26fc_25544cuda3std3__419piecewise_constructE)
_ZN39_INTERNAL_3c899d4c_4_k_cu_fccc26fc_25544cuda3std3__419piecewise_constructE:
	.zero		1
	.type		_ZN39_INTERNAL_3c899d4c_4_k_cu_fccc26fc_25544cuda3std3__45__cpo4cendE,@object
	.size		_ZN39_INTERNAL_3c899d4c_4_k_cu_fccc26fc_25544cuda3std3__45__cpo4cendE,(_ZN39_INTERNAL_3c899d4c_4_k_cu_fccc26fc_25544cuda3std6ranges3__45__cpo4swapE - _ZN39_INTERNAL_3c899d4c_4_k_cu_fccc26fc_25544cuda3std3__45__cpo4cendE)
_ZN39_INTERNAL_3c899d4c_4_k_cu_fccc26fc_25544cuda3std3__45__cpo4cendE:
	.zero		1
	.type		_ZN39_INTERNAL_3c899d4c_4_k_cu_fccc26fc_25544cuda3std6ranges3__45__cpo4swapE,@object
	.size		_ZN39_INTERNAL_3c899d4c_4_k_cu_fccc26fc_25544cuda3std6ranges3__45__cpo4swapE,(.L_8 - _ZN39_INTERNAL_3c899d4c_4_k_cu_fccc26fc_25544cuda3std6ranges3__45__cpo4swapE)
_ZN39_INTERNAL_3c899d4c_4_k_cu_fccc26fc_25544cuda3std6ranges3__45__cpo4swapE:
	.zero		1
.L_8:


//--------------------- .nv.constant0._ZN7cutlass13device_kernelINS_4gemm6kernel13GemmUniversalINS1_17GroupProblemShapeIN4cute5tupleIJiiiEEEEENS1_10collective13CollectiveMmaINS1_39MainloopSm90ArrayTmaGmmaWarpSpecializedILi2ENS6_IJNS5_1CILi1EEESD_SD_EEENS1_43KernelPtrArrayTmaWarpSpecializedCooperativeEEENS6_IJNSC_ILi256EEENSC_ILi128EEESI_EEENS_10bfloat16_tEPNS6_IJlSD_NSC_ILi0EEEEEESK_SN_NS5_8TiledMMAINS5_8MMA_AtomIJNS5_4SM904GMMA28MMA_64x128x16_F32BF16BF16_SSILNSR_5MajorE0ELST_0ELNSR_7ScaleInE1ELSU_1EEEEEENS5_6LayoutINS6_IJNSC_ILi2EEESD_SD_EEENS6_IJSD_SL_SL_EEEEENS6_IJNS5_10UnderscoreES12_S12_EEEEENS5_13SM90_TMA_LOADENS5_14ComposedLayoutINS5_7SwizzleILi3ELi4ELi3EEENS5_18smem_ptr_flag_bitsILi16EEENSX_INS6_IJNSC_ILi8EEENSC_ILi64EEEEEENS6_IJS1C_SD_EEEEEEEvNS5_8identityES15_S1G_vS1H_EENS_8epilogue10collective18CollectiveEpilogueINS1J_30Sm90PtrArrayTmaWarpSpecializedILi4ELi2ELi16ELb1ELb0ELi2EEEJSJ_NS6_IJSI_NSC_ILi32EEEEEENS_6half_tEPNS6_IJSD_lSL_EEES1Q_S1S_NS1J_6fusion15FusionCallbacksIS1N_NS1T_17LinearCombinationIS1Q_fS1Q_fLNS_15FloatRoundStyleE2EEESJ_S1P_JEEES15_NS16_IS18_S1A_NSX_INS6_IJS1C_S1B_EEENS6_IJSD_S1C_EEEEEEENS5_17SM75_U16x8_LDSM_TENS5_14SM90_TMA_STOREES22_NS5_17SM90_U16x8_STSM_TENS5_9Copy_AtomIJNS5_17SM90_U32x4_STSM_NES1Q_EEEvEEEvvEEEEvNT_6ParamsE --------------------------
	.section	.nv.constant0._ZN7cutlass13device_kernelINS_4gemm6kernel13GemmUniversalINS1_17GroupProblemShapeIN4cute5tupleIJiiiEEEEENS1_10collective13CollectiveMmaINS1_39MainloopSm90ArrayTmaGmmaWarpSpecializedILi2ENS6_IJNS5_1CILi1EEESD_SD_EEENS1_43KernelPtrArrayTmaWarpSpecializedCooperativeEEENS6_IJNSC_ILi256EEENSC_ILi128EEESI_EEENS_10bfloat16_tEPNS6_IJlSD_NSC_ILi0EEEEEESK_SN_NS5_8TiledMMAINS5_8MMA_AtomIJNS5_4SM904GMMA28MMA_64x128x16_F32BF16BF16_SSILNSR_5MajorE0ELST_0ELNSR_7ScaleInE1ELSU_1EEEEEENS5_6LayoutINS6_IJNSC_ILi2EEESD_SD_EEENS6_IJSD_SL_SL_EEEEENS6_IJNS5_10UnderscoreES12_S12_EEEEENS5_13SM90_TMA_LOADENS5_14ComposedLayoutINS5_7SwizzleILi3ELi4ELi3EEENS5_18smem_ptr_flag_bitsILi16EEENSX_INS6_IJNSC_ILi8EEENSC_ILi64EEEEEENS6_IJS1C_SD_EEEEEEEvNS5_8identityES15_S1G_vS1H_EENS_8epilogue10collective18CollectiveEpilogueINS1J_30Sm90PtrArrayTmaWarpSpecializedILi4ELi2ELi16ELb1ELb0ELi2EEEJSJ_NS6_IJSI_NSC_ILi32EEEEEENS_6half_tEPNS6_IJSD_lSL_EEES1Q_S1S_NS1J_6fusion15FusionCallbacksIS1N_NS1T_17LinearCombinationIS1Q_fS1Q_fLNS_15FloatRoundStyleE2EEESJ_S1P_JEEES15_NS16_IS18_S1A_NSX_INS6_IJS1C_S1B_EEENS6_IJSD_S1C_EEEEEEENS5_17SM75_U16x8_LDSM_TENS5_14SM90_TMA_STOREES22_NS5_17SM90_U16x8_STSM_TENS5_9Copy_AtomIJNS5_17SM90_U32x4_STSM_NES1Q_EEEvEEEvvEEEEvNT_6ParamsE,"a",@progbits
	.sectionflags	@""
	.align	4
.nv.constant0._ZN7cutlass13device_kernelINS_4gemm6kernel13GemmUniversalINS1_17GroupProblemShapeIN4cute5tupleIJiiiEEEEENS1_10collective13CollectiveMmaINS1_39MainloopSm90ArrayTmaGmmaWarpSpecializedILi2ENS6_IJNS5_1CILi1EEESD_SD_EEENS1_43KernelPtrArrayTmaWarpSpecializedCooperativeEEENS6_IJNSC_ILi256EEENSC_ILi128EEESI_EEENS_10bfloat16_tEPNS6_IJlSD_NSC_ILi0EEEEEESK_SN_NS5_8TiledMMAINS5_8MMA_AtomIJNS5_4SM904GMMA28MMA_64x128x16_F32BF16BF16_SSILNSR_5MajorE0ELST_0ELNSR_7ScaleInE1ELSU_1EEEEEENS5_6LayoutINS6_IJNSC_ILi2EEESD_SD_EEENS6_IJSD_SL_SL_EEEEENS6_IJNS5_10UnderscoreES12_S12_EEEEENS5_13SM90_TMA_LOADENS5_14ComposedLayoutINS5_7SwizzleILi3ELi4ELi3EEENS5_18smem_ptr_flag_bitsILi16EEENSX_INS6_IJNSC_ILi8EEENSC_ILi64EEEEEENS6_IJS1C_SD_EEEEEEEvNS5_8identityES15_S1G_vS1H_EENS_8epilogue10collective18CollectiveEpilogueINS1J_30Sm90PtrArrayTmaWarpSpecializedILi4ELi2ELi16ELb1ELb0ELi2EEEJSJ_NS6_IJSI_NSC_ILi32EEEEEENS_6half_tEPNS6_IJSD_lSL_EEES1Q_S1S_NS1J_6fusion15FusionCallbacksIS1N_NS1T_17LinearCombinationIS1Q_fS1Q_fLNS_15FloatRoundStyleE2EEESJ_S1P_JEEES15_NS16_IS18_S1A_NSX_INS6_IJS1C_S1B_EEENS6_IJSD_S1C_EEEEEEENS5_17SM75_U16x8_LDSM_TENS5_14SM90_TMA_STOREES22_NS5_17SM90_U16x8_STSM_TENS5_9Copy_AtomIJNS5_17SM90_U32x4_STSM_NES1Q_EEEvEEEvvEEEEvNT_6ParamsE:
	.zero		2432


//--------------------- SYMBOLS --------------------------

	.type		.nv.reservedSmem.offset0,@object
	.size		.nv.reservedSmem.offset0,0x4
	.type		__assertfail,@function
